// auto-generated by cutlass_sweep.conv — config: {"arch": "sm_100", "cluster_m": 2, "cluster_n": 1, "conv_kind": "wgrad", "dtype": "bf16", "ndim": 3, "tile_k": 32, "tile_m": 256, "tile_n": 128}
#include "cutlass/cutlass.h"
#include "cute/tensor.hpp"
#include "cutlass/kernel_hardware_info.hpp"
#include "cutlass/conv/convolution.h"
#include "cutlass/conv/dispatch_policy.hpp"
#include "cutlass/conv/collective/collective_builder.hpp"
#include "cutlass/conv/kernel/conv_universal.hpp"
#include "cutlass/conv/device/conv_universal_adapter.hpp"
#include "cutlass/epilogue/collective/collective_builder.hpp"

using namespace cute;
using Elem = cutlass::bfloat16_t;
using Acc  = float;
using LayoutAB = cutlass::layout::TensorNDHWC;
using LayoutC  = cutlass::layout::TensorKCSRT;
constexpr auto ConvOp = cutlass::conv::Operator::kWgrad;
using TileShape    = Shape<_256, Shape<_128>, Shape<_32>>;
using ClusterShape = Shape<_2, _1, _1>;

using CollectiveEpilogue = typename cutlass::epilogue::collective::CollectiveBuilder<
    cutlass::arch::Sm100, cutlass::arch::OpClassTensorOp,
    TileShape, ClusterShape,
    cutlass::epilogue::collective::EpilogueTileAuto,
    Acc, Acc,
    Elem, LayoutC, 128 / cutlass::sizeof_bits<Elem>::value,
    Elem, LayoutC, 128 / cutlass::sizeof_bits<Elem>::value,
    cutlass::epilogue::collective::EpilogueScheduleAuto
  >::CollectiveOp;

using CollectiveMainloop = typename cutlass::conv::collective::CollectiveBuilder<
    cutlass::arch::Sm100, cutlass::arch::OpClassTensorOp, ConvOp,
    Elem, LayoutAB, 128 / cutlass::sizeof_bits<Elem>::value,
    Elem, LayoutAB, 128 / cutlass::sizeof_bits<Elem>::value,
    Acc,
    TileShape, ClusterShape,
    cutlass::conv::collective::StageCountAutoCarveout<
        static_cast<int>(sizeof(typename CollectiveEpilogue::SharedStorage))>,
    cutlass::conv::collective::KernelScheduleAuto
  >::CollectiveOp;

using ProblemShape = cutlass::conv::ConvProblemShape<
    ConvOp, CollectiveMainloop::DispatchPolicy::NumSpatialDimensions>;
using ConvKernel = cutlass::conv::kernel::ConvUniversal<
    ProblemShape, CollectiveMainloop, CollectiveEpilogue>;
using Conv = cutlass::conv::device::ConvUniversalAdapter<ConvKernel>;

auto* _anchor = &cutlass::device_kernel<ConvKernel>;


// ===== COMPILED SASS (sm_100a) =====

	.target	sm_100a

	.elftype	@"ET_EXEC"


//--------------------- .note.nv.tkinfo           --------------------------
	.section	.note.nv.tkinfo,"",@"SHT_NOTE"
	.sectionflags	@"SHF_NOTE_NV_TKINFO"
	.tkinfo
        /*0018*/ 	.word	0x00000002
        /*0030*/ 	.string	""
        /*0030*/ 	.string	"ptxas"
        /*0030*/ 	.string	"Cuda compilation tools, release 13.0, V13.0.88"
        /*0030*/ 	.string	"Build cuda_13.0.r13.0/compiler.36424714_0"
        /*0030*/ 	.string	"-arch sm_100a -m 64 "



//--------------------- .note.nv.cuinfo           --------------------------
	.section	.note.nv.cuinfo,"",@"SHT_NOTE"
	.sectionflags	@"SHF_NOTE_NV_CUINFO"
        /*0018*/ 	.short	0x0002
        /*001a*/ 	.short	0x0064
        /*001c*/ 	.short	0x0082
	.zero		2


//--------------------- .nv.info                  --------------------------
	.section	.nv.info,"",@"SHT_CUDA_INFO"
	.align	4


	//----- nvinfo : EIATTR_REGCOUNT
	.align		4
        /*0000*/ 	.byte	0x04, 0x2f
        /*0002*/ 	.short	(.L_19 - .L_18)
	.align		4
.L_18:
        /*0004*/ 	.word	index@(_ZN7cutlass13device_kernelINS_4conv6kernel13ConvUniversalINS1_16ConvProblemShapeILNS1_8OperatorE2ELi3EEENS1_10collective14CollectiveConvINS1_47MainloopSm100TmaUmmaWarpSpecializedImplicitGemmILS5_2ELi16ELi3ELi1ELi2EN4cute5tupleIJNSA_1CILi2EEENSC_ILi1EEESE_EEEEENSB_IJNSC_ILi256EEENSB_IJNSC_ILi128EEEEEENSB_IJNSC_ILi32EEEEEEEEENS_10bfloat16_tESN_NSA_8TiledMMAINSA_8MMA_AtomIJNSA_26SM100_MMA_F16BF16_2x1SM_SSISN_SN_fLi256ELi128ELNSA_4UMMA5MajorE1ELSS_1ELNSR_7ScaleInE0ELST_0EEEEEENSA_6LayoutINSB_IJSE_SE_SE_EEENSB_IJNSC_ILi0EEESY_SY_EEEEENSB_IJNSA_10UnderscoreES11_S11_EEEEENS7_6detail27Sm100ImplicitGemmTileTraitsINSA_18SM100_TMA_2SM_LOADENSA_14ComposedLayoutINSA_7SwizzleILi3ELi4ELi3EEENSA_18smem_ptr_flag_bitsILi16EEENSW_INSB_IJNSC_ILi64EEENSC_ILi8EEEEEENSB_IJSE_S1C_EEEEEEEvEENS15_INSA_25SM100_TMA_2SM_LOAD_IM2COLES1H_vEEEENS_8epilogue10collective18CollectiveEpilogueINS1M_23Sm100TmaWarpSpecializedILi4ELi2ELi32ELb1ELb0EEEJNSB_IJSI_SJ_SL_EEENSB_IJNSW_ISI_SE_EENSW_ISK_SE_EEEEESN_NSB_IJlNSB_IJSE_lllEEESY_EEESN_S1W_NS1M_6fusion15FusionCallbacksIS1Q_NS1X_17LinearCombinationISN_fSN_fLNS_15FloatRoundStyleE2EEES1R_S1U_JEEENSA_5SM1004TMEM4LOAD26SM100_TMEM_LOAD_32dp32b32xENSA_13SM90_TMA_LOADENS17_INS18_ILi2ELi4ELi3EEES1B_NSW_INSB_IJS1D_SK_EEENSB_IJSK_SE_EEEEEEENSA_39AutoVectorizingCopyWithAssumedAlignmentILi128EEENSA_14SM90_TMA_STOREES2C_S2E_S2E_EEEvvEEEEvNT_6ParamsE)
        /*0008*/ 	.word	0x0000007a


	//----- nvinfo : EIATTR_FRAME_SIZE
	.align		4
.L_19:
        /*000c*/ 	.byte	0x04, 0x11
        /*000e*/ 	.short	(.L_21 - .L_20)
	.align		4
.L_20:
        /*0010*/ 	.word	index@($__internal_2_$__cuda_sm10x_tcgen05_guardrail_trap_unallocated_columns_being_dealloced)
        /*0014*/ 	.word	0x00000008


	//----- nvinfo : EIATTR_FRAME_SIZE
	.align		4
.L_21:
        /*0018*/ 	.byte	0x04, 0x11
        /*001a*/ 	.short	(.L_23 - .L_22)
	.align		4
.L_22:
        /*001c*/ 	.word	index@($__internal_1_$__cuda_sm10x_tcgen05_guardrail_trap_phase_invalid_during_alloc)
        /*0020*/ 	.word	0x00000008


	//----- nvinfo : EIATTR_FRAME_SIZE
	.align		4
.L_23:
        /*0024*/ 	.byte	0x04, 0x11
        /*0026*/ 	.short	(.L_25 - .L_24)
	.align		4
.L_24:
        /*0028*/ 	.word	index@($__internal_0_$__cuda_sm10x_tcgen05_guardrail_trap_col_being_dealloced_not_returned_by_alloc)
        /*002c*/ 	.word	0x00000008


	//----- nvinfo : EIATTR_FRAME_SIZE
	.align		4
.L_25:
        /*0030*/ 	.byte	0x04, 0x11
        /*0032*/ 	.short	(.L_27 - .L_26)
	.align		4
.L_26:
        /*0034*/ 	.word	index@(_ZN7cutlass13device_kernelINS_4conv6kernel13ConvUniversalINS1_16ConvProblemShapeILNS1_8OperatorE2ELi3EEENS1_10collective14CollectiveConvINS1_47MainloopSm100TmaUmmaWarpSpecializedImplicitGemmILS5_2ELi16ELi3ELi1ELi2EN4cute5tupleIJNSA_1CILi2EEENSC_ILi1EEESE_EEEEENSB_IJNSC_ILi256EEENSB_IJNSC_ILi128EEEEEENSB_IJNSC_ILi32EEEEEEEEENS_10bfloat16_tESN_NSA_8TiledMMAINSA_8MMA_AtomIJNSA_26SM100_MMA_F16BF16_2x1SM_SSISN_SN_fLi256ELi128ELNSA_4UMMA5MajorE1ELSS_1ELNSR_7ScaleInE0ELST_0EEEEEENSA_6LayoutINSB_IJSE_SE_SE_EEENSB_IJNSC_ILi0EEESY_SY_EEEEENSB_IJNSA_10UnderscoreES11_S11_EEEEENS7_6detail27Sm100ImplicitGemmTileTraitsINSA_18SM100_TMA_2SM_LOADENSA_14ComposedLayoutINSA_7SwizzleILi3ELi4ELi3EEENSA_18smem_ptr_flag_bitsILi16EEENSW_INSB_IJNSC_ILi64EEENSC_ILi8EEEEEENSB_IJSE_S1C_EEEEEEEvEENS15_INSA_25SM100_TMA_2SM_LOAD_IM2COLES1H_vEEEENS_8epilogue10collective18CollectiveEpilogueINS1M_23Sm100TmaWarpSpecializedILi4ELi2ELi32ELb1ELb0EEEJNSB_IJSI_SJ_SL_EEENSB_IJNSW_ISI_SE_EENSW_ISK_SE_EEEEESN_NSB_IJlNSB_IJSE_lllEEESY_EEESN_S1W_NS1M_6fusion15FusionCallbacksIS1Q_NS1X_17LinearCombinationISN_fSN_fLNS_15FloatRoundStyleE2EEES1R_S1U_JEEENSA_5SM1004TMEM4LOAD26SM100_TMEM_LOAD_32dp32b32xENSA_13SM90_TMA_LOADENS17_INS18_ILi2ELi4ELi3EEES1B_NSW_INSB_IJS1D_SK_EEENSB_IJSK_SE_EEEEEEENSA_39AutoVectorizingCopyWithAssumedAlignmentILi128EEENSA_14SM90_TMA_STOREES2C_S2E_S2E_EEEvvEEEEvNT_6ParamsE)
        /*0038*/ 	.word	0x00000008


	//----- nvinfo : EIATTR_MIN_STACK_SIZE
	.align		4
.L_27:
        /*003c*/ 	.byte	0x04, 0x12
        /*003e*/ 	.short	(.L_29 - .L_28)
	.align		4
.L_28:
        /*0040*/ 	.word	index@(_ZN7cutlass13device_kernelINS_4conv6kernel13ConvUniversalINS1_16ConvProblemShapeILNS1_8OperatorE2ELi3EEENS1_10collective14CollectiveConvINS1_47MainloopSm100TmaUmmaWarpSpecializedImplicitGemmILS5_2ELi16ELi3ELi1ELi2EN4cute5tupleIJNSA_1CILi2EEENSC_ILi1EEESE_EEEEENSB_IJNSC_ILi256EEENSB_IJNSC_ILi128EEEEEENSB_IJNSC_ILi32EEEEEEEEENS_10bfloat16_tESN_NSA_8TiledMMAINSA_8MMA_AtomIJNSA_26SM100_MMA_F16BF16_2x1SM_SSISN_SN_fLi256ELi128ELNSA_4UMMA5MajorE1ELSS_1ELNSR_7ScaleInE0ELST_0EEEEEENSA_6LayoutINSB_IJSE_SE_SE_EEENSB_IJNSC_ILi0EEESY_SY_EEEEENSB_IJNSA_10UnderscoreES11_S11_EEEEENS7_6detail27Sm100ImplicitGemmTileTraitsINSA_18SM100_TMA_2SM_LOADENSA_14ComposedLayoutINSA_7SwizzleILi3ELi4ELi3EEENSA_18smem_ptr_flag_bitsILi16EEENSW_INSB_IJNSC_ILi64EEENSC_ILi8EEEEEENSB_IJSE_S1C_EEEEEEEvEENS15_INSA_25SM100_TMA_2SM_LOAD_IM2COLES1H_vEEEENS_8epilogue10collective18CollectiveEpilogueINS1M_23Sm100TmaWarpSpecializedILi4ELi2ELi32ELb1ELb0EEEJNSB_IJSI_SJ_SL_EEENSB_IJNSW_ISI_SE_EENSW_ISK_SE_EEEEESN_NSB_IJlNSB_IJSE_lllEEESY_EEESN_S1W_NS1M_6fusion15FusionCallbacksIS1Q_NS1X_17LinearCombinationISN_fSN_fLNS_15FloatRoundStyleE2EEES1R_S1U_JEEENSA_5SM1004TMEM4LOAD26SM100_TMEM_LOAD_32dp32b32xENSA_13SM90_TMA_LOADENS17_INS18_ILi2ELi4ELi3EEES1B_NSW_INSB_IJS1D_SK_EEENSB_IJSK_SE_EEEEEEENSA_39AutoVectorizingCopyWithAssumedAlignmentILi128EEENSA_14SM90_TMA_STOREES2C_S2E_S2E_EEEvvEEEEvNT_6ParamsE)
        /*0044*/ 	.word	0x00000008
.L_29:


//--------------------- .nv.compat                --------------------------
	.section	.nv.compat,"",@"SHT_CUDA_COMPAT_INFO"
	.align	4
        /*0000*/ 	.byte	0x02, 0x09, 0x01, 0x00, 0x02, 0x02, 0x02, 0x00, 0x02, 0x05, 0x05, 0x00, 0x03, 0x07, 0x01, 0x01
        /*0010*/ 	.byte	0x02, 0x03, 0x01, 0x00, 0x02, 0x06, 0x01, 0x00, 0x04, 0x0b, 0x08, 0x00, 0x09, 0x00, 0x00, 0x00
        /*0020*/ 	.byte	0x00, 0x00, 0x00, 0x00


//--------------------- .nv.info._ZN7cutlass13device_kernelINS_4conv6kernel13ConvUniversalINS1_16ConvProblemShapeILNS1_8OperatorE2ELi3EEENS1_10collective14CollectiveConvINS1_47MainloopSm100TmaUmmaWarpSpecializedImplicitGemmILS5_2ELi16ELi3ELi1ELi2EN4cute5tupleIJNSA_1CILi2EEENSC_ILi1EEESE_EEEEENSB_IJNSC_ILi256EEENSB_IJNSC_ILi128EEEEEENSB_IJNSC_ILi32EEEEEEEEENS_10bfloat16_tESN_NSA_8TiledMMAINSA_8MMA_AtomIJNSA_26SM100_MMA_F16BF16_2x1SM_SSISN_SN_fLi256ELi128ELNSA_4UMMA5MajorE1ELSS_1ELNSR_7ScaleInE0ELST_0EEEEEENSA_6LayoutINSB_IJSE_SE_SE_EEENSB_IJNSC_ILi0EEESY_SY_EEEEENSB_IJNSA_10UnderscoreES11_S11_EEEEENS7_6detail27Sm100ImplicitGemmTileTraitsINSA_18SM100_TMA_2SM_LOADENSA_14ComposedLayoutINSA_7SwizzleILi3ELi4ELi3EEENSA_18smem_ptr_flag_bitsILi16EEENSW_INSB_IJNSC_ILi64EEENSC_ILi8EEEEEENSB_IJSE_S1C_EEEEEEEvEENS15_INSA_25SM100_TMA_2SM_LOAD_IM2COLES1H_vEEEENS_8epilogue10collective18CollectiveEpilogueINS1M_23Sm100TmaWarpSpecializedILi4ELi2ELi32ELb1ELb0EEEJNSB_IJSI_SJ_SL_EEENSB_IJNSW_ISI_SE_EENSW_ISK_SE_EEEEESN_NSB_IJlNSB_IJSE_lllEEESY_EEESN_S1W_NS1M_6fusion15FusionCallbacksIS1Q_NS1X_17LinearCombinationISN_fSN_fLNS_15FloatRoundStyleE2EEES1R_S1U_JEEENSA_5SM1004TMEM4LOAD26SM100_TMEM_LOAD_32dp32b32xENSA_13SM90_TMA_LOADENS17_INS18_ILi2ELi4ELi3EEES1B_NSW_INSB_IJS1D_SK_EEENSB_IJSK_SE_EEEEEEENSA_39AutoVectorizingCopyWithAssumedAlignmentILi128EEENSA_14SM90_TMA_STOREES2C_S2E_S2E_EEEvvEEEEvNT_6ParamsE --------------------------
	.section	.nv.info._ZN7cutlass13device_kernelINS_4conv6kernel13ConvUniversalINS1_16ConvProblemShapeILNS1_8OperatorE2ELi3EEENS1_10collective14CollectiveConvINS1_47MainloopSm100TmaUmmaWarpSpecializedImplicitGemmILS5_2ELi16ELi3ELi1ELi2EN4cute5tupleIJNSA_1CILi2EEENSC_ILi1EEESE_EEEEENSB_IJNSC_ILi256EEENSB_IJNSC_ILi128EEEEEENSB_IJNSC_ILi32EEEEEEEEENS_10bfloat16_tESN_NSA_8TiledMMAINSA_8MMA_AtomIJNSA_26SM100_MMA_F16BF16_2x1SM_SSISN_SN_fLi256ELi128ELNSA_4UMMA5MajorE1ELSS_1ELNSR_7ScaleInE0ELST_0EEEEEENSA_6LayoutINSB_IJSE_SE_SE_EEENSB_IJNSC_ILi0EEESY_SY_EEEEENSB_IJNSA_10UnderscoreES11_S11_EEEEENS7_6detail27Sm100ImplicitGemmTileTraitsINSA_18SM100_TMA_2SM_LOADENSA_14ComposedLayoutINSA_7SwizzleILi3ELi4ELi3EEENSA_18smem_ptr_flag_bitsILi16EEENSW_INSB_IJNSC_ILi64EEENSC_ILi8EEEEEENSB_IJSE_S1C_EEEEEEEvEENS15_INSA_25SM100_TMA_2SM_LOAD_IM2COLES1H_vEEEENS_8epilogue10collective18CollectiveEpilogueINS1M_23Sm100TmaWarpSpecializedILi4ELi2ELi32ELb1ELb0EEEJNSB_IJSI_SJ_SL_EEENSB_IJNSW_ISI_SE_EENSW_ISK_SE_EEEEESN_NSB_IJlNSB_IJSE_lllEEESY_EEESN_S1W_NS1M_6fusion15FusionCallbacksIS1Q_NS1X_17LinearCombinationISN_fSN_fLNS_15FloatRoundStyleE2EEES1R_S1U_JEEENSA_5SM1004TMEM4LOAD26SM100_TMEM_LOAD_32dp32b32xENSA_13SM90_TMA_LOADENS17_INS18_ILi2ELi4ELi3EEES1B_NSW_INSB_IJS1D_SK_EEENSB_IJSK_SE_EEEEEEENSA_39AutoVectorizingCopyWithAssumedAlignmentILi128EEENSA_14SM90_TMA_STOREES2C_S2E_S2E_EEEvvEEEEvNT_6ParamsE,"",@"SHT_CUDA_INFO"
	.sectionflags	@""
	.align	4


	//----- nvinfo : EIATTR_CUDA_API_VERSION
	.align		4
        /*0000*/ 	.byte	0x04, 0x37
        /*0002*/ 	.short	(.L_31 - .L_30)
.L_30:
        /*0004*/ 	.word	0x00000082


	//----- nvinfo : EIATTR_KPARAM_INFO
	.align		4
.L_31:
        /*0008*/ 	.byte	0x04, 0x17
        /*000a*/ 	.short	(.L_33 - .L_32)
.L_32:
        /*000c*/ 	.word	0x00000000
        /*0010*/ 	.short	0x0000
        /*0012*/ 	.short	0x0000
        /*0014*/ 	.byte	0x00, 0xf0, 0x01, 0x24


	//----- nvinfo : EIATTR_AT_ENTRY_FRAGMENTS
	.align		4
.L_33:
        /*0018*/ 	.byte	0x04, 0x4f
        /*001a*/ 	.short	(.L_35 - .L_34)


	//   ....[0]....
.L_34:
        /*001c*/ 	.word	0x00000007


	//----- nvinfo : EIATTR_RESERVED_SMEM_USED
	.align		4
.L_35:
        /*0020*/ 	.byte	0x01, 0x41
	.zero		2


	//----- nvinfo : EIATTR_SPARSE_MMA_MASK
	.align		4
        /*0024*/ 	.byte	0x03, 0x50
        /*0026*/ 	.short	0x0000


	//----- nvinfo : EIATTR_TCGEN05_2CTA_USED
	.align		4
        /*0028*/ 	.byte	0x01, 0x52
	.zero		2


	//----- nvinfo : EIATTR_MAXREG_COUNT
	.align		4
        /*002c*/ 	.byte	0x03, 0x1b
        /*002e*/ 	.short	0x00ff


	//----- nvinfo : EIATTR_NUM_BARRIERS
	.align		4
        /*0030*/ 	.byte	0x02, 0x4c
        /*0032*/ 	.byte	0x07
	.zero		1


	//----- nvinfo : EIATTR_EXTERNS
	.align		4
        /*0034*/ 	.byte	0x04, 0x0f
        /*0036*/ 	.short	(.L_37 - .L_36)


	//   ....[0]....
	.align		4
.L_36:
        /*0038*/ 	.word	index@(__assertfail)


	//----- nvinfo : EIATTR_MERCURY_ISA_VERSION
	.align		4
.L_37:
        /*003c*/ 	.byte	0x03, 0x5f
        /*003e*/ 	.short	0x0101


	//----- nvinfo : EIATTR_INT_WARP_WIDE_INSTR_OFFSETS
	.align		4
        /*0040*/ 	.byte	0x04, 0x31
        /*0042*/ 	.short	(.L_39 - .L_38)


	//   ....[0]....
.L_38:
        /*0044*/ 	.word	0x00000e00


	//   ....[1]....
        /*0048*/ 	.word	0x00000eb0


	//   ....[2]....
        /*004c*/ 	.word	0x00005120


	//   ....[3]....
        /*0050*/ 	.word	0x00005140


	//   ....[4]....
        /*0054*/ 	.word	0x00005170


	//   ....[5]....
        /*0058*/ 	.word	0x000063d0


	//   ....[6]....
        /*005c*/ 	.word	0x00006430


	//   ....[7]....
        /*0060*/ 	.word	0x00006530


	//   ....[8]....
        /*0064*/ 	.word	0x000065b0


	//   ....[9]....
        /*0068*/ 	.word	0x00006690


	//   ....[10]....
        /*006c*/ 	.word	0x00006720


	//   ....[11]....
        /*0070*/ 	.word	0x00006810


	//   ....[12]....
        /*0074*/ 	.word	0x000068c0


	//----- nvinfo : EIATTR_COOP_GROUP_MASK_REGIDS
	.align		4
.L_39:
        /*0078*/ 	.byte	0x04, 0x29
        /*007a*/ 	.short	(.L_41 - .L_40)


	//   ....[0]....
.L_40:
        /*007c*/ 	.word	0xffffffff


	//   ....[1]....
        /*0080*/ 	.word	0xffffffff


	//   ....[2]....
        /*0084*/ 	.word	0xffffffff


	//   ....[3]....
        /*0088*/ 	.word	0xffffffff


	//   ....[4]....
        /*008c*/ 	.word	0xffffffff


	//   ....[5]....
        /*0090*/ 	.word	0xffffffff


	//   ....[6]....
        /*0094*/ 	.word	0xffffffff


	//   ....[7]....
        /*0098*/ 	.word	0xffffffff


	//   ....[8]....
        /*009c*/ 	.word	0xffffffff


	//   ....[9]....
        /*00a0*/ 	.word	0xffffffff


	//   ....[10]....
        /*00a4*/ 	.word	0xffffffff


	//   ....[11]....
        /*00a8*/ 	.word	0xffffffff


	//   ....[12]....
        /*00ac*/ 	.word	0xffffffff


	//----- nvinfo : EIATTR_COOP_GROUP_INSTR_OFFSETS
	.align		4
.L_41:
        /*00b0*/ 	.byte	0x04, 0x28
        /*00b2*/ 	.short	(.L_43 - .L_42)


	//   ....[0]....
.L_42:
        /*00b4*/ 	.word	0x000000d0


	//   ....[1]....
        /*00b8*/ 	.word	0x00000540


	//   ....[2]....
        /*00bc*/ 	.word	0x00000890


	//   ....[3]....
        /*00c0*/ 	.word	0x00000a30


	//   ....[4]....
        /*00c4*/ 	.word	0x00000b30


	//   ....[5]....
        /*00c8*/ 	.word	0x00000c80


	//   ....[6]....
        /*00cc*/ 	.word	0x00000f20


	//   ....[7]....
        /*00d0*/ 	.word	0x00002d40


	//   ....[8]....
        /*00d4*/ 	.word	0x00004100


	//   ....[9]....
        /*00d8*/ 	.word	0x000045d0


	//   ....[10]....
        /*00dc*/ 	.word	0x00004600


	//   ....[11]....
        /*00e0*/ 	.word	0x00005040


	//   ....[12]....
        /*00e4*/ 	.word	0x00005240


	//----- nvinfo : EIATTR_VRC_CTA_INIT_COUNT
	.align		4
.L_43:
        /*00e8*/ 	.byte	0x02, 0x4a
        /*00ea*/ 	.byte	0x80
	.zero		1


	//----- nvinfo : EIATTR_SYSCALL_OFFSETS
	.align		4
        /*00ec*/ 	.byte	0x04, 0x46
        /*00ee*/ 	.short	(.L_45 - .L_44)


	//   ....[0]....
.L_44:
        /*00f0*/ 	.word	0x00007b30


	//   ....[1]....
        /*00f4*/ 	.word	0x00007c20


	//   ....[2]....
        /*00f8*/ 	.word	0x000083f0


	//   ....[3]....
        /*00fc*/ 	.word	0x00009070


	//   ....[4]....
        /*0100*/ 	.word	0x00009cb0


	//   ....[5]....
        /*0104*/ 	.word	0x0000a8e0


	//----- nvinfo : EIATTR_MBARRIER_INSTR_OFFSETS
	.align		4
.L_45:
        /*0108*/ 	.byte	0x04, 0x39
        /*010a*/ 	.short	(.L_47 - .L_46)


	//   ....[0]....
.L_46:
        /*010c*/ 	.word	0x00000670
        /*0110*/ 	.word	0x000000ff
        /*0114*/ 	.word	0x00000000
        /*0118*/ 	.short	0x0100
        /*011a*/ 	.byte	0x04
	.zero		1


	//   ....[1]....
        /*011c*/ 	.word	0x00000680
        /*0120*/ 	.word	0x000000ff
        /*0124*/ 	.word	0x00000080
        /*0128*/ 	.short	0x0100
        /*012a*/ 	.byte	0x04
	.zero		1


	//   ....[2]....
        /*012c*/ 	.word	0x00000690
        /*0130*/ 	.word	0x000000ff
        /*0134*/ 	.word	0x00000008
        /*0138*/ 	.short	0x0100
        /*013a*/ 	.byte	0x04
	.zero		1


	//   ....[3]....
        /*013c*/ 	.word	0x000006a0
        /*0140*/ 	.word	0x000000ff
        /*0144*/ 	.word	0x00000088
        /*0148*/ 	.short	0x0100
        /*014a*/ 	.byte	0x04
	.zero		1


	//   ....[4]....
        /*014c*/ 	.word	0x000006b0
        /*0150*/ 	.word	0x000000ff
        /*0154*/ 	.word	0x00000010
        /*0158*/ 	.short	0x0100
        /*015a*/ 	.byte	0x04
	.zero		1


	//   ....[5]....
        /*015c*/ 	.word	0x000006c0
        /*0160*/ 	.word	0x000000ff
        /*0164*/ 	.word	0x00000090
        /*0168*/ 	.short	0x0100
        /*016a*/ 	.byte	0x04
	.zero		1


	//   ....[6]....
        /*016c*/ 	.word	0x000006d0
        /*0170*/ 	.word	0x000000ff
        /*0174*/ 	.word	0x00000018
        /*0178*/ 	.short	0x0100
        /*017a*/ 	.byte	0x04
	.zero		1


	//   ....[7]....
        /*017c*/ 	.word	0x000006e0
        /*0180*/ 	.word	0x000000ff
        /*0184*/ 	.word	0x00000098
        /*0188*/ 	.short	0x0100
        /*018a*/ 	.byte	0x04
	.zero		1


	//   ....[8]....
        /*018c*/ 	.word	0x000006f0
        /*0190*/ 	.word	0x000000ff
        /*0194*/ 	.word	0x00000020
        /*0198*/ 	.short	0x0100
        /*019a*/ 	.byte	0x04
	.zero		1


	//   ....[9]....
        /*019c*/ 	.word	0x00000700
        /*01a0*/ 	.word	0x000000ff
        /*01a4*/ 	.word	0x000000a0
        /*01a8*/ 	.short	0x0100
        /*01aa*/ 	.byte	0x04
	.zero		1


	//   ....[10]....
        /*01ac*/ 	.word	0x00000710
        /*01b0*/ 	.word	0x000000ff
        /*01b4*/ 	.word	0x00000028
        /*01b8*/ 	.short	0x0100
        /*01ba*/ 	.byte	0x04
	.zero		1


	//   ....[11]....
        /*01bc*/ 	.word	0x00000720
        /*01c0*/ 	.word	0x000000ff
        /*01c4*/ 	.word	0x000000a8
        /*01c8*/ 	.short	0x0100
        /*01ca*/ 	.byte	0x04
	.zero		1


	//   ....[12]....
        /*01cc*/ 	.word	0x00000730
        /*01d0*/ 	.word	0x000000ff
        /*01d4*/ 	.word	0x00000030
        /*01d8*/ 	.short	0x0100
        /*01da*/ 	.byte	0x04
	.zero		1


	//   ....[13]....
        /*01dc*/ 	.word	0x00000740
        /*01e0*/ 	.word	0x000000ff
        /*01e4*/ 	.word	0x000000b0
        /*01e8*/ 	.short	0x0100
        /*01ea*/ 	.byte	0x04
	.zero		1


	//   ....[14]....
        /*01ec*/ 	.word	0x00000750
        /*01f0*/ 	.word	0x000000ff
        /*01f4*/ 	.word	0x00000038
        /*01f8*/ 	.short	0x0100
        /*01fa*/ 	.byte	0x04
	.zero		1


	//   ....[15]....
        /*01fc*/ 	.word	0x00000760
        /*0200*/ 	.word	0x000000ff
        /*0204*/ 	.word	0x000000b8
        /*0208*/ 	.short	0x0100
        /*020a*/ 	.byte	0x04
	.zero		1


	//   ....[16]....
        /*020c*/ 	.word	0x00000770
        /*0210*/ 	.word	0x000000ff
        /*0214*/ 	.word	0x00000040
        /*0218*/ 	.short	0x0100
        /*021a*/ 	.byte	0x04
	.zero		1


	//   ....[17]....
        /*021c*/ 	.word	0x00000780
        /*0220*/ 	.word	0x000000ff
        /*0224*/ 	.word	0x000000c0
        /*0228*/ 	.short	0x0100
        /*022a*/ 	.byte	0x04
	.zero		1


	//   ....[18]....
        /*022c*/ 	.word	0x00000790
        /*0230*/ 	.word	0x000000ff
        /*0234*/ 	.word	0x00000048
        /*0238*/ 	.short	0x0100
        /*023a*/ 	.byte	0x04
	.zero		1


	//   ....[19]....
        /*023c*/ 	.word	0x000007a0
        /*0240*/ 	.word	0x000000ff
        /*0244*/ 	.word	0x000000c8
        /*0248*/ 	.short	0x0100
        /*024a*/ 	.byte	0x04
	.zero		1


	//   ....[20]....
        /*024c*/ 	.word	0x000007b0
        /*0250*/ 	.word	0x000000ff
        /*0254*/ 	.word	0x00000050
        /*0258*/ 	.short	0x0100
        /*025a*/ 	.byte	0x04
	.zero		1


	//   ....[21]....
        /*025c*/ 	.word	0x000007c0
        /*0260*/ 	.word	0x000000ff
        /*0264*/ 	.word	0x000000d0
        /*0268*/ 	.short	0x0100
        /*026a*/ 	.byte	0x04
	.zero		1


	//   ....[22]....
        /*026c*/ 	.word	0x000007d0
        /*0270*/ 	.word	0x000000ff
        /*0274*/ 	.word	0x00000058
        /*0278*/ 	.short	0x0100
        /*027a*/ 	.byte	0x04
	.zero		1


	//   ....[23]....
        /*027c*/ 	.word	0x000007e0
        /*0280*/ 	.word	0x000000ff
        /*0284*/ 	.word	0x000000d8
        /*0288*/ 	.short	0x0100
        /*028a*/ 	.byte	0x04
	.zero		1


	//   ....[24]....
        /*028c*/ 	.word	0x000007f0
        /*0290*/ 	.word	0x000000ff
        /*0294*/ 	.word	0x00000060
        /*0298*/ 	.short	0x0100
        /*029a*/ 	.byte	0x04
	.zero		1


	//   ....[25]....
        /*029c*/ 	.word	0x00000800
        /*02a0*/ 	.word	0x000000ff
        /*02a4*/ 	.word	0x000000e0
        /*02a8*/ 	.short	0x0100
        /*02aa*/ 	.byte	0x04
	.zero		1


	//   ....[26]....
        /*02ac*/ 	.word	0x00000810
        /*02b0*/ 	.word	0x000000ff
        /*02b4*/ 	.word	0x00000068
        /*02b8*/ 	.short	0x0100
        /*02ba*/ 	.byte	0x04
	.zero		1


	//   ....[27]....
        /*02bc*/ 	.word	0x00000820
        /*02c0*/ 	.word	0x000000ff
        /*02c4*/ 	.word	0x000000e8
        /*02c8*/ 	.short	0x0100
        /*02ca*/ 	.byte	0x04
	.zero		1


	//   ....[28]....
        /*02cc*/ 	.word	0x00000830
        /*02d0*/ 	.word	0x000000ff
        /*02d4*/ 	.word	0x00000070
        /*02d8*/ 	.short	0x0100
        /*02da*/ 	.byte	0x04
	.zero		1


	//   ....[29]....
        /*02dc*/ 	.word	0x00000840
        /*02e0*/ 	.word	0x000000ff
        /*02e4*/ 	.word	0x000000f0
        /*02e8*/ 	.short	0x0100
        /*02ea*/ 	.byte	0x04
	.zero		1


	//   ....[30]....
        /*02ec*/ 	.word	0x00000850
        /*02f0*/ 	.word	0x000000ff
        /*02f4*/ 	.word	0x00000078
        /*02f8*/ 	.short	0x0100
        /*02fa*/ 	.byte	0x04
	.zero		1


	//   ....[31]....
        /*02fc*/ 	.word	0x00000860
        /*0300*/ 	.word	0x000000ff
        /*0304*/ 	.word	0x000000f8
        /*0308*/ 	.short	0x0100
        /*030a*/ 	.byte	0x04
	.zero		1


	//   ....[32]....
        /*030c*/ 	.word	0x000009a0
        /*0310*/ 	.word	0x000000ff
        /*0314*/ 	.word	0x00000100
        /*0318*/ 	.short	0x0100
        /*031a*/ 	.byte	0x04
	.zero		1


	//   ....[33]....
        /*031c*/ 	.word	0x000009b0
        /*0320*/ 	.word	0x000000ff
        /*0324*/ 	.word	0x00000120
        /*0328*/ 	.short	0x0100
        /*032a*/ 	.byte	0x04
	.zero		1


	//   ....[34]....
        /*032c*/ 	.word	0x000009c0
        /*0330*/ 	.word	0x000000ff
        /*0334*/ 	.word	0x00000108
        /*0338*/ 	.short	0x0100
        /*033a*/ 	.byte	0x04
	.zero		1


	//   ....[35]....
        /*033c*/ 	.word	0x000009d0
        /*0340*/ 	.word	0x000000ff
        /*0344*/ 	.word	0x00000128
        /*0348*/ 	.short	0x0100
        /*034a*/ 	.byte	0x04
	.zero		1


	//   ....[36]....
        /*034c*/ 	.word	0x000009e0
        /*0350*/ 	.word	0x000000ff
        /*0354*/ 	.word	0x00000110
        /*0358*/ 	.short	0x0100
        /*035a*/ 	.byte	0x04
	.zero		1


	//   ....[37]....
        /*035c*/ 	.word	0x000009f0
        /*0360*/ 	.word	0x000000ff
        /*0364*/ 	.word	0x00000130
        /*0368*/ 	.short	0x0100
        /*036a*/ 	.byte	0x04
	.zero		1


	//   ....[38]....
        /*036c*/ 	.word	0x00000a00
        /*0370*/ 	.word	0x000000ff
        /*0374*/ 	.word	0x00000118
        /*0378*/ 	.short	0x0100
        /*037a*/ 	.byte	0x04
	.zero		1


	//   ....[39]....
        /*037c*/ 	.word	0x00000a10
        /*0380*/ 	.word	0x000000ff
        /*0384*/ 	.word	0x00000138
        /*0388*/ 	.short	0x0100
        /*038a*/ 	.byte	0x04
	.zero		1


	//   ....[40]....
        /*038c*/ 	.word	0x00000b00
        /*0390*/ 	.word	0x000000ff
        /*0394*/ 	.word	0x00000140
        /*0398*/ 	.short	0x0100
        /*039a*/ 	.byte	0x04
	.zero		1


	//   ....[41]....
        /*039c*/ 	.word	0x00000b10
        /*03a0*/ 	.word	0x000000ff
        /*03a4*/ 	.word	0x00000148
        /*03a8*/ 	.short	0x0100
        /*03aa*/ 	.byte	0x04
	.zero		1


	//   ....[42]....
        /*03ac*/ 	.word	0x00000c50
        /*03b0*/ 	.word	0x000000ff
        /*03b4*/ 	.word	0x00000150
        /*03b8*/ 	.short	0x0100
        /*03ba*/ 	.byte	0x06
	.zero		1


	//   ....[43]....
        /*03bc*/ 	.word	0x00000c60
        /*03c0*/ 	.word	0x000000ff
        /*03c4*/ 	.word	0x00000158
        /*03c8*/ 	.short	0x0100
        /*03ca*/ 	.byte	0x06
	.zero		1


	//   ....[44]....
        /*03cc*/ 	.word	0x00000da0
        /*03d0*/ 	.word	0x000000ff
        /*03d4*/ 	.word	0x00000160
        /*03d8*/ 	.short	0x0100
        /*03da*/ 	.byte	0x04
	.zero		1


	//   ....[45]....
        /*03dc*/ 	.word	0x00000db0
        /*03e0*/ 	.word	0x000000ff
        /*03e4*/ 	.word	0x00000170
        /*03e8*/ 	.short	0x0100
        /*03ea*/ 	.byte	0x04
	.zero		1


	//   ....[46]....
        /*03ec*/ 	.word	0x00000dc0
        /*03f0*/ 	.word	0x000000ff
        /*03f4*/ 	.word	0x00000168
        /*03f8*/ 	.short	0x0100
        /*03fa*/ 	.byte	0x04
	.zero		1


	//   ....[47]....
        /*03fc*/ 	.word	0x00000dd0
        /*0400*/ 	.word	0x000000ff
        /*0404*/ 	.word	0x00000178
        /*0408*/ 	.short	0x0100
        /*040a*/ 	.byte	0x04
	.zero		1


	//   ....[48]....
        /*040c*/ 	.word	0x00000ed0
        /*0410*/ 	.word	0x000000ff
        /*0414*/ 	.word	0x00000180
        /*0418*/ 	.short	0x0100
        /*041a*/ 	.byte	0x06
	.zero		1


	//   ....[49]....
        /*041c*/ 	.word	0x00001e90
        /*0420*/ 	.word	0x000000ff
        /*0424*/ 	.word	0x00000080
        /*0428*/ 	.short	0x010a
        /*042a*/ 	.byte	0x07
	.zero		1


	//   ....[50]....
        /*042c*/ 	.word	0x00002280
        /*0430*/ 	.word	0x000000ff
        /*0434*/ 	.word	0x00000080
        /*0438*/ 	.short	0x010a
        /*043a*/ 	.byte	0x0b
	.zero		1


	//   ....[51]....
        /*043c*/ 	.word	0x00002430
        /*0440*/ 	.word	0x000000ff
        /*0444*/ 	.word	0x00000080
        /*0448*/ 	.short	0x010a
        /*044a*/ 	.byte	0x08
	.zero		1


	//   ....[52]....
        /*044c*/ 	.word	0x000026f0
        /*0450*/ 	.word	0x000000ff
        /*0454*/ 	.word	0x00000148
        /*0458*/ 	.short	0x0101
        /*045a*/ 	.byte	0x21
	.zero		1


	//   ....[53]....
        /*045c*/ 	.word	0x00002720
        /*0460*/ 	.word	0x000000ff
        /*0464*/ 	.word	0x00000080
        /*0468*/ 	.short	0x010a
        /*046a*/ 	.byte	0x04
	.zero		1


	//   ....[54]....
        /*046c*/ 	.word	0x000028f0
        /*0470*/ 	.word	0x000000ff
        /*0474*/ 	.word	0x00000080
        /*0478*/ 	.short	0x010a
        /*047a*/ 	.byte	0x0b
	.zero		1


	//   ....[55]....
        /*047c*/ 	.word	0x00002aa0
        /*0480*/ 	.word	0x000000ff
        /*0484*/ 	.word	0x00000080
        /*0488*/ 	.short	0x010a
        /*048a*/ 	.byte	0x08
	.zero		1


	//   ....[56]....
        /*048c*/ 	.word	0x00002d50
        /*0490*/ 	.word	0x000000ff
        /*0494*/ 	.word	0x00000150
        /*0498*/ 	.short	0x010a
        /*049a*/ 	.byte	0x21
	.zero		1


	//   ....[57]....
        /*049c*/ 	.word	0x00002e10
        /*04a0*/ 	.word	0x000000ff
        /*04a4*/ 	.word	0x00000000
        /*04a8*/ 	.short	0x0101
        /*04aa*/ 	.byte	0x04
	.zero		1


	//   ....[58]....
        /*04ac*/ 	.word	0x00003400
        /*04b0*/ 	.word	0x000000ff
        /*04b4*/ 	.word	0x00000000
        /*04b8*/ 	.short	0x010a
        /*04ba*/ 	.byte	0x04
	.zero		1


	//   ....[59]....
        /*04bc*/ 	.word	0x000034a0
        /*04c0*/ 	.word	0x000000ff
        /*04c4*/ 	.word	0x00000000
        /*04c8*/ 	.short	0x010a
        /*04ca*/ 	.byte	0x05
	.zero		1


	//   ....[60]....
        /*04cc*/ 	.word	0x00003540
        /*04d0*/ 	.word	0x000000ff
        /*04d4*/ 	.word	0x00000000
        /*04d8*/ 	.short	0x010a
        /*04da*/ 	.byte	0x05
	.zero		1


	//   ....[61]....
        /*04dc*/ 	.word	0x000035e0
        /*04e0*/ 	.word	0x000000ff
        /*04e4*/ 	.word	0x00000000
        /*04e8*/ 	.short	0x010a
        /*04ea*/ 	.byte	0x05
	.zero		1


	//   ....[62]....
        /*04ec*/ 	.word	0x00003680
        /*04f0*/ 	.word	0x000000ff
        /*04f4*/ 	.word	0x00000000
        /*04f8*/ 	.short	0x010a
        /*04fa*/ 	.byte	0x05
	.zero		1


	//   ....[63]....
        /*04fc*/ 	.word	0x00003720
        /*0500*/ 	.word	0x000000ff
        /*0504*/ 	.word	0x00000000
        /*0508*/ 	.short	0x010a
        /*050a*/ 	.byte	0x05
	.zero		1


	//   ....[64]....
        /*050c*/ 	.word	0x000037c0
        /*0510*/ 	.word	0x000000ff
        /*0514*/ 	.word	0x00000000
        /*0518*/ 	.short	0x010a
        /*051a*/ 	.byte	0x05
	.zero		1


	//   ....[65]....
        /*051c*/ 	.word	0x00003860
        /*0520*/ 	.word	0x000000ff
        /*0524*/ 	.word	0x00000000
        /*0528*/ 	.short	0x010a
        /*052a*/ 	.byte	0x05
	.zero		1


	//   ....[66]....
        /*052c*/ 	.word	0x00003900
        /*0530*/ 	.word	0x000000ff
        /*0534*/ 	.word	0x00000000
        /*0538*/ 	.short	0x010a
        /*053a*/ 	.byte	0x05
	.zero		1


	//   ....[67]....
        /*053c*/ 	.word	0x000039a0
        /*0540*/ 	.word	0x000000ff
        /*0544*/ 	.word	0x00000000
        /*0548*/ 	.short	0x010a
        /*054a*/ 	.byte	0x05
	.zero		1


	//   ....[68]....
        /*054c*/ 	.word	0x00003a40
        /*0550*/ 	.word	0x000000ff
        /*0554*/ 	.word	0x00000000
        /*0558*/ 	.short	0x010a
        /*055a*/ 	.byte	0x05
	.zero		1


	//   ....[69]....
        /*055c*/ 	.word	0x00003ae0
        /*0560*/ 	.word	0x000000ff
        /*0564*/ 	.word	0x00000000
        /*0568*/ 	.short	0x010a
        /*056a*/ 	.byte	0x05
	.zero		1


	//   ....[70]....
        /*056c*/ 	.word	0x00003b80
        /*0570*/ 	.word	0x000000ff
        /*0574*/ 	.word	0x00000000
        /*0578*/ 	.short	0x010a
        /*057a*/ 	.byte	0x05
	.zero		1


	//   ....[71]....
        /*057c*/ 	.word	0x00003c20
        /*0580*/ 	.word	0x000000ff
        /*0584*/ 	.word	0x00000000
        /*0588*/ 	.short	0x010a
        /*058a*/ 	.byte	0x05
	.zero		1


	//   ....[72]....
        /*058c*/ 	.word	0x00003cc0
        /*0590*/ 	.word	0x000000ff
        /*0594*/ 	.word	0x00000000
        /*0598*/ 	.short	0x010a
        /*059a*/ 	.byte	0x05
	.zero		1


	//   ....[73]....
        /*059c*/ 	.word	0x00003d70
        /*05a0*/ 	.word	0x00000000
        /*05a4*/ 	.word	0x00000000
        /*05a8*/ 	.short	0x010a
        /*05aa*/ 	.byte	0xff
	.zero		1


	//   ....[74]....
        /*05ac*/ 	.word	0x00003ec0
        /*05b0*/ 	.word	0x000000ff
        /*05b4*/ 	.word	0x00000158
        /*05b8*/ 	.short	0x010a
        /*05ba*/ 	.byte	0x04
	.zero		1


	//   ....[75]....
        /*05bc*/ 	.word	0x00003f60
        /*05c0*/ 	.word	0x000000ff
        /*05c4*/ 	.word	0x00000150
        /*05c8*/ 	.short	0x010a
        /*05ca*/ 	.byte	0x04
	.zero		1


	//   ....[76]....
        /*05cc*/ 	.word	0x00004000
        /*05d0*/ 	.word	0x000000ff
        /*05d4*/ 	.word	0x00000000
        /*05d8*/ 	.short	0x0101
        /*05da*/ 	.byte	0x05
	.zero		1


	//   ....[77]....
        /*05dc*/ 	.word	0x00004040
        /*05e0*/ 	.word	0x000000ff
        /*05e4*/ 	.word	0x00000158
        /*05e8*/ 	.short	0x0106
        /*05ea*/ 	.byte	0x04
	.zero		1


	//   ....[78]....
        /*05ec*/ 	.word	0x00004080
        /*05f0*/ 	.word	0x00000000
        /*05f4*/ 	.word	0x00000158
        /*05f8*/ 	.short	0x010a
        /*05fa*/ 	.byte	0xff
	.zero		1


	//   ....[79]....
        /*05fc*/ 	.word	0x000042d0
        /*0600*/ 	.word	0x000000ff
        /*0604*/ 	.word	0x00000008
        /*0608*/ 	.short	0x010a
        /*060a*/ 	.byte	0x05
	.zero		1


	//   ....[80]....
        /*060c*/ 	.word	0x000042f0
        /*0610*/ 	.word	0x000000ff
        /*0614*/ 	.word	0x00000008
        /*0618*/ 	.short	0x010a
        /*061a*/ 	.byte	0x05
	.zero		1


	//   ....[81]....
        /*061c*/ 	.word	0x00004480
        /*0620*/ 	.word	0x000000ff
        /*0624*/ 	.word	0x00000008
        /*0628*/ 	.short	0x010a
        /*062a*/ 	.byte	0x05
	.zero		1


	//   ....[82]....
        /*062c*/ 	.word	0x000044a0
        /*0630*/ 	.word	0x000000ff
        /*0634*/ 	.word	0x00000008
        /*0638*/ 	.short	0x010a
        /*063a*/ 	.byte	0x05
	.zero		1


	//   ....[83]....
        /*063c*/ 	.word	0x00004560
        /*0640*/ 	.word	0x000000ff
        /*0644*/ 	.word	0x00000000
        /*0648*/ 	.short	0x0101
        /*064a*/ 	.byte	0x04
	.zero		1


	//   ....[84]....
        /*064c*/ 	.word	0x00004880
        /*0650*/ 	.word	0x000000ff
        /*0654*/ 	.word	0x00000150
        /*0658*/ 	.short	0x010a
        /*065a*/ 	.byte	0x12
	.zero		1


	//   ....[85]....
        /*065c*/ 	.word	0x00004920
        /*0660*/ 	.word	0x000000ff
        /*0664*/ 	.word	0x00000000
        /*0668*/ 	.short	0x0101
        /*066a*/ 	.byte	0x1d
	.zero		1


	//   ....[86]....
        /*066c*/ 	.word	0x00004960
        /*0670*/ 	.word	0x000000ff
        /*0674*/ 	.word	0x00000170
        /*0678*/ 	.short	0x010a
        /*067a*/ 	.byte	0x17
	.zero		1


	//   ....[87]....
        /*067c*/ 	.word	0x00004a40
        /*0680*/ 	.word	0x000000ff
        /*0684*/ 	.word	0x00000000
        /*0688*/ 	.short	0x010a
        /*068a*/ 	.byte	0x04
	.zero		1


	//   ....[88]....
        /*068c*/ 	.word	0x00004aa0
        /*0690*/ 	.word	0x000000ff
        /*0694*/ 	.word	0x00000000
        /*0698*/ 	.short	0x010a
        /*069a*/ 	.byte	0x0a
	.zero		1


	//   ....[89]....
        /*069c*/ 	.word	0x00004bd0
        /*06a0*/ 	.word	0x000000ff
        /*06a4*/ 	.word	0x00000000
        /*06a8*/ 	.short	0x010a
        /*06aa*/ 	.byte	0x04
	.zero		1


	//   ....[90]....
        /*06ac*/ 	.word	0x00004e30
        /*06b0*/ 	.word	0x000000ff
        /*06b4*/ 	.word	0x00000000
        /*06b8*/ 	.short	0x010a
        /*06ba*/ 	.byte	0x04
	.zero		1


	//   ....[91]....
        /*06bc*/ 	.word	0x00004ed0
        /*06c0*/ 	.word	0x00000000
        /*06c4*/ 	.word	0x00000000
        /*06c8*/ 	.short	0x010a
        /*06ca*/ 	.byte	0xff
	.zero		1


	//   ....[92]....
        /*06cc*/ 	.word	0x00004f10
        /*06d0*/ 	.word	0x00000000
        /*06d4*/ 	.word	0x00000000
        /*06d8*/ 	.short	0x010a
        /*06da*/ 	.byte	0xff
	.zero		1


	//   ....[93]....
        /*06dc*/ 	.word	0x00004f80
        /*06e0*/ 	.word	0x000000ff
        /*06e4*/ 	.word	0x00000000
        /*06e8*/ 	.short	0x0101
        /*06ea*/ 	.byte	0x04
	.zero		1


	//   ....[94]....
        /*06ec*/ 	.word	0x00004fc0
        /*06f0*/ 	.word	0x000000ff
        /*06f4*/ 	.word	0x00000180
        /*06f8*/ 	.short	0x010a
        /*06fa*/ 	.byte	0x12
	.zero		1


	//   ....[95]....
        /*06fc*/ 	.word	0x00005030
        /*0700*/ 	.word	0x000000ff
        /*0704*/ 	.word	0x00000000
        /*0708*/ 	.short	0x0101
        /*070a*/ 	.byte	0x04
	.zero		1


	//   ....[96]....
        /*070c*/ 	.word	0x000057b0
        /*0710*/ 	.word	0x000000ff
        /*0714*/ 	.word	0x00000150
        /*0718*/ 	.short	0x010a
        /*071a*/ 	.byte	0x14
	.zero		1


	//   ....[97]....
        /*071c*/ 	.word	0x00005850
        /*0720*/ 	.word	0x000000ff
        /*0724*/ 	.word	0x00000000
        /*0728*/ 	.short	0x0101
        /*072a*/ 	.byte	0x2e
	.zero		1


	//   ....[98]....
        /*072c*/ 	.word	0x00005d80
        /*0730*/ 	.word	0x000000ff
        /*0734*/ 	.word	0x00000148
        /*0738*/ 	.short	0x010a
        /*073a*/ 	.byte	0x14
	.zero		1


	//   ....[99]....
        /*073c*/ 	.word	0x00006370
        /*0740*/ 	.word	0x000000ff
        /*0744*/ 	.word	0x00000120
        /*0748*/ 	.short	0x010a
        /*074a*/ 	.byte	0x14
	.zero		1


	//   ....[100]....
        /*074c*/ 	.word	0x000064e0
        /*0750*/ 	.word	0x000000ff
        /*0754*/ 	.word	0x00000100
        /*0758*/ 	.short	0x010b
        /*075a*/ 	.byte	0x14
	.zero		1


	//   ....[101]....
        /*075c*/ 	.word	0x000064f0
        /*0760*/ 	.word	0x000000ff
        /*0764*/ 	.word	0x00000000
        /*0768*/ 	.short	0x0101
        /*076a*/ 	.byte	0x34
	.zero		1


	//   ....[102]....
        /*076c*/ 	.word	0x00006500
        /*0770*/ 	.word	0x000000ff
        /*0774*/ 	.word	0x00000128
        /*0778*/ 	.short	0x010a
        /*077a*/ 	.byte	0x14
	.zero		1


	//   ....[103]....
        /*077c*/ 	.word	0x00006640
        /*0780*/ 	.word	0x000000ff
        /*0784*/ 	.word	0x00000108
        /*0788*/ 	.short	0x010b
        /*078a*/ 	.byte	0x14
	.zero		1


	//   ....[104]....
        /*078c*/ 	.word	0x00006650
        /*0790*/ 	.word	0x000000ff
        /*0794*/ 	.word	0x00000000
        /*0798*/ 	.short	0x0101
        /*079a*/ 	.byte	0x33
	.zero		1


	//   ....[105]....
        /*079c*/ 	.word	0x00006660
        /*07a0*/ 	.word	0x000000ff
        /*07a4*/ 	.word	0x00000130
        /*07a8*/ 	.short	0x010a
        /*07aa*/ 	.byte	0x14
	.zero		1


	//   ....[106]....
        /*07ac*/ 	.word	0x000067c0
        /*07b0*/ 	.word	0x000000ff
        /*07b4*/ 	.word	0x00000110
        /*07b8*/ 	.short	0x010b
        /*07ba*/ 	.byte	0x14
	.zero		1


	//   ....[107]....
        /*07bc*/ 	.word	0x000067d0
        /*07c0*/ 	.word	0x000000ff
        /*07c4*/ 	.word	0x00000000
        /*07c8*/ 	.short	0x0101
        /*07ca*/ 	.byte	0x31
	.zero		1


	//   ....[108]....
        /*07cc*/ 	.word	0x000067e0
        /*07d0*/ 	.word	0x000000ff
        /*07d4*/ 	.word	0x00000138
        /*07d8*/ 	.short	0x010a
        /*07da*/ 	.byte	0x14
	.zero		1


	//   ....[109]....
        /*07dc*/ 	.word	0x00006980
        /*07e0*/ 	.word	0x000000ff
        /*07e4*/ 	.word	0x00000118
        /*07e8*/ 	.short	0x010b
        /*07ea*/ 	.byte	0x14
	.zero		1


	//   ....[110]....
        /*07ec*/ 	.word	0x00006990
        /*07f0*/ 	.word	0x000000ff
        /*07f4*/ 	.word	0x00000000
        /*07f8*/ 	.short	0x0101
        /*07fa*/ 	.byte	0x30
	.zero		1


	//   ....[111]....
        /*07fc*/ 	.word	0x000069c0
        /*0800*/ 	.word	0x000000ff
        /*0804*/ 	.word	0x00000120
        /*0808*/ 	.short	0x010a
        /*080a*/ 	.byte	0x14
	.zero		1


	//   ....[112]....
        /*080c*/ 	.word	0x000069e0
        /*0810*/ 	.word	0x000000ff
        /*0814*/ 	.word	0x00000128
        /*0818*/ 	.short	0x010a
        /*081a*/ 	.byte	0x14
	.zero		1


	//   ....[113]....
        /*081c*/ 	.word	0x00006a00
        /*0820*/ 	.word	0x000000ff
        /*0824*/ 	.word	0x00000130
        /*0828*/ 	.short	0x010a
        /*082a*/ 	.byte	0x14
	.zero		1


	//   ....[114]....
        /*082c*/ 	.word	0x00006a40
        /*0830*/ 	.word	0x00000000
        /*0834*/ 	.word	0x00000138
        /*0838*/ 	.short	0x010a
        /*083a*/ 	.byte	0xff
	.zero		1


	//   ....[115]....
        /*083c*/ 	.word	0x00006da0
        /*0840*/ 	.word	0x000000ff
        /*0844*/ 	.word	0x00000150
        /*0848*/ 	.short	0x010a
        /*084a*/ 	.byte	0x33
	.zero		1


	//   ....[116]....
        /*084c*/ 	.word	0x00006f10
        /*0850*/ 	.word	0x000000ff
        /*0854*/ 	.word	0x00000000
        /*0858*/ 	.short	0x0101
        /*085a*/ 	.byte	0x04
	.zero		1


	//   ....[117]....
        /*085c*/ 	.word	0x000080b0
        /*0860*/ 	.word	0x000000ff
        /*0864*/ 	.word	0x00000100
        /*0868*/ 	.short	0x010a
        /*086a*/ 	.byte	0x33
	.zero		1


	//   ....[118]....
        /*086c*/ 	.word	0x000080f0
        /*0870*/ 	.word	0x00000064
        /*0874*/ 	.word	0x00000160
        /*0878*/ 	.short	0x010a
        /*087a*/ 	.byte	0xff
	.zero		1


	//   ....[119]....
        /*087c*/ 	.word	0x000081e0
        /*0880*/ 	.word	0x000000ff
        /*0884*/ 	.word	0x00000100
        /*0888*/ 	.short	0x010a
        /*088a*/ 	.byte	0x33
	.zero		1


	//   ....[120]....
        /*088c*/ 	.word	0x000082d0
        /*0890*/ 	.word	0x00000064
        /*0894*/ 	.word	0x00000160
        /*0898*/ 	.short	0x010a
        /*089a*/ 	.byte	0xff
	.zero		1


	//   ....[121]....
        /*089c*/ 	.word	0x00008da0
        /*08a0*/ 	.word	0x00000000
        /*08a4*/ 	.word	0x00000000
        /*08a8*/ 	.short	0x0101
        /*08aa*/ 	.byte	0xff
	.zero		1


	//   ....[122]....
        /*08ac*/ 	.word	0x00008db0
        /*08b0*/ 	.word	0x00000003
        /*08b4*/ 	.word	0x00000100
        /*08b8*/ 	.short	0x010a
        /*08ba*/ 	.byte	0xff
	.zero		1


	//   ....[123]....
        /*08bc*/ 	.word	0x00008e90
        /*08c0*/ 	.word	0x00000003
        /*08c4*/ 	.word	0x00000100
        /*08c8*/ 	.short	0x010a
        /*08ca*/ 	.byte	0xff
	.zero		1


	//   ....[124]....
        /*08cc*/ 	.word	0x000099e0
        /*08d0*/ 	.word	0x0000003d
        /*08d4*/ 	.word	0x00000000
        /*08d8*/ 	.short	0x0101
        /*08da*/ 	.byte	0xff
	.zero		1


	//   ....[125]....
        /*08dc*/ 	.word	0x00009a00
        /*08e0*/ 	.word	0x0000003e
        /*08e4*/ 	.word	0x00000100
        /*08e8*/ 	.short	0x010a
        /*08ea*/ 	.byte	0xff
	.zero		1


	//   ....[126]....
        /*08ec*/ 	.word	0x00009ad0
        /*08f0*/ 	.word	0x0000003e
        /*08f4*/ 	.word	0x00000100
        /*08f8*/ 	.short	0x010a
        /*08fa*/ 	.byte	0xff
	.zero		1


	//   ....[127]....
        /*08fc*/ 	.word	0x0000a610
        /*0900*/ 	.word	0x0000003d
        /*0904*/ 	.word	0x00000000
        /*0908*/ 	.short	0x0101
        /*090a*/ 	.byte	0xff
	.zero		1


	//   ....[128]....
        /*090c*/ 	.word	0x0000a630
        /*0910*/ 	.word	0x0000003e
        /*0914*/ 	.word	0x00000100
        /*0918*/ 	.short	0x010a
        /*091a*/ 	.byte	0xff
	.zero		1


	//   ....[129]....
        /*091c*/ 	.word	0x0000a700
        /*0920*/ 	.word	0x0000003e
        /*0924*/ 	.word	0x00000100
        /*0928*/ 	.short	0x010a
        /*092a*/ 	.byte	0xff
	.zero		1


	//   ....[130]....
        /*092c*/ 	.word	0x0000aaf0
        /*0930*/ 	.word	0x00000064
        /*0934*/ 	.word	0x00000000
        /*0938*/ 	.short	0x0101
        /*093a*/ 	.byte	0xff
	.zero		1


	//   ....[131]....
        /*093c*/ 	.word	0x0000b290
        /*0940*/ 	.word	0x00000003
        /*0944*/ 	.word	0x00000000
        /*0948*/ 	.short	0x0101
        /*094a*/ 	.byte	0xff
	.zero		1


	//   ....[132]....
        /*094c*/ 	.word	0x0000b520
        /*0950*/ 	.word	0x000000ff
        /*0954*/ 	.word	0x00000000
        /*0958*/ 	.short	0x0101
        /*095a*/ 	.byte	0x04
	.zero		1


	//   ....[133]....
        /*095c*/ 	.word	0x0000b550
        /*0960*/ 	.word	0x00000000
        /*0964*/ 	.word	0x00000080
        /*0968*/ 	.short	0x010a
        /*096a*/ 	.byte	0xff
	.zero		1


	//   ....[134]....
        /*096c*/ 	.word	0x0000b5b0
        /*0970*/ 	.word	0x00000000
        /*0974*/ 	.word	0x00000080
        /*0978*/ 	.short	0x010a
        /*097a*/ 	.byte	0xff
	.zero		1


	//   ....[135]....
        /*097c*/ 	.word	0x0000b610
        /*0980*/ 	.word	0x00000000
        /*0984*/ 	.word	0x00000150
        /*0988*/ 	.short	0x010a
        /*098a*/ 	.byte	0xff
	.zero		1


	//   ....[136]....
        /*098c*/ 	.word	0x0000b670
        /*0990*/ 	.word	0x00000000
        /*0994*/ 	.word	0x00000000
        /*0998*/ 	.short	0x010a
        /*099a*/ 	.byte	0xff
	.zero		1


	//   ....[137]....
        /*099c*/ 	.word	0x0000b6d0
        /*09a0*/ 	.word	0x00000000
        /*09a4*/ 	.word	0x00000000
        /*09a8*/ 	.short	0x010a
        /*09aa*/ 	.byte	0xff
	.zero		1


	//   ....[138]....
        /*09ac*/ 	.word	0x0000b730
        /*09b0*/ 	.word	0x00000000
        /*09b4*/ 	.word	0x00000000
        /*09b8*/ 	.short	0x010a
        /*09ba*/ 	.byte	0xff
	.zero		1


	//   ....[139]....
        /*09bc*/ 	.word	0x0000b790
        /*09c0*/ 	.word	0x00000000
        /*09c4*/ 	.word	0x00000000
        /*09c8*/ 	.short	0x010a
        /*09ca*/ 	.byte	0xff
	.zero		1


	//   ....[140]....
        /*09cc*/ 	.word	0x0000b7f0
        /*09d0*/ 	.word	0x00000000
        /*09d4*/ 	.word	0x00000000
        /*09d8*/ 	.short	0x010a
        /*09da*/ 	.byte	0xff
	.zero		1


	//   ....[141]....
        /*09dc*/ 	.word	0x0000b850
        /*09e0*/ 	.word	0x00000000
        /*09e4*/ 	.word	0x00000000
        /*09e8*/ 	.short	0x010a
        /*09ea*/ 	.byte	0xff
	.zero		1


	//   ....[142]....
        /*09ec*/ 	.word	0x0000b8b0
        /*09f0*/ 	.word	0x00000000
        /*09f4*/ 	.word	0x00000000
        /*09f8*/ 	.short	0x010a
        /*09fa*/ 	.byte	0xff
	.zero		1


	//   ....[143]....
        /*09fc*/ 	.word	0x0000b910
        /*0a00*/ 	.word	0x00000000
        /*0a04*/ 	.word	0x00000000
        /*0a08*/ 	.short	0x010a
        /*0a0a*/ 	.byte	0xff
	.zero		1


	//   ....[144]....
        /*0a0c*/ 	.word	0x0000b970
        /*0a10*/ 	.word	0x00000000
        /*0a14*/ 	.word	0x00000000
        /*0a18*/ 	.short	0x010a
        /*0a1a*/ 	.byte	0xff
	.zero		1


	//   ....[145]....
        /*0a1c*/ 	.word	0x0000b9d0
        /*0a20*/ 	.word	0x00000000
        /*0a24*/ 	.word	0x00000000
        /*0a28*/ 	.short	0x010a
        /*0a2a*/ 	.byte	0xff
	.zero		1


	//   ....[146]....
        /*0a2c*/ 	.word	0x0000ba30
        /*0a30*/ 	.word	0x00000000
        /*0a34*/ 	.word	0x00000000
        /*0a38*/ 	.short	0x010a
        /*0a3a*/ 	.byte	0xff
	.zero		1


	//   ....[147]....
        /*0a3c*/ 	.word	0x0000ba90
        /*0a40*/ 	.word	0x00000000
        /*0a44*/ 	.word	0x00000000
        /*0a48*/ 	.short	0x010a
        /*0a4a*/ 	.byte	0xff
	.zero		1


	//   ....[148]....
        /*0a4c*/ 	.word	0x0000baf0
        /*0a50*/ 	.word	0x00000000
        /*0a54*/ 	.word	0x00000000
        /*0a58*/ 	.short	0x010a
        /*0a5a*/ 	.byte	0xff
	.zero		1


	//   ....[149]....
        /*0a5c*/ 	.word	0x0000bb50
        /*0a60*/ 	.word	0x00000000
        /*0a64*/ 	.word	0x00000000
        /*0a68*/ 	.short	0x010a
        /*0a6a*/ 	.byte	0xff
	.zero		1


	//   ....[150]....
        /*0a6c*/ 	.word	0x0000bbb0
        /*0a70*/ 	.word	0x00000000
        /*0a74*/ 	.word	0x00000000
        /*0a78*/ 	.short	0x010a
        /*0a7a*/ 	.byte	0xff
	.zero		1


	//   ....[151]....
        /*0a7c*/ 	.word	0x0000bc10
        /*0a80*/ 	.word	0x00000004
        /*0a84*/ 	.word	0x00000158
        /*0a88*/ 	.short	0x010a
        /*0a8a*/ 	.byte	0xff
	.zero		1


	//   ....[152]....
        /*0a8c*/ 	.word	0x0000bc70
        /*0a90*/ 	.word	0x00000004
        /*0a94*/ 	.word	0x00000150
        /*0a98*/ 	.short	0x010a
        /*0a9a*/ 	.byte	0xff
	.zero		1


	//   ....[153]....
        /*0a9c*/ 	.word	0x0000bcd0
        /*0aa0*/ 	.word	0x00000005
        /*0aa4*/ 	.word	0x00000008
        /*0aa8*/ 	.short	0x010a
        /*0aaa*/ 	.byte	0xff
	.zero		1


	//   ....[154]....
        /*0aac*/ 	.word	0x0000bdc0
        /*0ab0*/ 	.word	0x00000003
        /*0ab4*/ 	.word	0x00000008
        /*0ab8*/ 	.short	0x010a
        /*0aba*/ 	.byte	0xff
	.zero		1


	//   ....[155]....
        /*0abc*/ 	.word	0x0000be20
        /*0ac0*/ 	.word	0x00000004
        /*0ac4*/ 	.word	0x00000150
        /*0ac8*/ 	.short	0x010a
        /*0aca*/ 	.byte	0xff
	.zero		1


	//   ....[156]....
        /*0acc*/ 	.word	0x0000be80
        /*0ad0*/ 	.word	0x00000004
        /*0ad4*/ 	.word	0x00000170
        /*0ad8*/ 	.short	0x010a
        /*0ada*/ 	.byte	0xff
	.zero		1


	//   ....[157]....
        /*0adc*/ 	.word	0x0000bee0
        /*0ae0*/ 	.word	0x00000004
        /*0ae4*/ 	.word	0x00000000
        /*0ae8*/ 	.short	0x010a
        /*0aea*/ 	.byte	0xff
	.zero		1


	//   ....[158]....
        /*0aec*/ 	.word	0x0000bf40
        /*0af0*/ 	.word	0x00000000
        /*0af4*/ 	.word	0x00000000
        /*0af8*/ 	.short	0x010a
        /*0afa*/ 	.byte	0xff
	.zero		1


	//   ....[159]....
        /*0afc*/ 	.word	0x0000bfa0
        /*0b00*/ 	.word	0x00000000
        /*0b04*/ 	.word	0x00000180
        /*0b08*/ 	.short	0x010a
        /*0b0a*/ 	.byte	0xff
	.zero		1


	//   ....[160]....
        /*0b0c*/ 	.word	0x0000c000
        /*0b10*/ 	.word	0x00000000
        /*0b14*/ 	.word	0x00000150
        /*0b18*/ 	.short	0x010a
        /*0b1a*/ 	.byte	0xff
	.zero		1


	//   ....[161]....
        /*0b1c*/ 	.word	0x0000c060
        /*0b20*/ 	.word	0x00000003
        /*0b24*/ 	.word	0x00000148
        /*0b28*/ 	.short	0x010a
        /*0b2a*/ 	.byte	0xff
	.zero		1


	//   ....[162]....
        /*0b2c*/ 	.word	0x0000c0c0
        /*0b30*/ 	.word	0x00000000
        /*0b34*/ 	.word	0x00000120
        /*0b38*/ 	.short	0x010a
        /*0b3a*/ 	.byte	0xff
	.zero		1


	//   ....[163]....
        /*0b3c*/ 	.word	0x0000c120
        /*0b40*/ 	.word	0x00000000
        /*0b44*/ 	.word	0x00000128
        /*0b48*/ 	.short	0x010a
        /*0b4a*/ 	.byte	0xff
	.zero		1


	//   ....[164]....
        /*0b4c*/ 	.word	0x0000c180
        /*0b50*/ 	.word	0x00000000
        /*0b54*/ 	.word	0x00000130
        /*0b58*/ 	.short	0x010a
        /*0b5a*/ 	.byte	0xff
	.zero		1


	//   ....[165]....
        /*0b5c*/ 	.word	0x0000c1e0
        /*0b60*/ 	.word	0x00000000
        /*0b64*/ 	.word	0x00000138
        /*0b68*/ 	.short	0x010a
        /*0b6a*/ 	.byte	0xff
	.zero		1


	//   ....[166]....
        /*0b6c*/ 	.word	0x0000c240
        /*0b70*/ 	.word	0x00000000
        /*0b74*/ 	.word	0x00000120
        /*0b78*/ 	.short	0x010a
        /*0b7a*/ 	.byte	0xff
	.zero		1


	//   ....[167]....
        /*0b7c*/ 	.word	0x0000c2a0
        /*0b80*/ 	.word	0x00000000
        /*0b84*/ 	.word	0x00000128
        /*0b88*/ 	.short	0x010a
        /*0b8a*/ 	.byte	0xff
	.zero		1


	//   ....[168]....
        /*0b8c*/ 	.word	0x0000c300
        /*0b90*/ 	.word	0x00000000
        /*0b94*/ 	.word	0x00000130
        /*0b98*/ 	.short	0x010a
        /*0b9a*/ 	.byte	0xff
	.zero		1


	//   ....[169]....
        /*0b9c*/ 	.word	0x0000c360
        /*0ba0*/ 	.word	0x00000000
        /*0ba4*/ 	.word	0x00000150
        /*0ba8*/ 	.short	0x010a
        /*0baa*/ 	.byte	0xff
	.zero		1


	//   ....[170]....
        /*0bac*/ 	.word	0x0000c3c0
        /*0bb0*/ 	.word	0x00000000
        /*0bb4*/ 	.word	0x00000100
        /*0bb8*/ 	.short	0x010a
        /*0bba*/ 	.byte	0xff
	.zero		1


	//   ....[171]....
        /*0bbc*/ 	.word	0x0000c410
        /*0bc0*/ 	.word	0x00000064
        /*0bc4*/ 	.word	0x00000160
        /*0bc8*/ 	.short	0x010a
        /*0bca*/ 	.byte	0xff
	.zero		1


	//   ....[172]....
        /*0bcc*/ 	.word	0x0000c460
        /*0bd0*/ 	.word	0x00000003
        /*0bd4*/ 	.word	0x00000100
        /*0bd8*/ 	.short	0x010a
        /*0bda*/ 	.byte	0xff
	.zero		1


	//   ....[173]....
        /*0bdc*/ 	.word	0x0000c4b0
        /*0be0*/ 	.word	0x0000003e
        /*0be4*/ 	.word	0x00000100
        /*0be8*/ 	.short	0x010a
        /*0bea*/ 	.byte	0xff
	.zero		1


	//   ....[174]....
        /*0bec*/ 	.word	0x0000c500
        /*0bf0*/ 	.word	0x0000003e
        /*0bf4*/ 	.word	0x00000100
        /*0bf8*/ 	.short	0x010a
        /*0bfa*/ 	.byte	0xff
	.zero		1


	//----- nvinfo : EIATTR_NUM_MBARRIERS
	.align		4
.L_47:
        /*0bfc*/ 	.byte	0x03, 0x38
        /*0bfe*/ 	.short	0x0031


	//----- nvinfo : EIATTR_EXIT_INSTR_OFFSETS
	.align		4
        /*0c00*/ 	.byte	0x04, 0x1c
        /*0c02*/ 	.short	(.L_49 - .L_48)


	//   ....[0]....
.L_48:
        /*0c04*/ 	.word	0x00003da0


	//   ....[1]....
        /*0c08*/ 	.word	0x00004050


	//   ....[2]....
        /*0c0c*/ 	.word	0x000040b0


	//   ....[3]....
        /*0c10*/ 	.word	0x00005250


	//   ....[4]....
        /*0c14*/ 	.word	0x00006a70


	//   ....[5]....
        /*0c18*/ 	.word	0x00006ab0


	//   ....[6]....
        /*0c1c*/ 	.word	0x0000b400


	//   ....[7]....
        /*0c20*/ 	.word	0x0000b480


	//   ....[8]....
        /*0c24*/ 	.word	0x0000b4b0


	//   ....[9]....
        /*0c28*/ 	.word	0x0000b530


	//----- nvinfo : EIATTR_MAX_THREADS
	.align		4
.L_49:
        /*0c2c*/ 	.byte	0x04, 0x05
        /*0c2e*/ 	.short	(.L_51 - .L_50)
.L_50:
        /*0c30*/ 	.word	0x00000100
        /*0c34*/ 	.word	0x00000001
        /*0c38*/ 	.word	0x00000001


	//----- nvinfo : EIATTR_CRS_STACK_SIZE
	.align		4
.L_51:
        /*0c3c*/ 	.byte	0x04, 0x1e
        /*0c3e*/ 	.short	(.L_53 - .L_52)
.L_52:
        /*0c40*/ 	.word	0x00000000


	//----- nvinfo : EIATTR_CBANK_PARAM_SIZE
	.align		4
.L_53:
        /*0c44*/ 	.byte	0x03, 0x19
        /*0c46*/ 	.short	0x0900


	//----- nvinfo : EIATTR_PARAM_CBANK
	.align		4
        /*0c48*/ 	.byte	0x04, 0x0a
        /*0c4a*/ 	.short	(.L_55 - .L_54)
	.align		4
.L_54:
        /*0c4c*/ 	.word	index@(.nv.constant0._ZN7cutlass13device_kernelINS_4conv6kernel13ConvUniversalINS1_16ConvProblemShapeILNS1_8OperatorE2ELi3EEENS1_10collective14CollectiveConvINS1_47MainloopSm100TmaUmmaWarpSpecializedImplicitGemmILS5_2ELi16ELi3ELi1ELi2EN4cute5tupleIJNSA_1CILi2EEENSC_ILi1EEESE_EEEEENSB_IJNSC_ILi256EEENSB_IJNSC_ILi128EEEEEENSB_IJNSC_ILi32EEEEEEEEENS_10bfloat16_tESN_NSA_8TiledMMAINSA_8MMA_AtomIJNSA_26SM100_MMA_F16BF16_2x1SM_SSISN_SN_fLi256ELi128ELNSA_4UMMA5MajorE1ELSS_1ELNSR_7ScaleInE0ELST_0EEEEEENSA_6LayoutINSB_IJSE_SE_SE_EEENSB_IJNSC_ILi0EEESY_SY_EEEEENSB_IJNSA_10UnderscoreES11_S11_EEEEENS7_6detail27Sm100ImplicitGemmTileTraitsINSA_18SM100_TMA_2SM_LOADENSA_14ComposedLayoutINSA_7SwizzleILi3ELi4ELi3EEENSA_18smem_ptr_flag_bitsILi16EEENSW_INSB_IJNSC_ILi64EEENSC_ILi8EEEEEENSB_IJSE_S1C_EEEEEEEvEENS15_INSA_25SM100_TMA_2SM_LOAD_IM2COLES1H_vEEEENS_8epilogue10collective18CollectiveEpilogueINS1M_23Sm100TmaWarpSpecializedILi4ELi2ELi32ELb1ELb0EEEJNSB_IJSI_SJ_SL_EEENSB_IJNSW_ISI_SE_EENSW_ISK_SE_EEEEESN_NSB_IJlNSB_IJSE_lllEEESY_EEESN_S1W_NS1M_6fusion15FusionCallbacksIS1Q_NS1X_17LinearCombinationISN_fSN_fLNS_15FloatRoundStyleE2EEES1R_S1U_JEEENSA_5SM1004TMEM4LOAD26SM100_TMEM_LOAD_32dp32b32xENSA_13SM90_TMA_LOADENS17_INS18_ILi2ELi4ELi3EEES1B_NSW_INSB_IJS1D_SK_EEENSB_IJSK_SE_EEEEEEENSA_39AutoVectorizingCopyWithAssumedAlignmentILi128EEENSA_14SM90_TMA_STOREES2C_S2E_S2E_EEEvvEEEEvNT_6ParamsE)
        /*0c50*/ 	.short	0x0380
        /*0c52*/ 	.short	0x0900


	//----- nvinfo : EIATTR_SW_WAR
	.align		4
.L_55:
        /*0c54*/ 	.byte	0x04, 0x36
        /*0c56*/ 	.short	(.L_57 - .L_56)
.L_56:
        /*0c58*/ 	.word	0x00000008
.L_57:


//--------------------- .nv.callgraph             --------------------------
	.section	.nv.callgraph,"",@"SHT_CUDA_CALLGRAPH"
	.align	4
	.sectionentsize	8
	.align		4
        /*0000*/ 	.word	0x00000000
	.align		4
        /*0004*/ 	.word	0xffffffff
	.align		4
        /*0008*/ 	.word	index@(_ZN7cutlass13device_kernelINS_4conv6kernel13ConvUniversalINS1_16ConvProblemShapeILNS1_8OperatorE2ELi3EEENS1_10collective14CollectiveConvINS1_47MainloopSm100TmaUmmaWarpSpecializedImplicitGemmILS5_2ELi16ELi3ELi1ELi2EN4cute5tupleIJNSA_1CILi2EEENSC_ILi1EEESE_EEEEENSB_IJNSC_ILi256EEENSB_IJNSC_ILi128EEEEEENSB_IJNSC_ILi32EEEEEEEEENS_10bfloat16_tESN_NSA_8TiledMMAINSA_8MMA_AtomIJNSA_26SM100_MMA_F16BF16_2x1SM_SSISN_SN_fLi256ELi128ELNSA_4UMMA5MajorE1ELSS_1ELNSR_7ScaleInE0ELST_0EEEEEENSA_6LayoutINSB_IJSE_SE_SE_EEENSB_IJNSC_ILi0EEESY_SY_EEEEENSB_IJNSA_10UnderscoreES11_S11_EEEEENS7_6detail27Sm100ImplicitGemmTileTraitsINSA_18SM100_TMA_2SM_LOADENSA_14ComposedLayoutINSA_7SwizzleILi3ELi4ELi3EEENSA_18smem_ptr_flag_bitsILi16EEENSW_INSB_IJNSC_ILi64EEENSC_ILi8EEEEEENSB_IJSE_S1C_EEEEEEEvEENS15_INSA_25SM100_TMA_2SM_LOAD_IM2COLES1H_vEEEENS_8epilogue10collective18CollectiveEpilogueINS1M_23Sm100TmaWarpSpecializedILi4ELi2ELi32ELb1ELb0EEEJNSB_IJSI_SJ_SL_EEENSB_IJNSW_ISI_SE_EENSW_ISK_SE_EEEEESN_NSB_IJlNSB_IJSE_lllEEESY_EEESN_S1W_NS1M_6fusion15FusionCallbacksIS1Q_NS1X_17LinearCombinationISN_fSN_fLNS_15FloatRoundStyleE2EEES1R_S1U_JEEENSA_5SM1004TMEM4LOAD26SM100_TMEM_LOAD_32dp32b32xENSA_13SM90_TMA_LOADENS17_INS18_ILi2ELi4ELi3EEES1B_NSW_INSB_IJS1D_SK_EEENSB_IJSK_SE_EEEEEEENSA_39AutoVectorizingCopyWithAssumedAlignmentILi128EEENSA_14SM90_TMA_STOREES2C_S2E_S2E_EEEvvEEEEvNT_6ParamsE)
	.align		4
        /*000c*/ 	.word	index@(__assertfail)
	.align		4
        /*0010*/ 	.word	0x00000000
	.align		4
        /*0014*/ 	.word	0xfffffffe
	.align		4
        /*0018*/ 	.word	0x00000000
	.align		4
        /*001c*/ 	.word	0xfffffffd
	.align		4
        /*0020*/ 	.word	0x00000000
	.align		4
        /*0024*/ 	.word	0xfffffffc


//--------------------- .nv.constant4             --------------------------
	.section	.nv.constant4,"a",@progbits
	.align	8
	.align		8
.nv.constant4:
        /*0000*/ 	.dword	__assertfail
	.align		8
        /*0008*/ 	.dword	__unnamed_1
	.align		8
        /*0010*/ 	.dword	__unnamed_2
	.align		8
        /*0018*/ 	.dword	_ZN39_INTERNAL_0d3c2a8c_4_k_cu_4870070e_33194cuda3std3__45__cpo5beginE
	.align		8
        /*0020*/ 	.dword	_ZN39_INTERNAL_0d3c2a8c_4_k_cu_4870070e_33194cuda3std3__45__cpo3endE
	.align		8
        /*0028*/ 	.dword	_ZN39_INTERNAL_0d3c2a8c_4_k_cu_4870070e_33194cuda3std3__45__cpo6cbeginE
	.align		8
        /*0030*/ 	.dword	_ZN39_INTERNAL_0d3c2a8c_4_k_cu_4870070e_33194cuda3std3__45__cpo4cendE
	.align		8
        /*0038*/ 	.dword	_ZN39_INTERNAL_0d3c2a8c_4_k_cu_4870070e_33194cuda3std3__441_GLOBAL__N__0d3c2a8c_4_k_cu_4870070e_33196ignoreE
	.align		8
        /*0040*/ 	.dword	_ZN39_INTERNAL_0d3c2a8c_4_k_cu_4870070e_33194cuda3std3__419piecewise_constructE
	.align		8
        /*0048*/ 	.dword	_ZN39_INTERNAL_0d3c2a8c_4_k_cu_4870070e_33194cuda3std3__48in_placeE
	.align		8
        /*0050*/ 	.dword	_ZN39_INTERNAL_0d3c2a8c_4_k_cu_4870070e_33194cuda3std6ranges3__45__cpo4swapE
	.align		8
        /*0058*/ 	.dword	_ZN39_INTERNAL_0d3c2a8c_4_k_cu_4870070e_33194cuda3std6ranges3__45__cpo9iter_moveE
	.align		8
        /*0060*/ 	.dword	_ZN39_INTERNAL_0d3c2a8c_4_k_cu_4870070e_33194cute7productE
	.align		8
        /*0068*/ 	.dword	_ZN39_INTERNAL_0d3c2a8c_4_k_cu_4870070e_33194cute1_E
	.align		8
        /*0070*/ 	.dword	$str$27
	.align		8
        /*0078*/ 	.dword	$str$28
	.align		8
        /*0080*/ 	.dword	$str$29
	.align		8
        /*0088*/ 	.dword	$str$30


//--------------------- .text._ZN7cutlass13device_kernelINS_4conv6kernel13ConvUniversalINS1_16ConvProblemShapeILNS1_8OperatorE2ELi3EEENS1_10collective14CollectiveConvINS1_47MainloopSm100TmaUmmaWarpSpecializedImplicitGemmILS5_2ELi16ELi3ELi1ELi2EN4cute5tupleIJNSA_1CILi2EEENSC_ILi1EEESE_EEEEENSB_IJNSC_ILi256EEENSB_IJNSC_ILi128EEEEEENSB_IJNSC_ILi32EEEEEEEEENS_10bfloat16_tESN_NSA_8TiledMMAINSA_8MMA_AtomIJNSA_26SM100_MMA_F16BF16_2x1SM_SSISN_SN_fLi256ELi128ELNSA_4UMMA5MajorE1ELSS_1ELNSR_7ScaleInE0ELST_0EEEEEENSA_6LayoutINSB_IJSE_SE_SE_EEENSB_IJNSC_ILi0EEESY_SY_EEEEENSB_IJNSA_10UnderscoreES11_S11_EEEEENS7_6detail27Sm100ImplicitGemmTileTraitsINSA_18SM100_TMA_2SM_LOADENSA_14ComposedLayoutINSA_7SwizzleILi3ELi4ELi3EEENSA_18smem_ptr_flag_bitsILi16EEENSW_INSB_IJNSC_ILi64EEENSC_ILi8EEEEEENSB_IJSE_S1C_EEEEEEEvEENS15_INSA_25SM100_TMA_2SM_LOAD_IM2COLES1H_vEEEENS_8epilogue10collective18CollectiveEpilogueINS1M_23Sm100TmaWarpSpecializedILi4ELi2ELi32ELb1ELb0EEEJNSB_IJSI_SJ_SL_EEENSB_IJNSW_ISI_SE_EENSW_ISK_SE_EEEEESN_NSB_IJlNSB_IJSE_lllEEESY_EEESN_S1W_NS1M_6fusion15FusionCallbacksIS1Q_NS1X_17LinearCombinationISN_fSN_fLNS_15FloatRoundStyleE2EEES1R_S1U_JEEENSA_5SM1004TMEM4LOAD26SM100_TMEM_LOAD_32dp32b32xENSA_13SM90_TMA_LOADENS17_INS18_ILi2ELi4ELi3EEES1B_NSW_INSB_IJS1D_SK_EEENSB_IJSK_SE_EEEEEEENSA_39AutoVectorizingCopyWithAssumedAlignmentILi128EEENSA_14SM90_TMA_STOREES2C_S2E_S2E_EEEvvEEEEvNT_6ParamsE --------------------------
	.section	.text._ZN7cutlass13device_kernelINS_4conv6kernel13ConvUniversalINS1_16ConvProblemShapeILNS1_8OperatorE2ELi3EEENS1_10collective14CollectiveConvINS1_47MainloopSm100TmaUmmaWarpSpecializedImplicitGemmILS5_2ELi16ELi3ELi1ELi2EN4cute5tupleIJNSA_1CILi2EEENSC_ILi1EEESE_EEEEENSB_IJNSC_ILi256EEENSB_IJNSC_ILi128EEEEEENSB_IJNSC_ILi32EEEEEEEEENS_10bfloat16_tESN_NSA_8TiledMMAINSA_8MMA_AtomIJNSA_26SM100_MMA_F16BF16_2x1SM_SSISN_SN_fLi256ELi128ELNSA_4UMMA5MajorE1ELSS_1ELNSR_7ScaleInE0ELST_0EEEEEENSA_6LayoutINSB_IJSE_SE_SE_EEENSB_IJNSC_ILi0EEESY_SY_EEEEENSB_IJNSA_10UnderscoreES11_S11_EEEEENS7_6detail27Sm100ImplicitGemmTileTraitsINSA_18SM100_TMA_2SM_LOADENSA_14ComposedLayoutINSA_7SwizzleILi3ELi4ELi3EEENSA_18smem_ptr_flag_bitsILi16EEENSW_INSB_IJNSC_ILi64EEENSC_ILi8EEEEEENSB_IJSE_S1C_EEEEEEEvEENS15_INSA_25SM100_TMA_2SM_LOAD_IM2COLES1H_vEEEENS_8epilogue10collective18CollectiveEpilogueINS1M_23Sm100TmaWarpSpecializedILi4ELi2ELi32ELb1ELb0EEEJNSB_IJSI_SJ_SL_EEENSB_IJNSW_ISI_SE_EENSW_ISK_SE_EEEEESN_NSB_IJlNSB_IJSE_lllEEESY_EEESN_S1W_NS1M_6fusion15FusionCallbacksIS1Q_NS1X_17LinearCombinationISN_fSN_fLNS_15FloatRoundStyleE2EEES1R_S1U_JEEENSA_5SM1004TMEM4LOAD26SM100_TMEM_LOAD_32dp32b32xENSA_13SM90_TMA_LOADENS17_INS18_ILi2ELi4ELi3EEES1B_NSW_INSB_IJS1D_SK_EEENSB_IJSK_SE_EEEEEEENSA_39AutoVectorizingCopyWithAssumedAlignmentILi128EEENSA_14SM90_TMA_STOREES2C_S2E_S2E_EEEvvEEEEvNT_6ParamsE,"ax",@progbits
	.align	128
.text._ZN7cutlass13device_kernelINS_4conv6kernel13ConvUniversalINS1_16ConvProblemShapeILNS1_8OperatorE2ELi3EEENS1_10collective14CollectiveConvINS1_47MainloopSm100TmaUmmaWarpSpecializedImplicitGemmILS5_2ELi16ELi3ELi1ELi2EN4cute5tupleIJNSA_1CILi2EEENSC_ILi1EEESE_EEEEENSB_IJNSC_ILi256EEENSB_IJNSC_ILi128EEEEEENSB_IJNSC_ILi32EEEEEEEEENS_10bfloat16_tESN_NSA_8TiledMMAINSA_8MMA_AtomIJNSA_26SM100_MMA_F16BF16_2x1SM_SSISN_SN_fLi256ELi128ELNSA_4UMMA5MajorE1ELSS_1ELNSR_7ScaleInE0ELST_0EEEEEENSA_6LayoutINSB_IJSE_SE_SE_EEENSB_IJNSC_ILi0EEESY_SY_EEEEENSB_IJNSA_10UnderscoreES11_S11_EEEEENS7_6detail27Sm100ImplicitGemmTileTraitsINSA_18SM100_TMA_2SM_LOADENSA_14ComposedLayoutINSA_7SwizzleILi3ELi4ELi3EEENSA_18smem_ptr_flag_bitsILi16EEENSW_INSB_IJNSC_ILi64EEENSC_ILi8EEEEEENSB_IJSE_S1C_EEEEEEEvEENS15_INSA_25SM100_TMA_2SM_LOAD_IM2COLES1H_vEEEENS_8epilogue10collective18CollectiveEpilogueINS1M_23Sm100TmaWarpSpecializedILi4ELi2ELi32ELb1ELb0EEEJNSB_IJSI_SJ_SL_EEENSB_IJNSW_ISI_SE_EENSW_ISK_SE_EEEEESN_NSB_IJlNSB_IJSE_lllEEESY_EEESN_S1W_NS1M_6fusion15FusionCallbacksIS1Q_NS1X_17LinearCombinationISN_fSN_fLNS_15FloatRoundStyleE2EEES1R_S1U_JEEENSA_5SM1004TMEM4LOAD26SM100_TMEM_LOAD_32dp32b32xENSA_13SM90_TMA_LOADENS17_INS18_ILi2ELi4ELi3EEES1B_NSW_INSB_IJS1D_SK_EEENSB_IJSK_SE_EEEEEEENSA_39AutoVectorizingCopyWithAssumedAlignmentILi128EEENSA_14SM90_TMA_STOREES2C_S2E_S2E_EEEvvEEEEvNT_6ParamsE:
        .type           _ZN7cutlass13device_kernelINS_4conv6kernel13ConvUniversalINS1_16ConvProblemShapeILNS1_8OperatorE2ELi3EEENS1_10collective14CollectiveConvINS1_47MainloopSm100TmaUmmaWarpSpecializedImplicitGemmILS5_2ELi16ELi3ELi1ELi2EN4cute5tupleIJNSA_1CILi2EEENSC_ILi1EEESE_EEEEENSB_IJNSC_ILi256EEENSB_IJNSC_ILi128EEEEEENSB_IJNSC_ILi32EEEEEEEEENS_10bfloat16_tESN_NSA_8TiledMMAINSA_8MMA_AtomIJNSA_26SM100_MMA_F16BF16_2x1SM_SSISN_SN_fLi256ELi128ELNSA_4UMMA5MajorE1ELSS_1ELNSR_7ScaleInE0ELST_0EEEEEENSA_6LayoutINSB_IJSE_SE_SE_EEENSB_IJNSC_ILi0EEESY_SY_EEEEENSB_IJNSA_10UnderscoreES11_S11_EEEEENS7_6detail27Sm100ImplicitGemmTileTraitsINSA_18SM100_TMA_2SM_LOADENSA_14ComposedLayoutINSA_7SwizzleILi3ELi4ELi3EEENSA_18smem_ptr_flag_bitsILi16EEENSW_INSB_IJNSC_ILi64EEENSC_ILi8EEEEEENSB_IJSE_S1C_EEEEEEEvEENS15_INSA_25SM100_TMA_2SM_LOAD_IM2COLES1H_vEEEENS_8epilogue10collective18CollectiveEpilogueINS1M_23Sm100TmaWarpSpecializedILi4ELi2ELi32ELb1ELb0EEEJNSB_IJSI_SJ_SL_EEENSB_IJNSW_ISI_SE_EENSW_ISK_SE_EEEEESN_NSB_IJlNSB_IJSE_lllEEESY_EEESN_S1W_NS1M_6fusion15FusionCallbacksIS1Q_NS1X_17LinearCombinationISN_fSN_fLNS_15FloatRoundStyleE2EEES1R_S1U_JEEENSA_5SM1004TMEM4LOAD26SM100_TMEM_LOAD_32dp32b32xENSA_13SM90_TMA_LOADENS17_INS18_ILi2ELi4ELi3EEES1B_NSW_INSB_IJS1D_SK_EEENSB_IJSK_SE_EEEEEEENSA_39AutoVectorizingCopyWithAssumedAlignmentILi128EEENSA_14SM90_TMA_STOREES2C_S2E_S2E_EEEvvEEEEvNT_6ParamsE,@function
        .size           _ZN7cutlass13device_kernelINS_4conv6kernel13ConvUniversalINS1_16ConvProblemShapeILNS1_8OperatorE2ELi3EEENS1_10collective14CollectiveConvINS1_47MainloopSm100TmaUmmaWarpSpecializedImplicitGemmILS5_2ELi16ELi3ELi1ELi2EN4cute5tupleIJNSA_1CILi2EEENSC_ILi1EEESE_EEEEENSB_IJNSC_ILi256EEENSB_IJNSC_ILi128EEEEEENSB_IJNSC_ILi32EEEEEEEEENS_10bfloat16_tESN_NSA_8TiledMMAINSA_8MMA_AtomIJNSA_26SM100_MMA_F16BF16_2x1SM_SSISN_SN_fLi256ELi128ELNSA_4UMMA5MajorE1ELSS_1ELNSR_7ScaleInE0ELST_0EEEEEENSA_6LayoutINSB_IJSE_SE_SE_EEENSB_IJNSC_ILi0EEESY_SY_EEEEENSB_IJNSA_10UnderscoreES11_S11_EEEEENS7_6detail27Sm100ImplicitGemmTileTraitsINSA_18SM100_TMA_2SM_LOADENSA_14ComposedLayoutINSA_7SwizzleILi3ELi4ELi3EEENSA_18smem_ptr_flag_bitsILi16EEENSW_INSB_IJNSC_ILi64EEENSC_ILi8EEEEEENSB_IJSE_S1C_EEEEEEEvEENS15_INSA_25SM100_TMA_2SM_LOAD_IM2COLES1H_vEEEENS_8epilogue10collective18CollectiveEpilogueINS1M_23Sm100TmaWarpSpecializedILi4ELi2ELi32ELb1ELb0EEEJNSB_IJSI_SJ_SL_EEENSB_IJNSW_ISI_SE_EENSW_ISK_SE_EEEEESN_NSB_IJlNSB_IJSE_lllEEESY_EEESN_S1W_NS1M_6fusion15FusionCallbacksIS1Q_NS1X_17LinearCombinationISN_fSN_fLNS_15FloatRoundStyleE2EEES1R_S1U_JEEENSA_5SM1004TMEM4LOAD26SM100_TMEM_LOAD_32dp32b32xENSA_13SM90_TMA_LOADENS17_INS18_ILi2ELi4ELi3EEES1B_NSW_INSB_IJS1D_SK_EEENSB_IJSK_SE_EEEEEEENSA_39AutoVectorizingCopyWithAssumedAlignmentILi128EEENSA_14SM90_TMA_STOREES2C_S2E_S2E_EEEvvEEEEvNT_6ParamsE,(.L_x_224 - _ZN7cutlass13device_kernelINS_4conv6kernel13ConvUniversalINS1_16ConvProblemShapeILNS1_8OperatorE2ELi3EEENS1_10collective14CollectiveConvINS1_47MainloopSm100TmaUmmaWarpSpecializedImplicitGemmILS5_2ELi16ELi3ELi1ELi2EN4cute5tupleIJNSA_1CILi2EEENSC_ILi1EEESE_EEEEENSB_IJNSC_ILi256EEENSB_IJNSC_ILi128EEEEEENSB_IJNSC_ILi32EEEEEEEEENS_10bfloat16_tESN_NSA_8TiledMMAINSA_8MMA_AtomIJNSA_26SM100_MMA_F16BF16_2x1SM_SSISN_SN_fLi256ELi128ELNSA_4UMMA5MajorE1ELSS_1ELNSR_7ScaleInE0ELST_0EEEEEENSA_6LayoutINSB_IJSE_SE_SE_EEENSB_IJNSC_ILi0EEESY_SY_EEEEENSB_IJNSA_10UnderscoreES11_S11_EEEEENS7_6detail27Sm100ImplicitGemmTileTraitsINSA_18SM100_TMA_2SM_LOADENSA_14ComposedLayoutINSA_7SwizzleILi3ELi4ELi3EEENSA_18smem_ptr_flag_bitsILi16EEENSW_INSB_IJNSC_ILi64EEENSC_ILi8EEEEEENSB_IJSE_S1C_EEEEEEEvEENS15_INSA_25SM100_TMA_2SM_LOAD_IM2COLES1H_vEEEENS_8epilogue10collective18CollectiveEpilogueINS1M_23Sm100TmaWarpSpecializedILi4ELi2ELi32ELb1ELb0EEEJNSB_IJSI_SJ_SL_EEENSB_IJNSW_ISI_SE_EENSW_ISK_SE_EEEEESN_NSB_IJlNSB_IJSE_lllEEESY_EEESN_S1W_NS1M_6fusion15FusionCallbacksIS1Q_NS1X_17LinearCombinationISN_fSN_fLNS_15FloatRoundStyleE2EEES1R_S1U_JEEENSA_5SM1004TMEM4LOAD26SM100_TMEM_LOAD_32dp32b32xENSA_13SM90_TMA_LOADENS17_INS18_ILi2ELi4ELi3EEES1B_NSW_INSB_IJS1D_SK_EEENSB_IJSK_SE_EEEEEEENSA_39AutoVectorizingCopyWithAssumedAlignmentILi128EEENSA_14SM90_TMA_STOREES2C_S2E_S2E_EEEvvEEEEvNT_6ParamsE)
        .other          _ZN7cutlass13device_kernelINS_4conv6kernel13ConvUniversalINS1_16ConvProblemShapeILNS1_8OperatorE2ELi3EEENS1_10collective14CollectiveConvINS1_47MainloopSm100TmaUmmaWarpSpecializedImplicitGemmILS5_2ELi16ELi3ELi1ELi2EN4cute5tupleIJNSA_1CILi2EEENSC_ILi1EEESE_EEEEENSB_IJNSC_ILi256EEENSB_IJNSC_ILi128EEEEEENSB_IJNSC_ILi32EEEEEEEEENS_10bfloat16_tESN_NSA_8TiledMMAINSA_8MMA_AtomIJNSA_26SM100_MMA_F16BF16_2x1SM_SSISN_SN_fLi256ELi128ELNSA_4UMMA5MajorE1ELSS_1ELNSR_7ScaleInE0ELST_0EEEEEENSA_6LayoutINSB_IJSE_SE_SE_EEENSB_IJNSC_ILi0EEESY_SY_EEEEENSB_IJNSA_10UnderscoreES11_S11_EEEEENS7_6detail27Sm100ImplicitGemmTileTraitsINSA_18SM100_TMA_2SM_LOADENSA_14ComposedLayoutINSA_7SwizzleILi3ELi4ELi3EEENSA_18smem_ptr_flag_bitsILi16EEENSW_INSB_IJNSC_ILi64EEENSC_ILi8EEEEEENSB_IJSE_S1C_EEEEEEEvEENS15_INSA_25SM100_TMA_2SM_LOAD_IM2COLES1H_vEEEENS_8epilogue10collective18CollectiveEpilogueINS1M_23Sm100TmaWarpSpecializedILi4ELi2ELi32ELb1ELb0EEEJNSB_IJSI_SJ_SL_EEENSB_IJNSW_ISI_SE_EENSW_ISK_SE_EEEEESN_NSB_IJlNSB_IJSE_lllEEESY_EEESN_S1W_NS1M_6fusion15FusionCallbacksIS1Q_NS1X_17LinearCombinationISN_fSN_fLNS_15FloatRoundStyleE2EEES1R_S1U_JEEENSA_5SM1004TMEM4LOAD26SM100_TMEM_LOAD_32dp32b32xENSA_13SM90_TMA_LOADENS17_INS18_ILi2ELi4ELi3EEES1B_NSW_INSB_IJS1D_SK_EEENSB_IJSK_SE_EEEEEEENSA_39AutoVectorizingCopyWithAssumedAlignmentILi128EEENSA_14SM90_TMA_STOREES2C_S2E_S2E_EEEvvEEEEvNT_6ParamsE,@"STO_CUDA_ENTRY STV_DEFAULT"
_ZN7cutlass13device_kernelINS_4conv6kernel13ConvUniversalINS1_16ConvProblemShapeILNS1_8OperatorE2ELi3EEENS1_10collective14CollectiveConvINS1_47MainloopSm100TmaUmmaWarpSpecializedImplicitGemmILS5_2ELi16ELi3ELi1ELi2EN4cute5tupleIJNSA_1CILi2EEENSC_ILi1EEESE_EEEEENSB_IJNSC_ILi256EEENSB_IJNSC_ILi128EEEEEENSB_IJNSC_ILi32EEEEEEEEENS_10bfloat16_tESN_NSA_8TiledMMAINSA_8MMA_AtomIJNSA_26SM100_MMA_F16BF16_2x1SM_SSISN_SN_fLi256ELi128ELNSA_4UMMA5MajorE1ELSS_1ELNSR_7ScaleInE0ELST_0EEEEEENSA_6LayoutINSB_IJSE_SE_SE_EEENSB_IJNSC_ILi0EEESY_SY_EEEEENSB_IJNSA_10UnderscoreES11_S11_EEEEENS7_6detail27Sm100ImplicitGemmTileTraitsINSA_18SM100_TMA_2SM_LOADENSA_14ComposedLayoutINSA_7SwizzleILi3ELi4ELi3EEENSA_18smem_ptr_flag_bitsILi16EEENSW_INSB_IJNSC_ILi64EEENSC_ILi8EEEEEENSB_IJSE_S1C_EEEEEEEvEENS15_INSA_25SM100_TMA_2SM_LOAD_IM2COLES1H_vEEEENS_8epilogue10collective18CollectiveEpilogueINS1M_23Sm100TmaWarpSpecializedILi4ELi2ELi32ELb1ELb0EEEJNSB_IJSI_SJ_SL_EEENSB_IJNSW_ISI_SE_EENSW_ISK_SE_EEEEESN_NSB_IJlNSB_IJSE_lllEEESY_EEESN_S1W_NS1M_6fusion15FusionCallbacksIS1Q_NS1X_17LinearCombinationISN_fSN_fLNS_15FloatRoundStyleE2EEES1R_S1U_JEEENSA_5SM1004TMEM4LOAD26SM100_TMEM_LOAD_32dp32b32xENSA_13SM90_TMA_LOADENS17_INS18_ILi2ELi4ELi3EEES1B_NSW_INSB_IJS1D_SK_EEENSB_IJSK_SE_EEEEEEENSA_39AutoVectorizingCopyWithAssumedAlignmentILi128EEENSA_14SM90_TMA_STOREES2C_S2E_S2E_EEEvvEEEEvNT_6ParamsE:
[----:B------:R-:W1:Y:S01]  /*0000*/  LDC R1, c[0x0][0x37c] ;  /* 0x0000df00ff017b82 */ /* 0x000e620000000800 */
[----:B------:R-:W2:Y:S01]  /*0010*/  S2R R85, SR_TID.X ;  /* 0x0000000000557919 */ /* 0x000ea20000002100 */
[----:B------:R-:W3:Y:S06]  /*0020*/  LDCU.64 UR8, c[0x0][0x990] ;  /* 0x00013200ff0877ac */ /* 0x000eec0008000a00 */
[----:B------:R-:W4:Y:S01]  /*0030*/  S2UR UR4, SR_CgaCtaId ;  /* 0x00000000000479c3 */ /* 0x000f220000008800 */
[----:B-1----:R-:W-:Y:S01]  /*0040*/  VIADD R1, R1, 0xfffffff8 ;  /* 0xfffffff801017836 */ /* 0x002fe20000000000 */
[----:B------:R-:W-:-:S02]  /*0050*/  PRMT R87, RZ, 0x7610, R87 ;  /* 0x00007610ff577816 */ /* 0x000fc40000000057 */
[----:B------:R-:W-:Y:S02]  /*0060*/  ELECT P1, URZ, PT ;  /* 0x0000000000ff782f */ /* 0x000fe40003820000 */
[----:B------:R-:W-:Y:S01]  /*0070*/  R2UR UR49, R1 ;  /* 0x00000000013172ca */ /* 0x000fe200000e0000 */
[----:B---3--:R-:W-:-:S04]  /*0080*/  UISETP.NE.U32.AND UP0, UPT, UR8, URZ, UPT ;  /* 0x000000ff0800728c */ /* 0x008fc8000bf05070 */
[----:B------:R-:W-:Y:S02]  /*0090*/  UISETP.NE.AND.EX UP0, UPT, UR9, URZ, UPT, UP0 ;  /* 0x000000ff0900728c */ /* 0x000fe4000bf05300 */
[----:B----4-:R-:W-:Y:S02]  /*00a0*/  ULOP3.LUT UR33, UR4, 0x1, URZ, 0xc0, !UPT ;  /* 0x0000000104217892 */ /* 0x010fe4000f8ec0ff */
[----:B------:R-:W-:Y:S01]  /*00b0*/  ULOP3.LUT UR32, UR4, 0x1, URZ, 0x3c, !UPT ;  /* 0x0000000104207892 */ /* 0x000fe2000f8e3cff */
[----:B--2---:R-:W-:-:S05]  /*00c0*/  SHF.R.U32.HI R88, RZ, 0x5, R85 ;  /* 0x00000005ff587819 */ /* 0x004fca0000011655 */
[----:B------:R-:W1:Y:S02]  /*00d0*/  SHFL.IDX PT, R0, R88, RZ, 0x1f ;  /* 0x00001fff58007589 */ /* 0x000e6400000e0000 */
[----:B-1----:R-:W-:Y:S01]  /*00e0*/  R2UR UR18, R0 ;  /* 0x00000000001272ca */ /* 0x002fe200000e0000 */
[----:B------:R-:W-:-:S14]  /*00f0*/  BRA.U UP0, `(.L_x_0) ;  /* 0x0000000100307547 */ /* 0x000fdc000b800000 */
[----:B------:R-:W1:Y:S02]  /*0100*/  LDCU.64 UR4, c[0x0][0x988] ;  /* 0x00013100ff0477ac */ /* 0x000e640008000a00 */
[----:B-1----:R-:W-:-:S04]  /*0110*/  UISETP.NE.U32.AND UP0, UPT, UR4, URZ, UPT ;  /* 0x000000ff0400728c */ /* 0x002fc8000bf05070 */
[----:B------:R-:W-:-:S09]  /*0120*/  UISETP.NE.AND.EX UP0, UPT, UR5, URZ, UPT, UP0 ;  /* 0x000000ff0500728c */ /* 0x000fd2000bf05300 */
[----:B------:R-:W-:Y:S05]  /*0130*/  BRA.U !UP0, `(.L_x_1) ;  /* 0x0000000108147547 */ /* 0x000fea000b800000 */
[----:B------:R-:W1:Y:S01]  /*0140*/  LDC.64 R2, c[0x0][0x988] ;  /* 0x00026200ff027b82 */ /* 0x000e620000000a00 */
[----:B------:R-:W1:Y:S02]  /*0150*/  LDCU.64 UR4, c[0x0][0x358] ;  /* 0x00006b00ff0477ac */ /* 0x000e640008000a00 */
[----:B-1----:R1:W5:Y:S01]  /*0160*/  LDG.E R41, desc[UR4][R2.64] ;  /* 0x0000000402297981 */ /* 0x002362000c1e1900 */
[----:B------:R-:W-:Y:S01]  /*0170*/  HFMA2 R87, -RZ, RZ, 0, 5.9604644775390625e-08 ;  /* 0x00000001ff577431 */ /* 0x000fe200000001ff */
[----:B------:R-:W-:Y:S05]  /*0180*/  BRA `(.L_x_0) ;  /* 0x00000000000c7947 */ /* 0x000fea0003800000 */
.L_x_1:
[----:B------:R-:W1:Y:S01]  /*0190*/  LDCU UR4, c[0x0][0x980] ;  /* 0x00013000ff0477ac */ /* 0x000e620008000800 */
[----:B------:R-:W-:Y:S01]  /*01a0*/  HFMA2 R87, -RZ, RZ, 0, 5.9604644775390625e-08 ;  /* 0x00000001ff577431 */ /* 0x000fe200000001ff */
[----:B-1----:R-:W-:-:S07]  /*01b0*/  MOV R41, UR4 ;  /* 0x0000000400297c02 */ /* 0x002fce0008000f00 */
.L_x_0:
[----:B------:R-:W2:Y:S02]  /*01c0*/  LDCU.64 UR4, c[0x0][0x9b0] ;  /* 0x00013600ff0477ac */ /* 0x000ea40008000a00 */
[----:B--2---:R-:W-:-:S04]  /*01d0*/  UISETP.NE.U32.AND UP0, UPT, UR4, URZ, UPT ;  /* 0x000000ff0400728c */ /* 0x004fc8000bf05070 */
[----:B------:R-:W-:-:S09]  /*01e0*/  UISETP.NE.AND.EX UP0, UPT, UR5, URZ, UPT, UP0 ;  /* 0x000000ff0500728c */ /* 0x000fd2000bf05300 */
[----:B------:R-:W-:Y:S05]  /*01f0*/  BRA.U UP0, `(.L_x_2) ;  /* 0x0000000100287547 */ /* 0x000fea000b800000 */
[----:B------:R-:W2:Y:S02]  /*0200*/  LDCU.64 UR4, c[0x0][0x9a8] ;  /* 0x00013500ff0477ac */ /* 0x000ea40008000a00 */
[----:B--2---:R-:W-:-:S04]  /*0210*/  UISETP.NE.U32.AND UP0, UPT, UR4, URZ, UPT ;  /* 0x000000ff0400728c */ /* 0x004fc8000bf05070 */
[----:B------:R-:W-:-:S09]  /*0220*/  UISETP.NE.AND.EX UP0, UPT, UR5, URZ, UPT, UP0 ;  /* 0x000000ff0500728c */ /* 0x000fd2000bf05300 */
[----:B------:R-:W-:Y:S05]  /*0230*/  BRA.U !UP0, `(.L_x_3) ;  /* 0x0000000108107547 */ /* 0x000fea000b800000 */
[----:B------:R-:W2:Y:S01]  /*0240*/  LDC.64 R38, c[0x0][0x9a8] ;  /* 0x00026a00ff267b82 */ /* 0x000ea20000000a00 */
[----:B------:R-:W2:Y:S02]  /*0250*/  LDCU.64 UR4, c[0x0][0x358] ;  /* 0x00006b00ff0477ac */ /* 0x000ea40008000a00 */
[----:B--2---:R2:W5:Y:S01]  /*0260*/  LDG.E R38, desc[UR4][R38.64] ;  /* 0x0000000426267981 */ /* 0x004562000c1e1900 */
[----:B------:R-:W-:Y:S05]  /*0270*/  BRA `(.L_x_2) ;  /* 0x0000000000087947 */ /* 0x000fea0003800000 */
.L_x_3:
[----:B------:R-:W2:Y:S02]  /*0280*/  LDCU UR4, c[0x0][0x9a0] ;  /* 0x00013400ff0477ac */ /* 0x000ea40008000800 */
[----:B--2---:R-:W-:Y:S02]  /*0290*/  MOV R38, UR4 ;  /* 0x0000000400267c02 */ /* 0x004fe40008000f00 */
.L_x_2:
[----:B------:R-:W-:Y:S01]  /*02a0*/  IMAD.U32 R0, RZ, RZ, UR18 ;  /* 0x00000012ff007e24 */ /* 0x000fe2000f8e00ff */
[----:B------:R-:W-:Y:S04]  /*02b0*/  BSSY.RECONVERGENT B0, `(.L_x_4) ;  /* 0x000000c000007945 */ /* 0x000fe80003800200 */
[C---:B------:R-:W-:Y:S02]  /*02c0*/  ISETP.NE.OR P2, PT, R0.reuse, 0x1, !P1 ;  /* 0x000000010000780c */ /* 0x040fe40004f45670 */
[----:B------:R-:W-:-:S11]  /*02d0*/  ISETP.NE.OR P0, PT, R0, 0x3, !P1 ;  /* 0x000000030000780c */ /* 0x000fd60004f05670 */
[----:B------:R-:W-:Y:S05]  /*02e0*/  @P2 BRA `(.L_x_5) ;  /* 0x0000000000202947 */ /* 0x000fea0003800000 */
[----:B------:R-:W3:Y:S02]  /*02f0*/  LDCU.64 UR4, c[0x0][0x348] ;  /* 0x00006900ff0477ac */ /* 0x000ee40008000a00 */
[----:B---3--:R-:W-:Y:S02]  /*0300*/  UIADD3 UR6, UP1, UPT, UR4, 0x80, URZ ;  /* 0x0000008004067890 */ /* 0x008fe4000ff3e0ff */
[----:B------:R-:W-:Y:S02]  /*0310*/  UIADD3 UR4, UP0, UPT, UR4, 0x180, URZ ;  /* 0x0000018004047890 */ /* 0x000fe4000ff1e0ff */
[----:B------:R-:W-:Y:S02]  /*0320*/  UIADD3.X UR7, UPT, UPT, URZ, UR5, URZ, UP1, !UPT ;  /* 0x00000005ff077290 */ /* 0x000fe40008ffe4ff */
[----:B------:R-:W-:-:S07]  /*0330*/  UIADD3.X UR5, UPT, UPT, URZ, UR5, URZ, UP0, !UPT ;  /* 0x00000005ff057290 */ /* 0x000fce00087fe4ff */
[----:B------:R3:W-:Y:S02]  /*0340*/  UTMACCTL.PF [UR6] ;  /* 0x00000000060079b9 */ /* 0x0007e40008040000 */
[----:B------:R3:W-:Y:S02]  /*0350*/  UTMACCTL.PF [UR4] ;  /* 0x00000000040079b9 */ /* 0x0007e40008040000 */
[----:B---3--:R-:W-:Y:S01]  /*0360*/  NOP ;  /* 0x0000000000007918 */ /* 0x008fe20000000000 */
.L_x_5:
[----:B------:R-:W-:Y:S05]  /*0370*/  BSYNC.RECONVERGENT B0 ;  /* 0x0000000000007941 */ /* 0x000fea0003800200 */
.L_x_4:
[----:B------:R-:W-:Y:S04]  /*0380*/  BSSY.RECONVERGENT B0, `(.L_x_6) ;  /* 0x000000a000007945 */ /* 0x000fe80003800200 */
        /* <DEDUP_REMOVED lines=9> */
.L_x_7:
[----:B------:R-:W-:Y:S05]  /*0420*/  BSYNC.RECONVERGENT B0 ;  /* 0x0000000000007941 */ /* 0x000fea0003800200 */
.L_x_6:
[----:B------:R-:W3:Y:S01]  /*0430*/  LDCU.64 UR4, c[0x0][0x988] ;  /* 0x00013100ff0477ac */ /* 0x000ee20008000a00 */
[----:B------:R-:W-:Y:S02]  /*0440*/  UISETP.EQ.U32.AND UP2, UPT, UR8, URZ, UPT ;  /* 0x000000ff0800728c */ /* 0x000fe4000bf42070 */
[----:B------:R-:W-:Y:S02]  /*0450*/  UPLOP3.LUT UP3, UPT, UPT, UPT, UPT, 0x80, 0x8 ;  /* 0x000000000008789c */ /* 0x000fe40003f6f070 */
[----:B---3--:R-:W-:-:S04]  /*0460*/  UISETP.NE.U32.AND UP0, UPT, UR4, URZ, UPT ;  /* 0x000000ff0400728c */ /* 0x008fc8000bf05070 */
[----:B------:R-:W-:-:S04]  /*0470*/  UISETP.NE.AND.EX UP1, UPT, UR5, URZ, UPT, UP0 ;  /* 0x000000ff0500728c */ /* 0x000fc8000bf25300 */
[----:B------:R-:W-:-:S04]  /*0480*/  UISETP.EQ.OR.EX UP4, UPT, UR9, URZ, !UP1, UP2 ;  /* 0x000000ff0900728c */ /* 0x000fc8000cf82720 */
[----:B------:R-:W-:-:S06]  /*0490*/  UP2UR UR4, UPR, URZ, 0x10 ;  /* 0x00000010ff047883 */ /* 0x000fcc0008000000 */
[----:B------:R-:W-:Y:S01]  /*04a0*/  MOV R93, UR4 ;  /* 0x00000004005d7c02 */ /* 0x000fe20008000f00 */
[----:B------:R-:W-:Y:S06]  /*04b0*/  BRA.U !UP4, `(.L_x_8) ;  /* 0x000000010c207547 */ /* 0x000fec000b800000 */
[----:B------:R-:W-:Y:S01]  /*04c0*/  UISETP.NE.U32.AND UP0, UPT, UR8, URZ, UPT ;  /* 0x000000ff0800728c */ /* 0x000fe2000bf05070 */
[----:B-----5:R-:W-:Y:S01]  /*04d0*/  FSETP.NEU.AND P0, PT, R41, RZ, PT ;  /* 0x000000ff2900720b */ /* 0x020fe20003f0d000 */
[----:B------:R-:W-:Y:S02]  /*04e0*/  USEL UR4, URZ, 0xffffffff, UP1 ;  /* 0xffffffffff047887 */ /* 0x000fe40008800000 */
[----:B------:R-:W-:-:S10]  /*04f0*/  UISETP.NE.AND.EX UP2, UPT, UR9, URZ, UPT, UP0 ;  /* 0x000000ff0900728c */ /* 0x000fd4000bf45300 */
[----:B------:R-:W-:Y:S01]  /*0500*/  VOTEU.ANY UP0, P0 ;  /* 0x0000000000ff7886 */ /* 0x000fe20000000100 */
[----:B------:R-:W-:-:S04]  /*0510*/  @!UP2 USEL UR4, URZ, 0xffffffff, UP0 ;  /* 0xffffffffff04a887 */ /* 0x000fc80008000000 */
[----:B------:R-:W-:-:S04]  /*0520*/  ULOP3.LUT UR4, UR4, 0x1, URZ, 0xc0, !UPT ;  /* 0x0000000104047892 */ /* 0x000fc8000f8ec0ff */
[----:B------:R-:W-:-:S11]  /*0530*/  UISETP.NE.U32.AND UP3, UPT, UR4, 0x1, UPT ;  /* 0x000000010400788c */ /* 0x000fd6000bf65070 */
.L_x_8:
[----:B------:R-:W3:Y:S01]  /*0540*/  SHFL.IDX PT, R0, R88, RZ, 0x1f ;  /* 0x00001fff58007589 */ /* 0x000ee200000e0000 */
[----:B------:R-:W-:Y:S02]  /*0550*/  UISETP.NE.AND UP5, UPT, UR18, 0x2, UPT ;  /* 0x000000021200788c */ /* 0x000fe4000bfa5270 */
[----:B------:R-:W-:Y:S02]  /*0560*/  UISETP.NE.AND UP0, UPT, UR18, 0x2, UPT ;  /* 0x000000021200788c */ /* 0x000fe4000bf05270 */
[----:B------:R-:W-:Y:S02]  /*0570*/  UISETP.NE.OR UP2, UPT, UR33, URZ, UP5 ;  /* 0x000000ff2100728c */ /* 0x000fe4000af45670 */
[----:B------:R-:W-:-:S04]  /*0580*/  USEL UR55, URZ, 0x1, UP0 ;  /* 0x00000001ff377887 */ /* 0x000fc80008000000 */
[----:B------:R-:W-:Y:S02]  /*0590*/  PLOP3.LUT P3, PT, P1, PT, UP2, 0xae, 0xea ;  /* 0x0000000000ea781c */ /* 0x000fe40000f6f52e */
[----:B---3--:R-:W-:-:S13]  /*05a0*/  ISETP.NE.AND P0, PT, R0, RZ, PT ;  /* 0x000000ff0000720c */ /* 0x008fda0003f05270 */
[----:B------:R-:W-:Y:S05]  /*05b0*/  @P0 BRA `(.L_x_9) ;  /* 0x0000000000b40947 */ /* 0x000fea0003800000 */
[----:B------:R-:W-:Y:S01]  /*05c0*/  ELECT P0, URZ, PT ;  /* 0x0000000000ff782f */ /* 0x000fe20003800000 */
[----:B------:R-:W-:-:S12]  /*05d0*/  BSSY.RECONVERGENT B0, `(.L_x_9) ;  /* 0x000002b000007945 */ /* 0x000fd80003800200 */
[----:B------:R-:W-:Y:S05]  /*05e0*/  @!P0 BRA `(.L_x_10) ;  /* 0x0000000000a48947 */ /* 0x000fea0003800000 */
[----:B------:R-:W3:Y:S01]  /*05f0*/  S2UR UR5, SR_CgaCtaId ;  /* 0x00000000000579c3 */ /* 0x000ee20000008800 */
[----:B------:R-:W-:Y:S01]  /*0600*/  UMOV UR4, 0x400 ;  /* 0x0000040000047882 */ /* 0x000fe20000000000 */
[----:B------:R-:W-:Y:S02]  /*0610*/  UMOV UR6, 0x1 ;  /* 0x0000000100067882 */ /* 0x000fe40000000000 */
[----:B------:R-:W-:-:S04]  /*0620*/  UIADD3 UR6, UPT, UPT, -UR6, 0x100000, URZ ;  /* 0x0010000006067890 */ /* 0x000fc8000fffe1ff */
[----:B------:R-:W-:Y:S02]  /*0630*/  USHF.L.U32 UR7, UR6, 0xb, URZ ;  /* 0x0000000b06077899 */ /* 0x000fe400080006ff */
[----:B------:R-:W-:Y:S02]  /*0640*/  USHF.L.U32 UR6, UR6, 0x1, URZ ;  /* 0x0000000106067899 */ /* 0x000fe400080006ff */
[----:B---3--:R-:W-:Y:S01]  /*0650*/  ULEA UR4, UR5, UR4, 0x18 ;  /* 0x0000000405047291 */ /* 0x008fe2000f8ec0ff */
[----:B------:R-:W3:Y:S11]  /*0660*/  FENCE.VIEW.ASYNC.S ;  /* 0x00000000000073c6 */ /* 0x000ef60000000000 */
[----:B---3--:R3:W4:Y:S01]  /*0670*/  SYNCS.EXCH.64 URZ, [UR4], UR6 ;  /* 0x0000000604ff75b2 */ /* 0x0087220008000100 */
[----:B------:R3:W1:Y:S01]  /*0680*/  SYNCS.EXCH.64 URZ, [UR4+0x80], UR6 ;  /* 0x0000800604ff75b2 */ /* 0x0006620008000100 */
        /* <DEDUP_REMOVED lines=29> */
[----:B------:R3:W1:Y:S02]  /*0860*/  SYNCS.EXCH.64 URZ, [UR4+0xf8], UR6 ;  /* 0x0000f80604ff75b2 */ /* 0x0006640008000100 */
[----:B---34-:R-:W-:Y:S01]  /*0870*/  NOP ;  /* 0x0000000000007918 */ /* 0x018fe20000000000 */
.L_x_10:
[----:B------:R-:W-:Y:S05]  /*0880*/  BSYNC.RECONVERGENT B0 ;  /* 0x0000000000007941 */ /* 0x000fea0003800200 */
.L_x_9:
[----:B------:R-:W3:Y:S01]  /*0890*/  SHFL.IDX PT, R0, R88, RZ, 0x1f ;  /* 0x00001fff58007589 */ /* 0x000ee200000e0000 */
[----:B------:R-:W-:Y:S01]  /*08a0*/  NOP ;  /* 0x0000000000007918 */ /* 0x000fe20000000000 */
[----:B---3--:R-:W-:-:S13]  /*08b0*/  ISETP.NE.AND P0, PT, R0, 0x1, PT ;  /* 0x000000010000780c */ /* 0x008fda0003f05270 */
[----:B------:R-:W-:Y:S05]  /*08c0*/  @P0 BRA `(.L_x_11) ;  /* 0x0000000000580947 */ /* 0x000fea0003800000 */
[----:B------:R-:W3:Y:S01]  /*08d0*/  S2UR UR5, SR_CgaCtaId ;  /* 0x00000000000579c3 */ /* 0x000ee20000008800 */
[----:B------:R-:W-:Y:S01]  /*08e0*/  UMOV UR4, 0x400 ;  /* 0x0000040000047882 */ /* 0x000fe20000000000 */
[----:B------:R-:W-:Y:S01]  /*08f0*/  UMOV UR8, 0x20 ;  /* 0x0000002000087882 */ /* 0x000fe20000000000 */
[----:B------:R-:W-:Y:S01]  /*0900*/  UMOV UR6, 0x80 ;  /* 0x0000008000067882 */ /* 0x000fe20000000000 */
[----:B------:R-:W-:-:S04]  /*0910*/  UIADD3 UR8, UPT, UPT, -UR8, 0x100000, URZ ;  /* 0x0010000008087890 */ /* 0x000fc8000fffe1ff */
[----:B------:R-:W-:Y:S02]  /*0920*/  USHF.L.U32 UR9, UR8, 0xb, URZ ;  /* 0x0000000b08097899 */ /* 0x000fe400080006ff */
[----:B------:R-:W-:Y:S02]  /*0930*/  USHF.L.U32 UR8, UR8, 0x1, URZ ;  /* 0x0000000108087899 */ /* 0x000fe400080006ff */
[----:B------:R-:W-:-:S04]  /*0940*/  UIADD3 UR6, UPT, UPT, -UR6, 0x100000, URZ ;  /* 0x0010000006067890 */ /* 0x000fc8000fffe1ff */
[----:B------:R-:W-:Y:S02]  /*0950*/  USHF.L.U32 UR7, UR6, 0xb, URZ ;  /* 0x0000000b06077899 */ /* 0x000fe400080006ff */
[----:B------:R-:W-:Y:S01]  /*0960*/  USHF.L.U32 UR6, UR6, 0x1, URZ ;  /* 0x0000000106067899 */ /* 0x000fe200080006ff */
[----:B------:R-:W-:Y:S01]  /*0970*/  ELECT P0, URZ, PT ;  /* 0x0000000000ff782f */ /* 0x000fe20003800000 */
[----:B---3--:R-:W-:Y:S01]  /*0980*/  ULEA UR4, UR5, UR4, 0x18 ;  /* 0x0000000405047291 */ /* 0x008fe2000f8ec0ff */
[----:B------:R-:W3:Y:S11]  /*0990*/  FENCE.VIEW.ASYNC.S ;  /* 0x00000000000073c6 */ /* 0x000ef60000000000 */
[----:B---3--:R3:W4:Y:S01]  /*09a0*/  SYNCS.EXCH.64 URZ, [UR4+0x100], UR8 ;  /* 0x0001000804ff75b2 */ /* 0x0087220008000100 */
[----:B------:R3:W1:Y:S01]  /*09b0*/  SYNCS.EXCH.64 URZ, [UR4+0x120], UR6 ;  /* 0x0001200604ff75b2 */ /* 0x0006620008000100 */
[----:B------:R3:W1:Y:S01]  /*09c0*/  SYNCS.EXCH.64 URZ, [UR4+0x108], UR8 ;  /* 0x0001080804ff75b2 */ /* 0x0006620008000100 */
[----:B------:R3:W1:Y:S01]  /*09d0*/  SYNCS.EXCH.64 URZ, [UR4+0x128], UR6 ;  /* 0x0001280604ff75b2 */ /* 0x0006620008000100 */
[----:B------:R3:W1:Y:S01]  /*09e0*/  SYNCS.EXCH.64 URZ, [UR4+0x110], UR8 ;  /* 0x0001100804ff75b2 */ /* 0x0006620008000100 */
[----:B------:R3:W1:Y:S01]  /*09f0*/  SYNCS.EXCH.64 URZ, [UR4+0x130], UR6 ;  /* 0x0001300604ff75b2 */ /* 0x0006620008000100 */
[----:B------:R3:W1:Y:S01]  /*0a00*/  SYNCS.EXCH.64 URZ, [UR4+0x118], UR8 ;  /* 0x0001180804ff75b2 */ /* 0x0006620008000100 */
[----:B------:R3:W1:Y:S01]  /*0a10*/  SYNCS.EXCH.64 URZ, [UR4+0x138], UR6 ;  /* 0x0001380604ff75b2 */ /* 0x0006620008000100 */
[----:B------:R-:W-:Y:S01]  /*0a20*/  NOP ;  /* 0x0000000000007918 */ /* 0x000fe20000000000 */
.L_x_11:
[----:B------:R-:W2:Y:S01]  /*0a30*/  SHFL.IDX PT, R0, R88, RZ, 0x1f ;  /* 0x00001fff58007589 */ /* 0x000ea200000e0000 */
[----:B------:R-:W-:Y:S01]  /*0a40*/  NOP ;  /* 0x0000000000007918 */ /* 0x000fe20000000000 */
[----:B--2---:R-:W-:-:S13]  /*0a50*/  ISETP.NE.AND P0, PT, R0, 0x3, PT ;  /* 0x000000030000780c */ /* 0x004fda0003f05270 */
[----:B------:R-:W-:Y:S05]  /*0a60*/  @P0 BRA `(.L_x_12) ;  /* 0x0000000000300947 */ /* 0x000fea0003800000 */
[----:B------:R-:W2:Y:S01]  /*0a70*/  S2UR UR5, SR_CgaCtaId ;  /* 0x00000000000579c3 */ /* 0x000ea20000008800 */
[----:B---3--:R-:W-:Y:S01]  /*0a80*/  UMOV UR4, 0x400 ;  /* 0x0000040000047882 */ /* 0x008fe20000000000 */
[----:B------:R-:W-:Y:S01]  /*0a90*/  UMOV UR6, 0x20 ;  /* 0x0000002000067882 */ /* 0x000fe20000000000 */
[----:B------:R-:W-:Y:S01]  /*0aa0*/  ELECT P0, URZ, PT ;  /* 0x0000000000ff782f */ /* 0x000fe20003800000 */
[----:B------:R-:W-:-:S04]  /*0ab0*/  UIADD3 UR6, UPT, UPT, -UR6, 0x100000, URZ ;  /* 0x0010000006067890 */ /* 0x000fc8000fffe1ff */
[----:B------:R-:W-:Y:S02]  /*0ac0*/  USHF.L.U32 UR7, UR6, 0xb, URZ ;  /* 0x0000000b06077899 */ /* 0x000fe400080006ff */
[----:B------:R-:W-:Y:S02]  /*0ad0*/  USHF.L.U32 UR6, UR6, 0x1, URZ ;  /* 0x0000000106067899 */ /* 0x000fe400080006ff */
[----:B--2---:R-:W-:Y:S01]  /*0ae0*/  ULEA UR4, UR5, UR4, 0x18 ;  /* 0x0000000405047291 */ /* 0x004fe2000f8ec0ff */
[----:B------:R-:W2:Y:S11]  /*0af0*/  FENCE.VIEW.ASYNC.S ;  /* 0x00000000000073c6 */ /* 0x000eb60000000000 */
[----:B--2---:R2:W3:Y:S01]  /*0b00*/  SYNCS.EXCH.64 URZ, [UR4+0x140], UR6 ;  /* 0x0001400604ff75b2 */ /* 0x0044e20008000100 */
[----:B------:R2:W1:Y:S01]  /*0b10*/  SYNCS.EXCH.64 URZ, [UR4+0x148], UR6 ;  /* 0x0001480604ff75b2 */ /* 0x0004620008000100 */
[----:B------:R-:W-:Y:S01]  /*0b20*/  NOP ;  /* 0x0000000000007918 */ /* 0x000fe20000000000 */
.L_x_12:
[----:B------:R-:W4:Y:S01]  /*0b30*/  SHFL.IDX PT, R0, R88, RZ, 0x1f ;  /* 0x00001fff58007589 */ /* 0x000f2200000e0000 */
[----:B------:R-:W-:Y:S01]  /*0b40*/  NOP ;  /* 0x0000000000007918 */ /* 0x000fe20000000000 */
[----:B----4-:R-:W-:-:S13]  /*0b50*/  ISETP.NE.AND P0, PT, R0, 0x4, PT ;  /* 0x000000040000780c */ /* 0x010fda0003f05270 */
[----:B------:R-:W-:Y:S05]  /*0b60*/  @P0 BRA `(.L_x_13) ;  /* 0x0000000000440947 */ /* 0x000fea0003800000 */
[----:B------:R-:W4:Y:S01]  /*0b70*/  S2UR UR5, SR_CgaCtaId ;  /* 0x00000000000579c3 */ /* 0x000f220000008800 */
[----:B--23--:R-:W-:Y:S01]  /*0b80*/  UMOV UR4, 0x1e0 ;  /* 0x000001e000047882 */ /* 0x00cfe20000000000 */
[----:B------:R-:W-:Y:S01]  /*0b90*/  UMOV UR6, 0x400 ;  /* 0x0000040000067882 */ /* 0x000fe20000000000 */
[----:B------:R-:W-:Y:S01]  /*0ba0*/  USEL UR4, UR4, 0x1a0, UP3 ;  /* 0x000001a004047887 */ /* 0x000fe20009800000 */
[----:B------:R-:W-:Y:S01]  /*0bb0*/  UMOV UR8, 0x1 ;  /* 0x0000000100087882 */ /* 0x000fe20000000000 */
[----:B------:R-:W-:Y:S01]  /*0bc0*/  ELECT P0, URZ, PT ;  /* 0x0000000000ff782f */ /* 0x000fe20003800000 */
[----:B------:R-:W-:-:S04]  /*0bd0*/  UIADD3 UR8, UPT, UPT, -UR8, 0x100000, URZ ;  /* 0x0010000008087890 */ /* 0x000fc8000fffe1ff */
[----:B------:R-:W-:Y:S02]  /*0be0*/  USHF.L.U32 UR9, UR8, 0xb, URZ ;  /* 0x0000000b08097899 */ /* 0x000fe400080006ff */
[----:B------:R-:W-:Y:S02]  /*0bf0*/  USHF.L.U32 UR8, UR8, 0x1, URZ ;  /* 0x0000000108087899 */ /* 0x000fe400080006ff */
[----:B----4-:R-:W-:Y:S02]  /*0c00*/  ULEA UR6, UR5, UR6, 0x18 ;  /* 0x0000000605067291 */ /* 0x010fe4000f8ec0ff */
[----:B------:R-:W-:-:S04]  /*0c10*/  UIADD3 UR4, UPT, UPT, -UR4, 0x100000, URZ ;  /* 0x0010000004047890 */ /* 0x000fc8000fffe1ff */
[----:B------:R-:W-:Y:S02]  /*0c20*/  USHF.L.U32 UR5, UR4, 0xb, URZ ;  /* 0x0000000b04057899 */ /* 0x000fe400080006ff */
[----:B------:R-:W-:Y:S01]  /*0c30*/  USHF.L.U32 UR4, UR4, 0x1, URZ ;  /* 0x0000000104047899 */ /* 0x000fe200080006ff */
[----:B------:R-:W2:Y:S03]  /*0c40*/  FENCE.VIEW.ASYNC.S ;  /* 0x00000000000073c6 */ /* 0x000ea60000000000 */
[----:B--2---:R4:W2:Y:S08]  /*0c50*/  SYNCS.EXCH.64 URZ, [UR6+0x150], UR8 ;  /* 0x0001500806ff75b2 */ /* 0x0048b00008000100 */
[----:B------:R4:W3:Y:S02]  /*0c60*/  SYNCS.EXCH.64 URZ, [UR6+0x158], UR4 ;  /* 0x0001580406ff75b2 */ /* 0x0008e40008000100 */
[----:B----4-:R-:W-:Y:S01]  /*0c70*/  NOP ;  /* 0x0000000000007918 */ /* 0x010fe20000000000 */
.L_x_13:
[----:B------:R-:W4:Y:S01]  /*0c80*/  SHFL.IDX PT, R0, R88, RZ, 0x1f ;  /* 0x00001fff58007589 */ /* 0x000f2200000e0000 */
[----:B------:R-:W-:Y:S01]  /*0c90*/  ISETP.NE.OR P1, PT, RZ, UR18, !P1 ;  /* 0x00000012ff007c0c */ /* 0x000fe2000cf25670 */
[----:B------:R-:W-:Y:S01]  /*0ca0*/  NOP ;  /* 0x0000000000007918 */ /* 0x000fe20000000000 */
[----:B----4-:R-:W-:-:S13]  /*0cb0*/  ISETP.NE.AND P0, PT, R0, 0x5, PT ;  /* 0x000000050000780c */ /* 0x010fda0003f05270 */
[----:B------:R-:W-:Y:S05]  /*0cc0*/  @P0 BRA `(.L_x_14) ;  /* 0x0000000000480947 */ /* 0x000fea0003800000 */
[----:B------:R-:W4:Y:S01]  /*0cd0*/  S2UR UR5, SR_CgaCtaId ;  /* 0x00000000000579c3 */ /* 0x000f220000008800 */
[----:B--23--:R-:W-:Y:S01]  /*0ce0*/  UMOV UR4, 0x400 ;  /* 0x0000040000047882 */ /* 0x00cfe20000000000 */
        /* <DEDUP_REMOVED lines=9> */
[----:B----4-:R-:W-:Y:S01]  /*0d80*/  ULEA UR4, UR5, UR4, 0x18 ;  /* 0x0000000405047291 */ /* 0x010fe2000f8ec0ff */
[----:B------:R-:W2:Y:S11]  /*0d90*/  FENCE.VIEW.ASYNC.S ;  /* 0x00000000000073c6 */ /* 0x000eb60000000000 */
[----:B--2---:R4:W2:Y:S01]  /*0da0*/  SYNCS.EXCH.64 URZ, [UR4+0x160], UR6 ;  /* 0x0001600604ff75b2 */ /* 0x0048a20008000100 */
[----:B------:R4:W3:Y:S01]  /*0db0*/  SYNCS.EXCH.64 URZ, [UR4+0x170], UR8 ;  /* 0x0001700804ff75b2 */ /* 0x0008e20008000100 */
[----:B------:R4:W1:Y:S01]  /*0dc0*/  SYNCS.EXCH.64 URZ, [UR4+0x168], UR6 ;  /* 0x0001680604ff75b2 */ /* 0x0008620008000100 */
[----:B------:R4:W1:Y:S02]  /*0dd0*/  SYNCS.EXCH.64 URZ, [UR4+0x178], UR8 ;  /* 0x0001780804ff75b2 */ /* 0x0008640008000100 */
[----:B----4-:R-:W-:Y:S01]  /*0de0*/  NOP ;  /* 0x0000000000007918 */ /* 0x010fe20000000000 */
.L_x_14:
[----:B--23--:R-:W2:Y:S01]  /*0df0*/  S2UR UR7, SR_CgaCtaId ;  /* 0x00000000000779c3 */ /* 0x00cea20000008800 */
[----:B------:R-:W-:Y:S01]  /*0e00*/  VOTEU.ALL UP0, P1 ;  /* 0x0000000000ff7886 */ /* 0x000fe20000800000 */
[----:B------:R-:W-:Y:S01]  /*0e10*/  UMOV UR4, 0x20 ;  /* 0x0000002000047882 */ /* 0x000fe20000000000 */
[----:B------:R-:W-:Y:S01]  /*0e20*/  NOP ;  /* 0x0000000000007918 */ /* 0x000fe20000000000 */
[----:B-1----:R-:W-:Y:S01]  /*0e30*/  LOP3.LUT R3, R85, 0x1f, RZ, 0xc0, !PT ;  /* 0x0000001f55037812 */ /* 0x002fe200078ec0ff */
[----:B------:R-:W-:Y:S01]  /*0e40*/  UISETP.NE.AND UP4, UPT, UR18, URZ, UPT ;  /* 0x000000ff1200728c */ /* 0x000fe2000bf85270 */
[----:B------:R-:W-:Y:S01]  /*0e50*/  @!UP0 UMOV UR6, 0x400 ;  /* 0x0000040000068882 */ /* 0x000fe20000000000 */
[----:B------:R-:W-:-:S04]  /*0e60*/  @!UP0 UIADD3 UR4, UPT, UPT, -UR4, 0x100000, URZ ;  /* 0x0010000004048890 */ /* 0x000fc8000fffe1ff */
[----:B------:R-:W-:Y:S02]  /*0e70*/  @!UP0 USHF.L.U32 UR5, UR4, 0xb, URZ ;  /* 0x0000000b04058899 */ /* 0x000fe400080006ff */
[----:B------:R-:W-:Y:S02]  /*0e80*/  @!UP0 USHF.L.U32 UR4, UR4, 0x1, URZ ;  /* 0x0000000104048899 */ /* 0x000fe400080006ff */
[----:B--2---:R-:W-:Y:S01]  /*0e90*/  @!UP0 ULEA UR6, UR7, UR6, 0x18 ;  /* 0x0000000607068291 */ /* 0x004fe2000f8ec0ff */
[----:B------:R-:W1:Y:S01]  /*0ea0*/  LDCU UR7, c[0x0][0x36c] ;  /* 0x00006d80ff0777ac */ /* 0x000e620008000800 */
[----:B------:R-:W-:Y:S01]  /*0eb0*/  VOTEU.ALL UP0, P1 ;  /* 0x0000000000ff7886 */ /* 0x000fe20000800000 */
[----:B------:R-:W2:Y:S09]  /*0ec0*/  FENCE.VIEW.ASYNC.S ;  /* 0x00000000000073c6 */ /* 0x000eb20000000000 */
[----:B--2---:R2:W3:Y:S01]  /*0ed0*/  @!UP0 SYNCS.EXCH.64 URZ, [UR6+0x180], UR4 ;  /* 0x0001800406ff85b2 */ /* 0x0044e20008000100 */
[----:B-1----:R-:W-:-:S09]  /*0ee0*/  UISETP.EQ.U32.AND UP6, UPT, UR7, 0x1, UPT ;  /* 0x000000010700788c */ /* 0x002fd2000bfc2070 */
[----:B--2---:R-:W-:Y:S05]  /*0ef0*/  BRA.U !UP6, `(.L_x_15) ;  /* 0x000000010e087547 */ /* 0x004fea000b800000 */
[----:B---3--:R-:W-:Y:S01]  /*0f00*/  UCGABAR_ARV ;  /* 0x00000000000079c7 */ /* 0x008fe20008000000 */
[----:B------:R-:W-:Y:S05]  /*0f10*/  BRA `(.L_x_16) ;  /* 0x0000000000047947 */ /* 0x000fea0003800000 */
.L_x_15:
[----:B---3--:R-:W-:Y:S01]  /*0f20*/  NOP ;  /* 0x0000000000007918 */ /* 0x008fe20000000000 */
.L_x_16:
[----:B------:R-:W1:Y:S01]  /*0f30*/  S2UR UR20, SR_CTAID.X ;  /* 0x00000000001479c3 */ /* 0x000e620000002500 */
[----:B------:R-:W-:-:S05]  /*0f40*/  CS2R.32 R92, SR_CgaSize ;  /* 0x00000000005c7805 */ /* 0x000fca0000008a00 */
[----:B------:R-:W-:-:S05]  /*0f50*/  IMAD R92, R92, -0xa0, RZ ;  /* 0xffffff605c5c7824 */ /* 0x000fca00078e02ff */
[----:B------:R-:W-:-:S14]  /*0f60*/  R2UR UR5, R92 ;  /* 0x000000005c0572ca */ /* 0x000fdc00000e0000 */
[----:B------:R-:W2:Y:S01]  /*0f70*/  LDCU UR5, c[0x0][UR5+0x2b0] ;  /* 0x00005600050577ac */ /* 0x000ea20008000800 */
[----:B------:R-:W-:-:S05]  /*0f80*/  CS2R.32 R92, SR_CgaSize ;  /* 0x00000000005c7805 */ /* 0x000fca0000008a00 */
[----:B------:R-:W-:-:S05]  /*0f90*/  IMAD R92, R92, -0xa0, RZ ;  /* 0xffffff605c5c7824 */ /* 0x000fca00078e02ff */
[----:B------:R-:W-:-:S14]  /*0fa0*/  R2UR UR4, R92 ;  /* 0x000000005c0472ca */ /* 0x000fdc00000e0000 */
[----:B------:R-:W3:Y:S01]  /*0fb0*/  LDCU UR4, c[0x0][UR4+0x2b4] ;  /* 0x00005680040477ac */ /* 0x000ee20008000800 */
[----:B------:R-:W4:Y:S01]  /*0fc0*/  S2UR UR21, SR_CTAID.Y ;  /* 0x00000000001579c3 */ /* 0x000f220000002600 */
[----:B------:R-:W-:-:S05]  /*0fd0*/  CS2R.32 R92, SR_CgaSize ;  /* 0x00000000005c7805 */ /* 0x000fca0000008a00 */
[----:B------:R-:W-:-:S05]  /*0fe0*/  IMAD R92, R92, -0xa0, RZ ;  /* 0xffffff605c5c7824 */ /* 0x000fca00078e02ff */
[----:B------:R-:W-:-:S14]  /*0ff0*/  R2UR UR7, R92 ;  /* 0x000000005c0772ca */ /* 0x000fdc00000e0000 */
[----:B------:R-:W3:Y:S01]  /*1000*/  LDCU UR7, c[0x0][UR7+0x2a0] ;  /* 0x00005400070777ac */ /* 0x000ee20008000800 */
[----:B------:R-:W-:-:S05]  /*1010*/  CS2R.32 R92, SR_CgaSize ;  /* 0x00000000005c7805 */ /* 0x000fca0000008a00 */
[----:B------:R-:W-:-:S05]  /*1020*/  IMAD R92, R92, -0xa0, RZ ;  /* 0xffffff605c5c7824 */ /* 0x000fca00078e02ff */
[----:B------:R-:W-:-:S14]  /*1030*/  R2UR UR8, R92 ;  /* 0x000000005c0872ca */ /* 0x000fdc00000e0000 */
[----:B------:R-:W3:Y:S01]  /*1040*/  LDCU UR8, c[0x0][UR8+0x2a4] ;  /* 0x00005480080877ac */ /* 0x000ee20008000800 */
[----:B------:R-:W3:Y:S01]  /*1050*/  LDCU UR19, c[0x0][0xc24] ;  /* 0x00018480ff1377ac */ /* 0x000ee20008000800 */
[----:B------:R-:W3:Y:S01]  /*1060*/  LDCU UR39, c[0x0][0xc24] ;  /* 0x00018480ff2777ac */ /* 0x000ee20008000800 */
[----:B-1----:R-:W-:Y:S01]  /*1070*/  I2FP.F32.U32 R2, UR20 ;  /* 0x0000001400027c45 */ /* 0x002fe20008201000 */
[----:B------:R-:W1:Y:S04]  /*1080*/  LDCU UR24, c[0x0][0xc30] ;  /* 0x00018600ff1877ac */ /* 0x000e680008000800 */
[----:B--2---:R-:W-:Y:S01]  /*1090*/  FMUL R2, R2, UR5 ;  /* 0x0000000502027c20 */ /* 0x004fe20008400000 */
[----:B----4-:R-:W-:-:S05]  /*10a0*/  I2FP.F32.U32 R0, UR21 ;  /* 0x0000001500007c45 */ /* 0x010fca0008201000 */
[----:B------:R-:W2:Y:S01]  /*10b0*/  F2I.U32.TRUNC.NTZ R2, R2 ;  /* 0x0000000200027305 */ /* 0x000ea2000020f000 */
[----:B---3--:R-:W-:-:S07]  /*10c0*/  FMUL R0, R0, UR4 ;  /* 0x0000000400007c20 */ /* 0x008fce0008400000 */
[----:B------:R-:W3:Y:S01]  /*10d0*/  F2I.U32.TRUNC.NTZ R0, R0 ;  /* 0x0000000000007305 */ /* 0x000ee2000020f000 */
[----:B--2---:R-:W-:Y:S02]  /*10e0*/  R2UR UR4, R2 ;  /* 0x00000000020472ca */ /* 0x004fe400000e0000 */
[----:B------:R-:W-:Y:S02]  /*10f0*/  PRMT R2, RZ, 0x7610, R2 ;  /* 0x00007610ff027816 */ /* 0x000fe40000000002 */
[----:B---3--:R-:W-:Y:S02]  /*1100*/  R2UR UR6, R0 ;  /* 0x00000000000672ca */ /* 0x008fe400000e0000 */
[----:B------:R-:W-:-:S07]  /*1110*/  PRMT R0, RZ, 0x7610, R0 ;  /* 0x00007610ff007816 */ /* 0x000fce0000000000 */
[----:B------:R-:W-:-:S04]  /*1120*/  UIADD3 UR5, UPT, UPT, -UR4, URZ, URZ ;  /* 0x000000ff04057290 */ /* 0x000fc8000fffe1ff */
[----:B------:R-:W-:Y:S02]  /*1130*/  UIMAD UR5, UR7, UR5, UR20 ;  /* 0x00000005070572a4 */ /* 0x000fe4000f8e0214 */
[----:B------:R-:W-:-:S04]  /*1140*/  UIADD3 UR4, UPT, UPT, -UR6, URZ, URZ ;  /* 0x000000ff06047290 */ /* 0x000fc8000fffe1ff */
[----:B------:R-:W-:Y:S01]  /*1150*/  IMAD.U32 R92, RZ, RZ, UR5 ;  /* 0x00000005ff5c7e24 */ /* 0x000fe2000f8e00ff */
[----:B------:R-:W-:-:S06]  /*1160*/  UIMAD UR4, UR8, UR4, UR21 ;  /* 0x00000004080472a4 */ /* 0x000fcc000f8e0215 */
[----:B------:R-:W-:Y:S01]  /*1170*/  IMAD.U32 R91, RZ, RZ, UR4 ;  /* 0x00000004ff5b7e24 */ /* 0x000fe2000f8e00ff */
[----:B-1----:R-:W-:Y:S06]  /*1180*/  BRA.U UP4, `(.L_x_17) ;  /* 0x0000000104307547 */ /* 0x002fec000b800000 */
[----:B------:R-:W-:Y:S01]  /*1190*/  R2UR UR5, R91 ;  /* 0x000000005b0572ca */ /* 0x000fe200000e0000 */
[----:B------:R-:W-:Y:S01]  /*11a0*/  UMOV UR7, 0x3 ;  /* 0x0000000300077882 */ /* 0x000fe20000000000 */
[----:B------:R-:W-:-:S11]  /*11b0*/  R2UR UR4, R92 ;  /* 0x000000005c0472ca */ /* 0x000fd600000e0000 */
[----:B------:R-:W-:-:S04]  /*11c0*/  UISETP.NE.AND UP0, UPT, UR5, URZ, UPT ;  /* 0x000000ff0500728c */ /* 0x000fc8000bf05270 */
[----:B------:R-:W-:Y:S02]  /*11d0*/  UISETP.LT.U32.OR UP0, UPT, UR4, 0x2, !UP0 ;  /* 0x000000020400788c */ /* 0x000fe4000c701470 */
[----:B------:R-:W-:Y:S02]  /*11e0*/  ULOP3.LUT UR4, UR4, 0xfffffffe, URZ, 0xc0, !UPT ;  /* 0xfffffffe04047892 */ /* 0x000fe4000f8ec0ff */
[----:B------:R-:W-:Y:S02]  /*11f0*/  USEL UR6, URZ, 0x1, !UP0 ;  /* 0x00000001ff067887 */ /* 0x000fe4000c000000 */
[----:B------:R-:W-:Y:S02]  /*1200*/  USEL UR5, URZ, 0x2, !UP0 ;  /* 0x00000002ff057887 */ /* 0x000fe4000c000000 */
[----:B------:R-:W-:Y:S02]  /*1210*/  USHF.L.U32 UR4, UR7, UR4, URZ ;  /* 0x0000000407047299 */ /* 0x000fe400080006ff */
[----:B------:R-:W-:-:S04]  /*1220*/  UIADD3 UR5, UPT, UPT, UR6, UR5, URZ ;  /* 0x0000000506057290 */ /* 0x000fc8000fffe0ff */
[----:B------:R-:W-:Y:S02]  /*1230*/  IMAD.U32 R0, RZ, RZ, UR4 ;  /* 0x00000004ff007e24 */ /* 0x000fe4000f8e00ff */
[----:B------:R-:W-:-:S07]  /*1240*/  IMAD.U32 R2, RZ, RZ, UR5 ;  /* 0x00000005ff027e24 */ /* 0x000fce000f8e00ff */
.L_x_17:
[----:B------:R-:W1:Y:S01]  /*1250*/  S2UR UR50, SR_CTAID.Z ;  /* 0x00000000003279c3 */ /* 0x000e620000002700 */
[----:B------:R-:W-:Y:S01]  /*1260*/  UISETP.GE.AND UP0, UPT, UR19, 0x1, UPT ;  /* 0x000000011300788c */ /* 0x000fe2000bf06270 */
[----:B------:R-:W-:-:S08]  /*1270*/  UMOV UR28, UR20 ;  /* 0x00000014001c7c82 */ /* 0x000fd00008000000 */
[----:B------:R-:W-:Y:S05]  /*1280*/  BRA.U !UP0, `(.L_x_18) ;  /* 0x0000000108d47547 */ /* 0x000fea000b800000 */
[----:B------:R-:W2:Y:S01]  /*1290*/  LDCU.128 UR12, c[0x0][0xc10] ;  /* 0x00018200ff0c77ac */ /* 0x000ea20008000c00 */
[----:B------:R-:W3:Y:S01]  /*12a0*/  LDCU UR22, c[0x0][0xc0c] ;  /* 0x00018180ff1677ac */ /* 0x000ee20008000800 */
[----:B------:R-:W4:Y:S01]  /*12b0*/  LDCU UR6, c[0x0][0x370] ;  /* 0x00006e00ff0677ac */ /* 0x000f220008000800 */
[----:B------:R-:W1:Y:S01]  /*12c0*/  LDCU UR7, c[0x0][0x374] ;  /* 0x00006e80ff0777ac */ /* 0x000e620008000800 */
[----:B------:R-:W1:Y:S01]  /*12d0*/  LDCU UR23, c[0x0][0xc20] ;  /* 0x00018400ff1777ac */ /* 0x000e620008000800 */
[----:B--2---:R-:W-:Y:S02]  /*12e0*/  UIMAD.WIDE.U32 UR4, UR20, UR12, URZ ;  /* 0x0000000c140472a5 */ /* 0x004fe4000f8e00ff */
[----:B---3--:R-:W-:Y:S01]  /*12f0*/  UISETP.NE.AND UP0, UPT, UR22, 0x1, UPT ;  /* 0x000000011600788c */ /* 0x008fe2000bf05270 */
[----:B------:R-:W2:Y:S01]  /*1300*/  LDCU.64 UR8, c[0x0][0xc28] ;  /* 0x00018500ff0877ac */ /* 0x000ea20008000a00 */
[----:B----4-:R-:W-:-:S03]  /*1310*/  UIMAD.WIDE.U32 UR10, UR6, UR12, URZ ;  /* 0x0000000c060a72a5 */ /* 0x010fc6000f8e00ff */
[----:B------:R-:W-:Y:S01]  /*1320*/  UMOV UR4, UR5 ;  /* 0x0000000500047c82 */ /* 0x000fe20008000000 */
[----:B------:R-:W-:Y:S02]  /*1330*/  UISETP.NE.AND UP2, UPT, UR19, 0x1, UPT ;  /* 0x000000011300788c */ /* 0x000fe4000bf45270 */
[----:B------:R-:W-:Y:S01]  /*1340*/  USHF.R.U32.HI UR4, URZ, UR13, UR4 ;  /* 0x0000000dff047299 */ /* 0x000fe20008011604 */
[----:B------:R-:W-:Y:S01]  /*1350*/  UMOV UR10, UR11 ;  /* 0x0000000b000a7c82 */ /* 0x000fe20008000000 */
[----:B------:R-:W-:Y:S02]  /*1360*/  UIMAD.WIDE.U32 UR16, UR21, UR15, URZ ;  /* 0x0000000f151072a5 */ /* 0x000fe4000f8e00ff */
[----:B------:R-:W-:Y:S02]  /*1370*/  USEL UR5, UR20, UR4, !UP0 ;  /* 0x0000000414057287 */ /* 0x000fe4000c000000 */
[----:B------:R-:W-:Y:S02]  /*1380*/  @UP0 USHF.R.U32.HI UR6, URZ, UR13, UR10 ;  /* 0x0000000dff060299 */ /* 0x000fe4000801160a */
[----:B------:R-:W-:-:S02]  /*1390*/  UISETP.NE.AND UP0, UPT, UR14, 0x1, UPT ;  /* 0x000000010e00788c */ /* 0x000fc4000bf05270 */
[----:B-1----:R-:W-:Y:S02]  /*13a0*/  UIMAD.WIDE.U32 UR10, UR7, UR15, URZ ;  /* 0x0000000f070a72a5 */ /* 0x002fe4000f8e00ff */
[----:B--2---:R-:W-:Y:S01]  /*13b0*/  UIMAD.WIDE.U32 UR12, UR6, UR8, URZ ;  /* 0x00000008060c72a5 */ /* 0x004fe2000f8e00ff */
[----:B------:R-:W-:Y:S01]  /*13c0*/  UMOV UR4, UR17 ;  /* 0x0000001100047c82 */ /* 0x000fe20008000000 */
[----:B------:R-:W-:-:S03]  /*13d0*/  UIADD3 UR28, UPT, UPT, -UR5, URZ, URZ ;  /* 0x000000ff051c7290 */ /* 0x000fc6000fffe1ff */
[----:B------:R-:W-:Y:S01]  /*13e0*/  UMOV UR10, UR11 ;  /* 0x0000000b000a7c82 */ /* 0x000fe20008000000 */
[----:B------:R-:W-:Y:S02]  /*13f0*/  USHF.R.U32.HI UR4, URZ, UR23, UR4 ;  /* 0x00000017ff047299 */ /* 0x000fe40008011604 */
[----:B------:R-:W-:Y:S01]  /*1400*/  @UP0 USHF.R.U32.HI UR7, URZ, UR23, UR10 ;  /* 0x00000017ff070299 */ /* 0x000fe2000801160a */
[----:B------:R-:W-:Y:S01]  /*1410*/  UMOV UR12, UR13 ;  /* 0x0000000d000c7c82 */ /* 0x000fe20008000000 */
[----:B------:R-:W-:Y:S02]  /*1420*/  USEL UR4, UR21, UR4, !UP0 ;  /* 0x0000000415047287 */ /* 0x000fe4000c000000 */
[----:B------:R-:W-:Y:S02]  /*1430*/  UIMAD.WIDE.U32 UR10, UR7, UR8, URZ ;  /* 0x00000008070a72a5 */ /* 0x000fe4000f8e00ff */
[----:B------:R-:W-:Y:S02]  /*1440*/  @UP2 USHF.R.U32.HI UR6, URZ, UR9, UR12 ;  /* 0x00000009ff062299 */ /* 0x000fe4000801160c */
[----:B------:R-:W-:-:S02]  /*1450*/  UIMAD.WIDE.U32 UR12, UR4, UR8, URZ ;  /* 0x00000008040c72a5 */ /* 0x000fc4000f8e00ff */
[----:B------:R-:W-:Y:S01]  /*1460*/  UIMAD UR28, UR22, UR28, UR20 ;  /* 0x0000001c161c72a4 */ /* 0x000fe2000f8e0214 */
[----:B------:R-:W-:Y:S02]  /*1470*/  UMOV UR10, UR11 ;  /* 0x0000000b000a7c82 */ /* 0x000fe40008000000 */
[----:B------:R-:W-:Y:S02]  /*1480*/  @UP2 USHF.R.U32.HI UR7, URZ, UR9, UR10 ;  /* 0x00000009ff072299 */ /* 0x000fe4000801160a */
[----:B------:R-:W-:Y:S02]  /*1490*/  UIMAD UR10, UR6, UR19, URZ ;  /* 0x00000013060a72a4 */ /* 0x000fe4000f8e02ff */
[----:B------:R-:W-:-:S04]  /*14a0*/  UIMAD UR7, UR7, UR19, URZ ;  /* 0x00000013070772a4 */ /* 0x000fc8000f8e02ff */
[----:B------:R-:W-:-:S03]  /*14b0*/  UISETP.GE.AND UP0, UPT, UR4, UR7, UPT ;  /* 0x000000070400728c */ /* 0x000fc6000bf06270 */
[----:B------:R-:W-:Y:S01]  /*14c0*/  UMOV UR7, UR13 ;  /* 0x0000000d00077c82 */ /* 0x000fe20008000000 */
[----:B------:R-:W-:Y:S02]  /*14d0*/  UISETP.GE.OR UP0, UPT, UR5, UR10, UP0 ;  /* 0x0000000a0500728c */ /* 0x000fe40008706670 */
[----:B------:R-:W-:Y:S02]  /*14e0*/  UIMAD.WIDE.U32 UR10, UR5, UR8, URZ ;  /* 0x00000008050a72a5 */ /* 0x000fe4000f8e00ff */
[----:B------:R-:W-:Y:S02]  /*14f0*/  USHF.R.U32.HI UR7, URZ, UR9, UR7 ;  /* 0x00000009ff077299 */ /* 0x000fe40008011607 */
[----:B------:R-:W-:Y:S02]  /*1500*/  UIADD3 UR10, UPT, UPT, -UR4, URZ, URZ ;  /* 0x000000ff040a7290 */ /* 0x000fe4000fffe1ff */
[----:B------:R-:W-:Y:S02]  /*1510*/  USEL UR7, UR4, UR7, !UP2 ;  /* 0x0000000704077287 */ /* 0x000fe4000d000000 */
[----:B------:R-:W-:Y:S01]  /*1520*/  UIMAD UR10, UR14, UR10, UR21 ;  /* 0x0000000a0e0a72a4 */ /* 0x000fe2000f8e0215 */
[----:B------:R-:W-:-:S02]  /*1530*/  @!UP0 UMOV UR8, UR11 ;  /* 0x0000000b00088c82 */ /* 0x000fc40008000000 */
[----:B------:R-:W-:Y:S02]  /*1540*/  @!UP0 USHF.R.U32.HI UR8, URZ, UR9, UR8 ;  /* 0x00000009ff088299 */ /* 0x000fe40008011608 */
[----:B------:R-:W-:Y:S02]  /*1550*/  UIADD3 UR9, UPT, UPT, -UR7, URZ, URZ ;  /* 0x000000ff07097290 */ /* 0x000fe4000fffe1ff */
[----:B------:R-:W-:Y:S02]  /*1560*/  @!UP0 USEL UR8, UR5, UR8, !UP2 ;  /* 0x0000000805088287 */ /* 0x000fe4000d000000 */
[----:B------:R-:W-:Y:S02]  /*1570*/  UIMAD UR9, UR19, UR9, UR4 ;  /* 0x00000009130972a4 */ /* 0x000fe4000f8e0204 */
[----:B------:R-:W-:Y:S02]  /*1580*/  @!UP0 UIADD3 UR7, UPT, UPT, UR7, -UR8, URZ ;  /* 0x8000000807078290 */ /* 0x000fe4000fffe0ff */
[----:B------:R-:W-:-:S02]  /*1590*/  @!UP0 UIMAD UR6, UR9, UR6, UR8 ;  /* 0x00000006090682a4 */ /* 0x000fc4000f8e0208 */
[----:B------:R-:W-:-:S04]  /*15a0*/  @!UP0 UIMAD UR4, UR7, UR19, UR5 ;  /* 0x00000013070482a4 */ /* 0x000fc8000f8e0205 */
[----:B------:R-:W-:Y:S01]  /*15b0*/  UIMAD UR21, UR4, UR14, UR10 ;  /* 0x0000000e041572a4 */ /* 0x000fe2000f8e020a */
[----:B------:R-:W-:Y:S02]  /*15c0*/  @!UP0 UMOV UR5, UR6 ;  /* 0x0000000600058c82 */ /* 0x000fe40008000000 */
[----:B------:R-:W-:-:S12]  /*15d0*/  UIMAD UR28, UR5, UR22, UR28 ;  /* 0x00000016051c72a4 */ /* 0x000fd8000f8e021c */
.L_x_18:
[----:B------:R-:W-:-:S09]  /*15e0*/  UISETP.NE.AND UP0, UPT, UR24, 0x1, UPT ;  /* 0x000000011800788c */ /* 0x000fd2000bf05270 */
[----:B------:R-:W-:Y:S05]  /*15f0*/  BRA.U UP0, `(.L_x_19) ;  /* 0x0000000100407547 */ /* 0x000fea000b800000 */
[----:B------:R-:W2:Y:S01]  /*1600*/  LDCU.128 UR8, c[0x0][0xc10] ;  /* 0x00018200ff0877ac */ /* 0x000ea20008000c00 */
[----:B------:R-:W3:Y:S01]  /*1610*/  LDCU UR12, c[0x0][0xc0c] ;  /* 0x00018180ff0c77ac */ /* 0x000ee20008000800 */
[----:B------:R-:W4:Y:S01]  /*1620*/  LDCU UR13, c[0x0][0xc20] ;  /* 0x00018400ff0d77ac */ /* 0x000f220008000800 */
[----:B--2---:R-:W-:Y:S02]  /*1630*/  UIMAD.WIDE.U32 UR4, UR28, UR8, URZ ;  /* 0x000000081c0472a5 */ /* 0x004fe4000f8e00ff */
[----:B------:R-:W-:Y:S02]  /*1640*/  UIMAD.WIDE.U32 UR6, UR21, UR11, URZ ;  /* 0x0000000b150672a5 */ /* 0x000fe4000f8e00ff */
[----:B---3--:R-:W-:Y:S02]  /*1650*/  UISETP.NE.AND UP0, UPT, UR12, 0x1, UPT ;  /* 0x000000010c00788c */ /* 0x008fe4000bf05270 */
[----:B------:R-:W-:-:S03]  /*1660*/  USHF.R.U32.HI UR5, URZ, UR9, UR5 ;  /* 0x00000009ff057299 */ /* 0x000fc60008011605 */
[----:B------:R-:W-:Y:S01]  /*1670*/  UMOV UR4, UR7 ;  /* 0x0000000700047c82 */ /* 0x000fe20008000000 */
[----:B------:R-:W-:Y:S02]  /*1680*/  USEL UR5, UR28, UR5, !UP0 ;  /* 0x000000051c057287 */ /* 0x000fe4000c000000 */
[----:B------:R-:W-:Y:S02]  /*1690*/  UISETP.NE.AND UP0, UPT, UR10, 0x1, UPT ;  /* 0x000000010a00788c */ /* 0x000fe4000bf05270 */
[----:B----4-:R-:W-:-:S04]  /*16a0*/  USHF.R.U32.HI UR4, URZ, UR13, UR4 ;  /* 0x0000000dff047299 */ /* 0x010fc80008011604 */
[----:B------:R-:W-:-:S04]  /*16b0*/  USEL UR4, UR21, UR4, !UP0 ;  /* 0x0000000415047287 */ /* 0x000fc8000c000000 */
[----:B------:R-:W-:Y:S02]  /*16c0*/  UIADD3 UR6, UPT, UPT, -UR4, UR5, URZ ;  /* 0x0000000504067290 */ /* 0x000fe4000fffe1ff */
[----:B------:R-:W-:Y:S02]  /*16d0*/  UIADD3 UR4, UPT, UPT, UR4, -UR5, URZ ;  /* 0x8000000504047290 */ /* 0x000fe4000fffe0ff */
[----:B------:R-:W-:Y:S02]  /*16e0*/  UIMAD UR21, UR6, UR10, UR21 ;  /* 0x0000000a061572a4 */ /* 0x000fe4000f8e0215 */
[----:B------:R-:W-:-:S12]  /*16f0*/  UIMAD UR28, UR4, UR12, UR28 ;  /* 0x0000000c041c72a4 */ /* 0x000fd8000f8e021c */
.L_x_19:
[----:B------:R-:W-:Y:S05]  /*1700*/  BRA.U !UP6, `(.L_x_20) ;  /* 0x000000010e0c7547 */ /* 0x000fea000b800000 */
[----:B------:R-:W-:Y:S01]  /*1710*/  UCGABAR_WAIT ;  /* 0x0000000000007dc7 */ /* 0x000fe20008000000 */
[----:B------:R-:W-:Y:S01]  /*1720*/  CCTL.IVALL ;  /* 0x00000000ff00798f */ /* 0x000fe20002000000 */
[----:B------:R-:W-:Y:S05]  /*1730*/  BRA `(.L_x_21) ;  /* 0x0000000000047947 */ /* 0x000fea0003800000 */
.L_x_20:
[----:B------:R-:W-:Y:S06]  /*1740*/  BAR.SYNC.DEFER_BLOCKING 0x0 ;  /* 0x0000000000007b1d */ /* 0x000fec0000010000 */
.L_x_21:
[----:B------:R-:W-:Y:S05]  /*1750*/  BRA.U UP5, `(.L_x_22) ;  /* 0x0000002505987547 */ /* 0x000fea000b800000 */
[----:B------:R-:W2:Y:S01]  /*1760*/  LDCU UR7, c[0x0][0x394] ;  /* 0x00007280ff0777ac */ /* 0x000ea20008000800 */
[----:B------:R-:W-:Y:S01]  /*1770*/  PLOP3.LUT P1, PT, PT, PT, UP3, 0x80, 0x8 ;  /* 0x000000000008781c */ /* 0x000fe20003f2f038 */
[----:B------:R-:W-:Y:S01]  /*1780*/  IMAD.MOV.U32 R2, RZ, RZ, RZ ;  /* 0x000000ffff027224 */ /* 0x000fe200078e00ff */
[----:B------:R-:W-:Y:S01]  /*1790*/  ISETP.EQ.OR P2, PT, R3, RZ, P3 ;  /* 0x000000ff0300720c */ /* 0x000fe20001f42670 */
[----:B------:R-:W3:Y:S01]  /*17a0*/  LDCU UR6, c[0x0][0x5d8] ;  /* 0x0000bb00ff0677ac */ /* 0x000ee20008000800 */
[----:B------:R-:W-:Y:S01]  /*17b0*/  PLOP3.LUT P1, PT, P1, PT, PT, 0x8, 0x80 ;  /* 0x000000000080781c */ /* 0x000fe20000f2e170 */
[----:B------:R-:W-:Y:S02]  /*17c0*/  UISETP.NE.AND UP0, UPT, UR18, URZ, UPT ;  /* 0x000000ff1200728c */ /* 0x000fe4000bf05270 */
[----:B------:R-:W-:Y:S02]  /*17d0*/  USHF.L.U32 UR8, UR20, 0x6, URZ ;  /* 0x0000000614087899 */ /* 0x000fe400080006ff */
[----:B------:R-:W-:Y:S01]  /*17e0*/  USEL UR54, UR55, 0x2, UP0 ;  /* 0x0000000237367887 */ /* 0x000fe20008000000 */
[----:B------:R-:W4:Y:S01]  /*17f0*/  LDCU UR63, c[0x0][0x370] ;  /* 0x00006e00ff3f77ac */ /* 0x000f220008000800 */
[----:B--2---:R-:W-:Y:S01]  /*1800*/  UIADD3 UR5, UPT, UPT, UR7, 0x1f, URZ ;  /* 0x0000001f07057890 */ /* 0x004fe2000fffe0ff */
[----:B------:R-:W2:Y:S03]  /*1810*/  LDCU.64 UR56, c[0x0][0x348] ;  /* 0x00006900ff3877ac */ /* 0x000ea60008000a00 */
[----:B------:R-:W-:-:S02]  /*1820*/  USHF.R.S32.HI UR4, URZ, 0x1f, UR5 ;  /* 0x0000001fff047899 */ /* 0x000fc40008011405 */
[----:B---3--:R-:W-:Y:S02]  /*1830*/  UIADD3 UR6, UPT, UPT, UR6, 0x7f, URZ ;  /* 0x0000007f06067890 */ /* 0x008fe4000fffe0ff */
[----:B------:R-:W-:Y:S02]  /*1840*/  ULEA.HI UR4, UR4, UR5, URZ, 0x5 ;  /* 0x0000000504047291 */ /* 0x000fe4000f8f28ff */
[----:B------:R-:W-:Y:S02]  /*1850*/  UIADD3 UR5, UPT, UPT, UR7, -0x1, URZ ;  /* 0xffffffff07057890 */ /* 0x000fe4000fffe0ff */
[----:B------:R-:W-:Y:S02]  /*1860*/  USHF.R.S32.HI UR65, URZ, 0x5, UR4 ;  /* 0x00000005ff417899 */ /* 0x000fe40008011404 */
[----:B------:R-:W-:Y:S02]  /*1870*/  UISETP.GE.U32.AND UP1, UPT, UR5, -0x3f, UPT ;  /* 0xffffffc10500788c */ /* 0x000fe4000bf26070 */
[----:B------:R-:W-:-:S02]  /*1880*/  UISETP.LT.U32.AND UP0, UPT, UR65, 0x10, UPT ;  /* 0x000000104100788c */ /* 0x000fc4000bf01070 */
[----:B------:R-:W-:Y:S02]  /*1890*/  USHF.R.S32.HI UR4, URZ, 0x1f, UR6 ;  /* 0x0000001fff047899 */ /* 0x000fe40008011406 */
[----:B------:R-:W-:Y:S02]  /*18a0*/  USEL UR64, UR65, 0x10, UP0 ;  /* 0x0000001041407887 */ /* 0x000fe40008000000 */
[----:B------:R-:W-:Y:S02]  /*18b0*/  ULEA.HI UR4, UR4, UR6, URZ, 0x7 ;  /* 0x0000000604047291 */ /* 0x000fe4000f8f38ff */
[----:B------:R-:W-:Y:S02]  /*18c0*/  UIADD3 UR51, UPT, UPT, UR64, -0x1, URZ ;  /* 0xffffffff40337890 */ /* 0x000fe4000fffe0ff */
[----:B------:R-:W-:Y:S02]  /*18d0*/  @UP1 UIADD3 UR51, UPT, UPT, UR64, URZ, URZ ;  /* 0x000000ff40331290 */ /* 0x000fe4000fffe0ff */
[----:B------:R-:W-:-:S02]  /*18e0*/  USHF.L.U32 UR69, UR20, 0x7, URZ ;  /* 0x0000000714457899 */ /* 0x000fc400080006ff */
[----:B------:R-:W-:Y:S01]  /*18f0*/  UIADD3 UR68, UPT, UPT, UR7, 0x3e, URZ ;  /* 0x0000003e07447890 */ /* 0x000fe2000fffe0ff */
[----:B------:R-:W3:Y:S01]  /*1900*/  LDCU UR62, c[0x0][0x374] ;  /* 0x00006e80ff3e77ac */ /* 0x000ee20008000800 */
[----:B------:R-:W-:Y:S02]  /*1910*/  ULOP3.LUT UR67, UR8, 0x40, URZ, 0xc0, !UPT ;  /* 0x0000004008437892 */ /* 0x000fe4000f8ec0ff */
[----:B------:R-:W-:Y:S02]  /*1920*/  USHF.R.S32.HI UR61, URZ, 0x7, UR4 ;  /* 0x00000007ff3d7899 */ /* 0x000fe40008011404 */
[----:B------:R-:W-:Y:S02]  /*1930*/  UIADD3 UR66, UPT, UPT, UR65, -UR64, URZ ;  /* 0x8000004041427290 */ /* 0x000fe4000fffe0ff */
[----:B------:R-:W-:Y:S01]  /*1940*/  UIADD3 UR51, UPT, UPT, UR51, 0x1, URZ ;  /* 0x0000000133337890 */ /* 0x000fe2000fffe0ff */
[----:B------:R-:W-:Y:S01]  /*1950*/  UMOV UR32, 0x1 ;  /* 0x0000000100207882 */ /* 0x000fe20000000000 */
[----:B--2-4-:R-:W-:-:S10]  /*1960*/  UMOV UR36, URZ ;  /* 0x000000ff00247c82 */ /* 0x014fd40008000000 */
.L_x_40:
[----:B------:R-:W-:Y:S01]  /*1970*/  IMAD.U32 R4, RZ, RZ, UR61 ;  /* 0x0000003dff047e24 */ /* 0x000fe2000f8e00ff */
[----:B------:R-:W2:Y:S04]  /*1980*/  LDCU UR60, c[0x0][0x5dc] ;  /* 0x0000bb80ff3c77ac */ /* 0x000ea80008000800 */
[-C--:B------:R-:W-:Y:S01]  /*1990*/  IABS R0, R4.reuse ;  /* 0x0000000400007213 */ /* 0x080fe20000000000 */
[----:B-1----:R-:W1:Y:S01]  /*19a0*/  LDCU UR50, c[0x0][0x5e0] ;  /* 0x0000bc00ff3277ac */ /* 0x002e620008000800 */
[----:B------:R-:W-:Y:S02]  /*19b0*/  IABS R4, R4 ;  /* 0x0000000400047213 */ /* 0x000fe40000000000 */
[----:B------:R-:W-:Y:S01]  /*19c0*/  R2UR UR6, R0 ;  /* 0x00000000000672ca */ /* 0x000fe200000e0000 */
[----:B------:R-:W-:Y:S01]  /*19d0*/  UMOV UR33, 0x400 ;  /* 0x0000040000217882 */ /* 0x000fe20000000000 */
[----:B------:R-:W-:Y:S01]  /*19e0*/  UMOV UR19, URZ ;  /* 0x000000ff00137c82 */ /* 0x000fe20008000000 */
[----:B--2---:R-:W-:-:S10]  /*19f0*/  IMAD.U32 R3, RZ, RZ, UR60 ;  /* 0x0000003cff037e24 */ /* 0x004fd4000f8e00ff */
[----:B------:R-:W2:Y:S01]  /*1a00*/  I2F.RP R6, UR6 ;  /* 0x0000000600067d06 */ /* 0x000ea20008209400 */
[----:B-1----:R-:W-:-:S07]  /*1a10*/  UISETP.NE.AND UP2, UPT, UR50, URZ, UPT ;  /* 0x000000ff3200728c */ /* 0x002fce000bf45270 */
[----:B--2---:R-:W1:Y:S02]  /*1a20*/  MUFU.RCP R5, R6 ;  /* 0x0000000600057308 */ /* 0x004e640000001000 */
[----:B-1----:R-:W-:-:S06]  /*1a30*/  VIADD R5, R5, 0xffffffe ;  /* 0x0ffffffe05057836 */ /* 0x002fcc0000000000 */
[----:B------:R-:W1:Y:S02]  /*1a40*/  F2I.FTZ.U32.TRUNC.NTZ R0, R5 ;  /* 0x0000000500007305 */ /* 0x000e64000021f000 */
[----:B-1----:R-:W-:Y:S02]  /*1a50*/  R2UR UR5, R0 ;  /* 0x00000000000572ca */ /* 0x002fe400000e0000 */
[----:B------:R-:W-:Y:S01]  /*1a60*/  IABS R0, R3 ;  /* 0x0000000300007213 */ /* 0x000fe20000000000 */
[----:B------:R-:W-:-:S03]  /*1a70*/  IMAD.U32 R3, RZ, RZ, UR21 ;  /* 0x00000015ff037e24 */ /* 0x000fc6000f8e00ff */
[----:B------:R-:W-:Y:S01]  /*1a80*/  R2UR UR9, R0 ;  /* 0x00000000000972ca */ /* 0x000fe200000e0000 */
[----:B------:R-:W-:Y:S01]  /*1a90*/  IMAD.MOV R0, RZ, RZ, -R4 ;  /* 0x000000ffff007224 */ /* 0x000fe200078e0a04 */
[----:B------:R-:W-:-:S04]  /*1aa0*/  IABS R3, R3 ;  /* 0x0000000300037213 */ /* 0x000fc80000000000 */
[----:B------:R-:W-:Y:S01]  /*1ab0*/  R2UR UR8, R3 ;  /* 0x00000000030872ca */ /* 0x000fe200000e0000 */
[----:B------:R-:W-:-:S04]  /*1ac0*/  UIADD3 UR4, UPT, UPT, URZ, -UR5, URZ ;  /* 0x80000005ff047290 */ /* 0x000fc8000fffe0ff */
[----:B------:R-:W-:Y:S02]  /*1ad0*/  UIMAD UR7, UR4, UR6, URZ ;  /* 0x00000006040772a4 */ /* 0x000fe4000f8e02ff */
[----:B------:R-:W1:Y:S01]  /*1ae0*/  I2F.RP R3, UR9 ;  /* 0x0000000900037d06 */ /* 0x000e620008209400 */
[----:B------:R-:W-:Y:S02]  /*1af0*/  UMOV UR4, URZ ;  /* 0x000000ff00047c82 */ /* 0x000fe40008000000 */
[----:B------:R-:W-:Y:S02]  /*1b00*/  UIMAD.WIDE.U32 UR4, UR5, UR7, UR4 ;  /* 0x00000007050472a5 */ /* 0x000fe4000f8e0004 */
[----:B------:R-:W-:-:S05]  /*1b10*/  R2UR UR7, R0 ;  /* 0x00000000000772ca */ /* 0x000fca00000e0000 */
[----:B------:R-:W-:Y:S02]  /*1b20*/  UMOV UR4, UR5 ;  /* 0x0000000500047c82 */ /* 0x000fe40008000000 */
[----:B------:R-:W-:Y:S01]  /*1b30*/  UIMAD.WIDE.U32 UR4, UR4, UR8, URZ ;  /* 0x00000008040472a5 */ /* 0x000fe2000f8e00ff */
[----:B-1----:R-:W1:Y:S06]  /*1b40*/  MUFU.RCP R3, R3 ;  /* 0x0000000300037308 */ /* 0x002e6c0000001000 */
[----:B------:R-:W-:Y:S02]  /*1b50*/  UMOV UR4, UR5 ;  /* 0x0000000500047c82 */ /* 0x000fe40008000000 */
[----:B------:R-:W-:-:S04]  /*1b60*/  UIMAD UR5, UR4, UR7, UR8 ;  /* 0x00000007040572a4 */ /* 0x000fc8000f8e0208 */
[----:B------:R-:W-:Y:S01]  /*1b70*/  UISETP.GT.U32.AND UP0, UPT, UR6, UR5, UPT ;  /* 0x000000050600728c */ /* 0x000fe2000bf04070 */
[----:B-1----:R-:W-:-:S10]  /*1b80*/  VIADD R4, R3, 0xffffffe ;  /* 0x0ffffffe03047836 */ /* 0x002fd40000000000 */
[----:B------:R-:W-:Y:S01]  /*1b90*/  @!UP0 UIADD3 UR5, UPT, UPT, UR5, -UR6, URZ ;  /* 0x8000000605058290 */ /* 0x000fe2000fffe0ff */
[----:B------:R-:W1:Y:S01]  /*1ba0*/  F2I.FTZ.U32.TRUNC.NTZ R0, R4 ;  /* 0x0000000400007305 */ /* 0x000e62000021f000 */
[----:B------:R-:W-:Y:S02]  /*1bb0*/  @!UP0 UIADD3 UR4, UPT, UPT, UR4, 0x1, URZ ;  /* 0x0000000104048890 */ /* 0x000fe4000fffe0ff */
[----:B------:R-:W-:Y:S02]  /*1bc0*/  UISETP.GE.U32.AND UP1, UPT, UR5, UR6, UPT ;  /* 0x000000060500728c */ /* 0x000fe4000bf26070 */
[----:B------:R-:W-:-:S04]  /*1bd0*/  ULOP3.LUT UR5, UR21, UR61, URZ, 0x3c, !UPT ;  /* 0x0000003d15057292 */ /* 0x000fc8000f8e3cff */
[----:B------:R-:W-:-:S05]  /*1be0*/  UISETP.GE.AND UP0, UPT, UR5, URZ, UPT ;  /* 0x000000ff0500728c */ /* 0x000fca000bf06270 */
[----:B------:R-:W-:Y:S01]  /*1bf0*/  @UP1 UIADD3 UR4, UPT, UPT, UR4, 0x1, URZ ;  /* 0x0000000104041890 */ /* 0x000fe2000fffe0ff */
[----:B-1----:R-:W-:Y:S01]  /*1c00*/  R2UR UR5, R0 ;  /* 0x00000000000572ca */ /* 0x002fe200000e0000 */
[----:B------:R-:W-:Y:S01]  /*1c10*/  UISETP.NE.AND UP1, UPT, UR61, URZ, UPT ;  /* 0x000000ff3d00728c */ /* 0x000fe2000bf25270 */
[----:B------:R-:W-:-:S04]  /*1c20*/  IMAD.U32 R0, RZ, RZ, UR50 ;  /* 0x00000032ff007e24 */ /* 0x000fc8000f8e00ff */
[----:B------:R-:W-:Y:S01]  /*1c30*/  UMOV UR8, UR4 ;  /* 0x0000000400087c82 */ /* 0x000fe20008000000 */
[----:B------:R-:W-:Y:S01]  /*1c40*/  IABS R0, R0 ;  /* 0x0000000000007213 */ /* 0x000fe20000000000 */
[----:B------:R-:W-:-:S03]  /*1c50*/  @!UP0 UIADD3 UR8, UPT, UPT, -UR8, URZ, URZ ;  /* 0x000000ff08088290 */ /* 0x000fc6000fffe1ff */
[----:B------:R-:W-:Y:S01]  /*1c60*/  R2UR UR10, R0 ;  /* 0x00000000000a72ca */ /* 0x000fe200000e0000 */
[----:B------:R-:W-:Y:S02]  /*1c70*/  @!UP1 ULOP3.LUT UR8, URZ, UR61, URZ, 0x33, !UPT ;  /* 0x0000003dff089292 */ /* 0x000fe4000f8e33ff */
[----:B------:R-:W-:-:S04]  /*1c80*/  UIADD3 UR4, UPT, UPT, URZ, -UR5, URZ ;  /* 0x80000005ff047290 */ /* 0x000fc8000fffe0ff */
[----:B------:R-:W-:Y:S01]  /*1c90*/  IMAD.U32 R3, RZ, RZ, UR8 ;  /* 0x00000008ff037e24 */ /* 0x000fe2000f8e00ff */
[----:B------:R-:W-:-:S03]  /*1ca0*/  UIMAD UR6, UR4, UR9, URZ ;  /* 0x00000009040672a4 */ /* 0x000fc6000f8e02ff */
[----:B------:R-:W-:Y:S01]  /*1cb0*/  UMOV UR4, URZ ;  /* 0x000000ff00047c82 */ /* 0x000fe20008000000 */
[----:B------:R-:W-:Y:S01]  /*1cc0*/  IABS R3, R3 ;  /* 0x0000000300037213 */ /* 0x000fe20000000000 */
[----:B------:R-:W-:-:S03]  /*1cd0*/  UIMAD.WIDE.U32 UR4, UR5, UR6, UR4 ;  /* 0x00000006050472a5 */ /* 0x000fc6000f8e0004 */
[----:B------:R-:W-:Y:S02]  /*1ce0*/  R2UR UR7, R3 ;  /* 0x00000000030772ca */ /* 0x000fe400000e0000 */
[----:B------:R-:W1:Y:S02]  /*1cf0*/  I2F.RP R3, UR10 ;  /* 0x0000000a00037d06 */ /* 0x000e640008209400 */
[----:B------:R-:W-:-:S09]  /*1d00*/  UMOV UR4, UR5 ;  /* 0x0000000500047c82 */ /* 0x000fd20008000000 */
[----:B------:R-:W-:Y:S01]  /*1d10*/  UIMAD.WIDE.U32 UR4, UR4, UR7, URZ ;  /* 0x00000007040472a5 */ /* 0x000fe2000f8e00ff */
[----:B-1----:R-:W1:Y:S06]  /*1d20*/  MUFU.RCP R0, R3 ;  /* 0x0000000300007308 */ /* 0x002e6c0000001000 */
[----:B------:R-:W-:Y:S02]  /*1d30*/  UMOV UR4, UR5 ;  /* 0x0000000500047c82 */ /* 0x000fe40008000000 */
[----:B------:R-:W-:-:S04]  /*1d40*/  UIADD3 UR5, UPT, UPT, -UR4, URZ, URZ ;  /* 0x000000ff04057290 */ /* 0x000fc8000fffe1ff */
[----:B------:R-:W-:Y:S01]  /*1d50*/  UIMAD UR5, UR9, UR5, UR7 ;  /* 0x00000005090572a4 */ /* 0x000fe2000f8e0207 */
[----:B------:R-:W2:Y:S03]  /*1d60*/  S2UR UR7, SR_CgaCtaId ;  /* 0x00000000000779c3 */ /* 0x000ea60000008800 */
[----:B------:R-:W-:Y:S01]  /*1d70*/  UISETP.GT.U32.AND UP0, UPT, UR9, UR5, UPT ;  /* 0x000000050900728c */ /* 0x000fe2000bf04070 */
[----:B-1----:R-:W-:Y:S02]  /*1d80*/  VIADD R0, R0, 0xffffffe ;  /* 0x0ffffffe00007836 */ /* 0x002fe40000000000 */
[----:B------:R-:W-:-:S04]  /*1d90*/  IMAD.U32 R3, RZ, RZ, UR32 ;  /* 0x00000020ff037e24 */ /* 0x000fc8000f8e00ff */
[----:B------:R-:W1:Y:S04]  /*1da0*/  F2I.FTZ.U32.TRUNC.NTZ R0, R0 ;  /* 0x0000000000007305 */ /* 0x000e68000021f000 */
[----:B------:R-:W-:Y:S01]  /*1db0*/  @!UP0 UIADD3 UR5, UPT, UPT, UR5, -UR9, URZ ;  /* 0x8000000905058290 */ /* 0x000fe2000fffe0ff */
[----:B------:R-:W-:Y:S01]  /*1dc0*/  SHF.L.U32 R3, R3, 0x1f, RZ ;  /* 0x0000001f03037819 */ /* 0x000fe200000006ff */
[----:B------:R-:W-:Y:S02]  /*1dd0*/  @!UP0 UIADD3 UR4, UPT, UPT, UR4, 0x1, URZ ;  /* 0x0000000104048890 */ /* 0x000fe4000fffe0ff */
[----:B------:R-:W-:Y:S02]  /*1de0*/  UISETP.GE.U32.AND UP1, UPT, UR5, UR9, UPT ;  /* 0x000000090500728c */ /* 0x000fe4000bf26070 */
[----:B------:R-:W-:-:S04]  /*1df0*/  ULOP3.LUT UR5, UR8, UR60, URZ, 0x3c, !UPT ;  /* 0x0000003c08057292 */ /* 0x000fc8000f8e3cff */
[----:B------:R-:W-:Y:S02]  /*1e00*/  UISETP.GE.AND UP0, UPT, UR5, URZ, UPT ;  /* 0x000000ff0500728c */ /* 0x000fe4000bf06270 */
[----:B--2---:R-:W-:Y:S01]  /*1e10*/  ULEA UR33, UR7, UR33, 0x18 ;  /* 0x0000002107217291 */ /* 0x004fe2000f8ec0ff */
[----:B-1----:R-:W-:Y:S02]  /*1e20*/  R2UR UR5, R0 ;  /* 0x00000000000572ca */ /* 0x002fe400000e0000 */
[----:B------:R-:W-:Y:S02]  /*1e30*/  @UP1 UIADD3 UR4, UPT, UPT, UR4, 0x1, URZ ;  /* 0x0000000104041890 */ /* 0x000fe4000fffe0ff */
[----:B------:R-:W-:Y:S02]  /*1e40*/  UISETP.NE.AND UP1, UPT, UR60, URZ, UPT ;  /* 0x000000ff3c00728c */ /* 0x000fe4000bf25270 */
[----:B------:R-:W-:-:S03]  /*1e50*/  ULEA UR7, UR36, UR33, 0x3 ;  /* 0x0000002124077291 */ /* 0x000fc6000f8e18ff */
[----:B------:R-:W-:Y:S02]  /*1e60*/  UMOV UR6, UR4 ;  /* 0x0000000400067c82 */ /* 0x000fe40008000000 */
[----:B------:R-:W-:Y:S02]  /*1e70*/  @!UP0 UIADD3 UR6, UPT, UPT, -UR6, URZ, URZ ;  /* 0x000000ff06068290 */ /* 0x000fe4000fffe1ff */
[----:B------:R-:W-:Y:S02]  /*1e80*/  UIADD3 UR4, UPT, UPT, URZ, -UR5, URZ ;  /* 0x80000005ff047290 */ /* 0x000fe4000fffe0ff */
[----:B------:R1:W2:Y:S01]  /*1e90*/  SYNCS.PHASECHK.TRANS64.TRYWAIT P0, [UR7+0x80], R3 ;  /* 0x00008003ff0075a7 */ /* 0x0002a20008001107 */
[----:B------:R-:W-:Y:S02]  /*1ea0*/  @!UP1 ULOP3.LUT UR6, URZ, UR60, URZ, 0x33, !UPT ;  /* 0x0000003cff069292 */ /* 0x000fe4000f8e33ff */
[----:B------:R-:W-:-:S03]  /*1eb0*/  UIMAD UR7, UR4, UR10, URZ ;  /* 0x0000000a040772a4 */ /* 0x000fc6000f8e02ff */
[----:B------:R-:W-:Y:S01]  /*1ec0*/  UMOV UR4, URZ ;  /* 0x000000ff00047c82 */ /* 0x000fe20008000000 */
[----:B------:R-:W-:Y:S01]  /*1ed0*/  IMAD.U32 R0, RZ, RZ, UR6 ;  /* 0x00000006ff007e24 */ /* 0x000fe2000f8e00ff */
[----:B------:R-:W-:Y:S02]  /*1ee0*/  UIMAD.WIDE.U32 UR4, UR5, UR7, UR4 ;  /* 0x00000007050472a5 */ /* 0x000fe4000f8e0004 */
[----:B------:R-:W-:Y:S02]  /*1ef0*/  ULEA.HI UR7, UR28, UR28, URZ, 0x1 ;  /* 0x0000001c1c077291 */ /* 0x000fe4000f8f08ff */
[----:B------:R-:W-:Y:S02]  /*1f00*/  IABS R0, R0 ;  /* 0x0000000000007213 */ /* 0x000fe40000000000 */
[----:B------:R-:W-:Y:S02]  /*1f10*/  USHF.L.U32 UR7, UR7, 0x7, URZ ;  /* 0x0000000707077899 */ /* 0x000fe400080006ff */
[----:B------:R-:W-:Y:S01]  /*1f20*/  R2UR UR9, R0 ;  /* 0x00000000000972ca */ /* 0x000fe200000e0000 */
[----:B------:R-:W-:Y:S01]  /*1f30*/  UMOV UR4, UR5 ;  /* 0x0000000500047c82 */ /* 0x000fe20008000000 */
[----:B------:R-:W-:-:S04]  /*1f40*/  ULOP3.LUT UR42, UR7, 0xffffff00, URZ, 0xc0, !UPT ;  /* 0xffffff00072a7892 */ /* 0x000fc8000f8ec0ff */
[----:B------:R-:W-:-:S07]  /*1f50*/  ULOP3.LUT UR42, UR42, 0x80, UR69, 0xf8, !UPT ;  /* 0x000000802a2a7892 */ /* 0x000fce000f8ef845 */
[----:B------:R-:W-:-:S07]  /*1f60*/  UIMAD.WIDE.U32 UR4, UR4, UR9, URZ ;  /* 0x00000009040472a5 */ /* 0x000fce000f8e00ff */
[----:B------:R-:W-:Y:S02]  /*1f70*/  UMOV UR4, UR5 ;  /* 0x0000000500047c82 */ /* 0x000fe40008000000 */
[----:B------:R-:W-:-:S04]  /*1f80*/  UIADD3 UR5, UPT, UPT, -UR4, URZ, URZ ;  /* 0x000000ff04057290 */ /* 0x000fc8000fffe1ff */
[----:B------:R-:W-:-:S04]  /*1f90*/  UIMAD UR5, UR10, UR5, UR9 ;  /* 0x000000050a0572a4 */ /* 0x000fc8000f8e0209 */
[----:B------:R-:W-:-:S11]  /*1fa0*/  UISETP.GT.U32.AND UP0, UPT, UR10, UR5, UPT ;  /* 0x000000050a00728c */ /* 0x000fd6000bf04070 */
[----:B------:R-:W-:Y:S02]  /*1fb0*/  @!UP0 UIADD3 UR5, UPT, UPT, UR5, -UR10, URZ ;  /* 0x8000000a05058290 */ /* 0x000fe4000fffe0ff */
[----:B------:R-:W-:Y:S02]  /*1fc0*/  @!UP0 UIADD3 UR4, UPT, UPT, UR4, 0x1, URZ ;  /* 0x0000000104048890 */ /* 0x000fe4000fffe0ff */
[----:B------:R-:W-:Y:S02]  /*1fd0*/  UISETP.GE.U32.AND UP1, UPT, UR5, UR10, UPT ;  /* 0x0000000a0500728c */ /* 0x000fe4000bf26070 */
[----:B------:R-:W-:Y:S02]  /*1fe0*/  ULOP3.LUT UR5, UR6, UR50, URZ, 0x3c, !UPT ;  /* 0x0000003206057292 */ /* 0x000fe4000f8e3cff */
[----:B------:R-:W-:Y:S02]  /*1ff0*/  UIADD3 UR10, UPT, UPT, -UR8, URZ, URZ ;  /* 0x000000ff080a7290 */ /* 0x000fe4000fffe1ff */
[----:B------:R-:W-:-:S02]  /*2000*/  UISETP.GE.AND UP0, UPT, UR5, URZ, UPT ;  /* 0x000000ff0500728c */ /* 0x000fc4000bf06270 */
[----:B------:R-:W-:Y:S02]  /*2010*/  UIMAD UR10, UR61, UR10, UR21 ;  /* 0x0000000a3d0a72a4 */ /* 0x000fe4000f8e0215 */
[----:B------:R-:W-:Y:S02]  /*2020*/  UIADD3 UR5, UPT, UPT, -UR6, URZ, URZ ;  /* 0x000000ff06057290 */ /* 0x000fe4000fffe1ff */
[----:B------:R-:W-:Y:S02]  /*2030*/  @UP1 UIADD3 UR4, UPT, UPT, UR4, 0x1, URZ ;  /* 0x0000000104041890 */ /* 0x000fe4000fffe0ff */
[----:B------:R-:W-:Y:S02]  /*2040*/  ULEA UR10, UR10, UR67, 0x7 ;  /* 0x000000430a0a7291 */ /* 0x000fe4000f8e38ff */
[----:B------:R-:W-:-:S03]  /*2050*/  UIMAD UR60, UR60, UR5, UR8 ;  /* 0x000000053c3c72a4 */ /* 0x000fc6000f8e0208 */
[----:B------:R-:W-:Y:S02]  /*2060*/  UMOV UR55, UR4 ;  /* 0x0000000400377c82 */ /* 0x000fe40008000000 */
[----:B------:R-:W-:Y:S02]  /*2070*/  @!UP0 UIADD3 UR55, UPT, UPT, -UR55, URZ, URZ ;  /* 0x000000ff37378290 */ /* 0x000fe4000fffe1ff */
[----:B------:R-:W-:Y:S02]  /*2080*/  UISETP.GE.U32.AND UP0, UPT, UR68, 0x3f, UPT ;  /* 0x0000003f4400788c */ /* 0x000fe4000bf06070 */
[----:B------:R-:W-:-:S04]  /*2090*/  @!UP2 ULOP3.LUT UR55, URZ, UR50, URZ, 0x33, !UPT ;  /* 0x00000032ff37a292 */ /* 0x000fc8000f8e33ff */
[----:B------:R-:W-:-:S04]  /*20a0*/  UIADD3 UR4, UPT, UPT, -UR55, URZ, URZ ;  /* 0x000000ff37047290 */ /* 0x000fc8000fffe1ff */
[----:B------:R-:W-:Y:S01]  /*20b0*/  UIMAD UR50, UR50, UR4, UR6 ;  /* 0x00000004323272a4 */ /* 0x000fe2000f8e0206 */
[----:B-12---:R-:W-:Y:S11]  /*20c0*/  BRA.U !UP0, `(.L_x_23) ;  /* 0x0000000508807547 */ /* 0x006ff6000b800000 */
[----:B------:R-:W1:Y:S01]  /*20d0*/  LDCU UR11, c[0x0][0x5c8] ;  /* 0x0000b900ff0b77ac */ /* 0x000e620008000800 */
[----:B------:R-:W2:Y:S01]  /*20e0*/  LDCU.64 UR8, c[0x0][0x5c0] ;  /* 0x0000b800ff0877ac */ /* 0x000ea20008000a00 */
[----:B------:R-:W2:Y:S01]  /*20f0*/  LDCU.64 UR48, c[0x0][0x5f8] ;  /* 0x0000bf00ff3077ac */ /* 0x000ea20008000a00 */
[----:B------:R-:W1:Y:S01]  /*2100*/  LDCU UR37, c[0x0][0x600] ;  /* 0x0000c000ff2577ac */ /* 0x000e620008000800 */
[----:B------:R-:W4:Y:S01]  /*2110*/  LDCU UR24, c[0x0][0x5a8] ;  /* 0x0000b500ff1877ac */ /* 0x000f220008000800 */
[----:B------:R-:W1:Y:S01]  /*2120*/  LDCU UR23, c[0x0][0x59c] ;  /* 0x0000b380ff1777ac */ /* 0x000e620008000800 */
[----:B------:R-:W1:Y:S01]  /*2130*/  LDCU UR22, c[0x0][0x590] ;  /* 0x0000b200ff1677ac */ /* 0x000e620008000800 */
[----:B------:R-:W1:Y:S01]  /*2140*/  LDCU UR28, c[0x0][0x594] ;  /* 0x0000b280ff1c77ac */ /* 0x000e620008000800 */
[----:B------:R-:W1:Y:S01]  /*2150*/  LDCU UR27, c[0x0][0x598] ;  /* 0x0000b300ff1b77ac */ /* 0x000e620008000800 */
[----:B------:R-:W3:Y:S01]  /*2160*/  LDCU UR26, c[0x0][0x5ac] ;  /* 0x0000b580ff1a77ac */ /* 0x000ee20008000800 */
[----:B------:R-:W3:Y:S01]  /*2170*/  LDCU UR25, c[0x0][0x5b0] ;  /* 0x0000b600ff1977ac */ /* 0x000ee20008000800 */
[----:B------:R-:W3:Y:S01]  /*2180*/  LDCU UR5, c[0x0][0x5cc] ;  /* 0x0000b980ff0577ac */ /* 0x000ee20008000800 */
[----:B------:R-:W3:Y:S01]  /*2190*/  LDCU UR4, c[0x0][0x5ec] ;  /* 0x0000bd80ff0477ac */ /* 0x000ee20008000800 */
[----:B------:R-:W3:Y:S01]  /*21a0*/  LDCU.64 UR20, c[0x0][0x5a0] ;  /* 0x0000b400ff1477ac */ /* 0x000ee20008000a00 */
[----:B------:R-:W3:Y:S01]  /*21b0*/  LDCU.64 UR16, c[0x0][0x5d0] ;  /* 0x0000ba00ff1077ac */ /* 0x000ee20008000a00 */
[----:B------:R-:W3:Y:S01]  /*21c0*/  LDCU.64 UR6, c[0x0][0x5f0] ;  /* 0x0000be00ff0677ac */ /* 0x000ee20008000a00 */
[----:B--2---:R-:W-:-:S02]  /*21d0*/  UIMAD UR48, UR60, UR8, UR48 ;  /* 0x000000083c3072a4 */ /* 0x004fc4000f8e0230 */
[----:B------:R-:W-:Y:S02]  /*21e0*/  UIMAD UR38, UR50, UR9, UR49 ;  /* 0x00000009322672a4 */ /* 0x000fe4000f8e0231 */
[----:B------:R-:W-:Y:S02]  /*21f0*/  UIADD3 UR46, UPT, UPT, UR42, 0x40, URZ ;  /* 0x000000402a2e7890 */ /* 0x000fe4000fffe0ff */
[----:B-1----:R-:W-:Y:S01]  /*2200*/  UIMAD UR37, UR55, UR11, UR37 ;  /* 0x0000000b372572a4 */ /* 0x002fe2000f8e0225 */
[----:B------:R-:W-:Y:S01]  /*2210*/  UMOV UR18, URZ ;  /* 0x000000ff00127c82 */ /* 0x000fe20008000000 */
[----:B----4-:R-:W-:-:S10]  /*2220*/  UMOV UR14, UR36 ;  /* 0x00000024000e7c82 */ /* 0x010fd40008000000 */
.L_x_29:
[----:B------:R-:W-:Y:S01]  /*2230*/  @!P3 MOV R3, 0x6000 ;  /* 0x000060000003b802 */ /* 0x000fe20000000f00 */
[----:B------:R-:W-:Y:S01]  /*2240*/  ULEA UR11, UR14, UR33, 0x3 ;  /* 0x000000210e0b7291 */ /* 0x000fe2000f8e18ff */
[----:B--2---:R-:W-:Y:S11]  /*2250*/  @P0 BRA `(.L_x_24) ;  /* 0x0000000000100947 */ /* 0x004ff60003800000 */
[----:B------:R-:W-:Y:S04]  /*2260*/  MOV R0, UR32 ;  /* 0x0000002000007c02 */ /* 0x000fe80008000f00 */
[----:B------:R-:W-:Y:S04]  /*2270*/  SHF.L.U32 R5, R0, 0x1f, RZ ;  /* 0x0000001f00057819 */ /* 0x000fe800000006ff */
[----:B------:R-:W1:Y:S02]  /*2280*/  SYNCS.PHASECHK.TRANS64.TRYWAIT P0, [UR11+0x80], R5 ;  /* 0x00008005ff0075a7 */ /* 0x000e64000800110b */
[----:B-1----:R-:W-:Y:S05]  /*2290*/  @!P0 BRA `(.L_x_25) ;  /* 0x0000009000a88947 */ /* 0x002fea0003800000 */
.L_x_24:
[----:B------:R2:W-:Y:S01]  /*22a0*/  @!P3 SYNCS.ARRIVE.TRANS64 RZ, [UR11], R3 ;  /* 0x00000003ffffb9a7 */ /* 0x0005e2000800000b */
[----:B------:R-:W-:Y:S04]  /*22b0*/  ULOP3.LUT UR8, UR54, 0x2, URZ, 0xfc, !UPT ;  /* 0x0000000236087892 */ /* 0x000fe8000f8efcff */
[----:B------:R-:W-:Y:S09]  /*22c0*/  UISETP.NE.AND UP0, UPT, UR8, 0x2, UPT ;  /* 0x000000020800788c */ /* 0x000ff2000bf05270 */
[----:B------:R-:W-:Y:S05]  /*22d0*/  BRA.U UP0, `(.L_x_26) ;  /* 0x0000000100047547 */ /* 0x000fea000b800000 */
[----:B---3--:R-:W-:Y:S05]  /*22e0*/  BPT.TRAP 0x1 ;  /* 0x000000040000795c */ /* 0x008fea0000300000 */
.L_x_26:
[----:B------:R-:W-:Y:S04]  /*22f0*/  BSSY.RECONVERGENT B0, `(.L_x_27) ;  /* 0x0000003000007945 */ /* 0x000fe80003800200 */
[----:B------:R-:W-:Y:S05]  /*2300*/  @P2 BRA `(.L_x_28) ;  /* 0x0000000000042947 */ /* 0x000fea0003800000 */
[----:B---3--:R-:W-:Y:S05]  /*2310*/  BPT.TRAP 0x1 ;  /* 0x000000040000795c */ /* 0x008fea0000300000 */
.L_x_28:
[----:B---3--:R-:W-:Y:S05]  /*2320*/  BSYNC.RECONVERGENT B0 ;  /* 0x0000000000007941 */ /* 0x008fea0003800200 */
.L_x_27:
[----:B------:R-:W-:Y:S02]  /*2330*/  UIADD3 UR8, UPT, UPT, UR14, 0x1, URZ ;  /* 0x000000010e087890 */ /* 0x000fe4000fffe0ff */
[----:B------:R-:W-:Y:S02]  /*2340*/  USHF.L.U32 UR43, UR18, 0x5, URZ ;  /* 0x00000005122b7899 */ /* 0x000fe400080006ff */
[----:B------:R-:W-:Y:S02]  /*2350*/  UISETP.NE.AND UP0, UPT, UR8, 0x10, UPT ;  /* 0x000000100800788c */ /* 0x000fe4000bf05270 */
[----:B------:R-:W-:Y:S02]  /*2360*/  UISETP.NE.AND UP2, UPT, UR23, 0x1, UPT ;  /* 0x000000011700788c */ /* 0x000fe4000bf45270 */
[----:B------:R-:W-:Y:S02]  /*2370*/  USEL UR9, URZ, 0x1, UP0 ;  /* 0x00000001ff097887 */ /* 0x000fe40008000000 */
[----:B------:R-:W-:Y:S02]  /*2380*/  USEL UR36, UR8, URZ, UP0 ;  /* 0x000000ff08247287 */ /* 0x000fe40008000000 */
[----:B------:R-:W-:Y:S02]  /*2390*/  ULOP3.LUT UR32, UR32, UR9, URZ, 0x3c, !UPT ;  /* 0x0000000920207292 */ /* 0x000fe4000f8e3cff */
[----:B------:R-:W-:Y:S02]  /*23a0*/  ULEA UR8, UR36, UR33, 0x3 ;  /* 0x0000002124087291 */ /* 0x000fe4000f8e18ff */
[----:B------:R-:W-:Y:S02]  /*23b0*/  UISETP.NE.AND UP0, UPT, UR22, 0x1, UPT ;  /* 0x000000011600788c */ /* 0x000fe4000bf05270 */
[----:B------:R-:W-:Y:S01]  /*23c0*/  ULEA UR19, UR14, UR33, 0xd ;  /* 0x000000210e137291 */ /* 0x000fe2000f8e68ff */
[----:B-1----:R-:W-:Y:S01]  /*23d0*/  MOV R0, UR32 ;  /* 0x0000002000007c02 */ /* 0x002fe20008000f00 */
[----:B------:R-:W-:Y:S02]  /*23e0*/  UIADD3 UR30, UP1, UPT, UR56, 0x80, URZ ;  /* 0x00000080381e7890 */ /* 0x000fe4000ff3e0ff */
[----:B------:R-:W-:Y:S01]  /*23f0*/  ULOP3.LUT UR41, UR11, 0xfefffff8, URZ, 0xc0, !UPT ;  /* 0xfefffff80b297892 */ /* 0x000fe2000f8ec0ff */
[----:B--2---:R-:W-:Y:S01]  /*2400*/  SHF.L.U32 R3, R0, 0x1f, RZ ;  /* 0x0000001f00037819 */ /* 0x004fe200000006ff */
[----:B------:R-:W-:Y:S02]  /*2410*/  UISETP.NE.AND UP3, UPT, UR24, 0x1, UPT ;  /* 0x000000011800788c */ /* 0x000fe4000bf65270 */
[----:B------:R-:W-:Y:S01]  /*2420*/  UIADD3.X UR31, UPT, UPT, URZ, UR57, URZ, UP1, !UPT ;  /* 0x00000039ff1f7290 */ /* 0x000fe20008ffe4ff */
[----:B------:R1:W2:Y:S01]  /*2430*/  SYNCS.PHASECHK.TRANS64.TRYWAIT P0, [UR8+0x80], R3 ;  /* 0x00008003ff0075a7 */ /* 0x0002a20008001108 */
[----:B------:R-:W-:Y:S02]  /*2440*/  UIMAD.WIDE.U32 UR8, UR43, UR28, URZ ;  /* 0x0000001c2b0872a5 */ /* 0x000fe4000f8e00ff */
[----:B------:R-:W-:Y:S02]  /*2450*/  ULEA UR8, UR38, UR48, 0x5 ;  /* 0x0000003026087291 */ /* 0x000fe4000f8e28ff */
[----:B------:R-:W-:Y:S02]  /*2460*/  USHF.R.U32.HI UR9, URZ, UR27, UR9 ;  /* 0x0000001bff097299 */ /* 0x000fe40008011609 */
[----:B------:R-:W-:Y:S02]  /*2470*/  ULEA UR29, UR37, UR8, 0xa ;  /* 0x00000008251d7291 */ /* 0x000fe4000f8e50ff */
[----:B------:R-:W-:Y:S02]  /*2480*/  USEL UR9, UR43, UR9, !UP0 ;  /* 0x000000092b097287 */ /* 0x000fe4000c000000 */
[----:B------:R-:W-:Y:S02]  /*2490*/  UIADD3 UR40, UPT, UPT, UR19, 0x8400, URZ ;  /* 0x0000840013287890 */ /* 0x000fe4000fffe0ff */
[----:B------:R-:W-:Y:S02]  /*24a0*/  UIMAD.WIDE.U32 UR12, UR9, UR20, URZ ;  /* 0x00000014090c72a5 */ /* 0x000fe4000f8e00ff */
[----:B------:R-:W-:Y:S02]  /*24b0*/  ULEA UR12, UR14, UR33, 0xc ;  /* 0x000000210e0c7291 */ /* 0x000fe4000f8e60ff */
[----:B------:R-:W-:Y:S02]  /*24c0*/  USHF.R.U32.HI UR13, URZ, UR21, UR13 ;  /* 0x00000015ff0d7299 */ /* 0x000fe4000801160d */
[----:B------:R-:W-:Y:S02]  /*24d0*/  UIADD3 UR44, UPT, UPT, UR19, 0x9400, URZ ;  /* 0x00009400132c7890 */ /* 0x000fe4000fffe0ff */
[----:B------:R-:W-:Y:S02]  /*24e0*/  USEL UR13, UR9, UR13, !UP2 ;  /* 0x0000000d090d7287 */ /* 0x000fe4000d000000 */
[----:B------:R-:W-:Y:S02]  /*24f0*/  UIADD3 UR34, UP0, UPT, UR56, 0x180, URZ ;  /* 0x0000018038227890 */ /* 0x000fe4000ff1e0ff */
[----:B------:R-:W-:Y:S02]  /*2500*/  UIMAD.WIDE.U32 UR14, UR13, UR26, URZ ;  /* 0x0000001a0d0e72a5 */ /* 0x000fe4000f8e00ff */
[----:B------:R-:W-:Y:S02]  /*2510*/  UIADD3.X UR35, UPT, UPT, URZ, UR57, URZ, UP0, !UPT ;  /* 0x00000039ff237290 */ /* 0x000fe400087fe4ff */
[----:B------:R-:W-:Y:S01]  /*2520*/  UIADD3 UR18, UPT, UPT, UR18, 0x1, URZ ;  /* 0x0000000112127890 */ /* 0x000fe2000fffe0ff */
[----:B------:R-:W-:Y:S01]  /*2530*/  UMOV UR52, 0x0 ;  /* 0x0000000000347882 */ /* 0x000fe20000000000 */
[----:B------:R-:W-:Y:S02]  /*2540*/  UMOV UR53, 0x10000000 ;  /* 0x1000000000357882 */ /* 0x000fe40000000000 */
[----:B------:R-:W-:Y:S01]  /*2550*/  UISETP.NE.AND UP0, UPT, UR18, UR51, UPT ;  /* 0x000000331200728c */ /* 0x000fe2000bf05270 */
[----:B------:R-:W-:Y:S01]  /*2560*/  UTMALDG.2D.2CTA [UR40], [UR30], desc[UR52] ;  /* 0x000034281e0075b4 */ /* 0x000fe20008209000 */
[----:B------:R-:W-:Y:S01]  /*2570*/  UMOV UR45, UR41 ;  /* 0x00000029002d7c82 */ /* 0x000fe20008000000 */
[----:B------:R-:W-:Y:S01]  /*2580*/  UMOV UR47, UR43 ;  /* 0x0000002b002f7c82 */ /* 0x000fe20008000000 */
[----:B------:R-:W-:Y:S01]  /*2590*/  UMOV UR8, UR15 ;  /* 0x0000000f00087c82 */ /* 0x000fe20008000000 */
[----:B------:R-:W-:Y:S01]  /*25a0*/  UMOV UR19, UR51 ;  /* 0x0000003300137c82 */ /* 0x000fe20008000000 */
[----:B------:R-:W-:Y:S02]  /*25b0*/  USHF.R.U32.HI UR11, URZ, UR25, UR8 ;  /* 0x00000019ff0b7299 */ /* 0x000fe40008011608 */
[----:B------:R-:W-:Y:S01]  /*25c0*/  UIADD3 UR8, UPT, UPT, UR12, 0x28400, URZ ;  /* 0x000284000c087890 */ /* 0x000fe2000fffe0ff */
[----:B------:R-:W-:Y:S01]  /*25d0*/  UTMALDG.2D.2CTA [UR44], [UR30], desc[UR52] ;  /* 0x0000342c1e0075b4 */ /* 0x000fe20008209000 */
[----:B------:R-:W-:Y:S02]  /*25e0*/  USEL UR14, UR13, UR11, !UP3 ;  /* 0x0000000b0d0e7287 */ /* 0x000fe4000d800000 */
[----:B------:R-:W-:Y:S02]  /*25f0*/  UIADD3 UR12, UPT, UPT, -UR9, URZ, URZ ;  /* 0x000000ff090c7290 */ /* 0x000fe4000fffe1ff */
[----:B------:R-:W-:Y:S02]  /*2600*/  UIADD3 UR11, UPT, UPT, -UR13, URZ, URZ ;  /* 0x000000ff0d0b7290 */ /* 0x000fe4000fffe1ff */
[----:B------:R-:W-:Y:S02]  /*2610*/  UIADD3 UR15, UPT, UPT, -UR14, URZ, URZ ;  /* 0x000000ff0e0f7290 */ /* 0x000fe4000fffe1ff */
[----:B------:R-:W-:Y:S02]  /*2620*/  UIMAD UR12, UR22, UR12, UR43 ;  /* 0x0000000c160c72a4 */ /* 0x000fe4000f8e022b */
[----:B------:R-:W-:Y:S02]  /*2630*/  UIMAD UR9, UR23, UR11, UR9 ;  /* 0x0000000b170972a4 */ /* 0x000fe4000f8e0209 */
[----:B------:R-:W-:Y:S02]  /*2640*/  UIMAD UR13, UR24, UR15, UR13 ;  /* 0x0000000f180d72a4 */ /* 0x000fe4000f8e020d */
[----:B------:R-:W-:Y:S02]  /*2650*/  UIMAD UR11, UR12, UR5, UR4 ;  /* 0x000000050c0b72a4 */ /* 0x000fe4000f8e0204 */
[----:B------:R-:W-:Y:S02]  /*2660*/  UIMAD UR12, UR9, UR16, UR6 ;  /* 0x00000010090c72a4 */ /* 0x000fe4000f8e0206 */
[----:B------:R-:W-:Y:S02]  /*2670*/  UIMAD UR13, UR13, UR17, UR7 ;  /* 0x000000110d0d72a4 */ /* 0x000fe4000f8e0207 */
[----:B------:R-:W-:Y:S01]  /*2680*/  UPRMT UR15, UR29, 0x5410, URZ ;  /* 0x000054101d0f7896 */ /* 0x000fe200080000ff */
[----:B------:R-:W-:Y:S08]  /*2690*/  UMOV UR9, UR41 ;  /* 0x0000002900097c82 */ /* 0x000ff00008000000 */
[----:B------:R3:W-:Y:S02]  /*26a0*/  UTMALDG.5D.IM2COL.2CTA [UR8], [UR34], UR15, desc[UR52] ;  /* 0x00003408220073b4 */ /* 0x0007e4000826100f */
[----:B---3--:R-:W-:Y:S01]  /*26b0*/  UMOV UR14, UR36 ;  /* 0x00000024000e7c82 */ /* 0x008fe20008000000 */
[----:B-1----:R-:W-:Y:S05]  /*26c0*/  BRA.U UP0, `(.L_x_29) ;  /* 0xfffffff900d87547 */ /* 0x002fea000b83ffff */
.L_x_23:
[----:B------:R-:W-:Y:S01]  /*26d0*/  ULEA UR4, UR36, UR33, 0x3 ;  /* 0x0000002124047291 */ /* 0x000fe2000f8e18ff */
[----:B------:R-:W-:Y:S01]  /*26e0*/  MOV R0, UR32 ;  /* 0x0000002000007c02 */ /* 0x000fe20008000f00 */
[----:B------:R-:W-:Y:S01]  /*26f0*/  @!P1 SYNCS.ARRIVE.TRANS64.A1T0 RZ, [UR33+0x148], RZ ;  /* 0x000148ffffff99a7 */ /* 0x000fe20008100021 */
[----:B------:R-:W-:Y:S02]  /*2700*/  UISETP.GT.AND UP0, UPT, UR65, UR64, UPT ;  /* 0x000000404100728c */ /* 0x000fe4000bf04270 */
[----:B------:R-:W-:-:S04]  /*2710*/  SHF.L.U32 R0, R0, 0x1f, RZ ;  /* 0x0000001f00007819 */ /* 0x000fc800000006ff */
[----:B--2---:R1:W2:Y:S03]  /*2720*/  SYNCS.PHASECHK.TRANS64.TRYWAIT P0, [UR4+0x80], R0 ;  /* 0x00008000ff0075a7 */ /* 0x0042a60008001104 */
[----:B------:R-:W-:Y:S05]  /*2730*/  BRA.U !UP0, `(.L_x_30) ;  /* 0x00000005087c7547 */ /* 0x000fea000b800000 */
[----:B------:R-:W4:Y:S01]  /*2740*/  LDCU.64 UR12, c[0x0][0x5c0] ;  /* 0x0000b800ff0c77ac */ /* 0x000f220008000a00 */
[----:B------:R-:W4:Y:S01]  /*2750*/  LDCU.64 UR8, c[0x0][0x5f8] ;  /* 0x0000bf00ff0877ac */ /* 0x000f220008000a00 */
[----:B------:R-:W3:Y:S01]  /*2760*/  LDCU UR11, c[0x0][0x5c8] ;  /* 0x0000b900ff0b77ac */ /* 0x000ee20008000800 */
[----:B------:R-:W3:Y:S01]  /*2770*/  LDCU UR38, c[0x0][0x600] ;  /* 0x0000c000ff2677ac */ /* 0x000ee20008000800 */
[----:B------:R-:W1:Y:S01]  /*2780*/  LDCU UR23, c[0x0][0x5a8] ;  /* 0x0000b500ff1777ac */ /* 0x000e620008000800 */
[----:B------:R-:W1:Y:S01]  /*2790*/  LDCU UR22, c[0x0][0x59c] ;  /* 0x0000b380ff1677ac */ /* 0x000e620008000800 */
[----:B----4-:R-:W-:Y:S01]  /*27a0*/  UIMAD UR48, UR50, UR13, UR9 ;  /* 0x0000000d323072a4 */ /* 0x010fe2000f8e0209 */
[----:B------:R-:W4:Y:S01]  /*27b0*/  LDCU UR18, c[0x0][0x590] ;  /* 0x0000b200ff1277ac */ /* 0x000f220008000800 */
[----:B------:R-:W1:Y:S01]  /*27c0*/  LDCU UR27, c[0x0][0x594] ;  /* 0x0000b280ff1b77ac */ /* 0x000e620008000800 */
[----:B------:R-:W1:Y:S01]  /*27d0*/  LDCU UR26, c[0x0][0x598] ;  /* 0x0000b300ff1a77ac */ /* 0x000e620008000800 */
[----:B------:R-:W1:Y:S01]  /*27e0*/  LDCU UR25, c[0x0][0x5ac] ;  /* 0x0000b580ff1977ac */ /* 0x000e620008000800 */
[----:B------:R-:W1:Y:S01]  /*27f0*/  LDCU UR24, c[0x0][0x5b0] ;  /* 0x0000b600ff1877ac */ /* 0x000e620008000800 */
[----:B------:R-:W1:Y:S01]  /*2800*/  LDCU UR5, c[0x0][0x5cc] ;  /* 0x0000b980ff0577ac */ /* 0x000e620008000800 */
[----:B------:R-:W1:Y:S01]  /*2810*/  LDCU UR4, c[0x0][0x5ec] ;  /* 0x0000bd80ff0477ac */ /* 0x000e620008000800 */
[----:B------:R-:W1:Y:S01]  /*2820*/  LDCU.64 UR20, c[0x0][0x5a0] ;  /* 0x0000b400ff1477ac */ /* 0x000e620008000a00 */
[----:B------:R-:W1:Y:S01]  /*2830*/  LDCU.64 UR16, c[0x0][0x5d0] ;  /* 0x0000ba00ff1077ac */ /* 0x000e620008000a00 */
[----:B------:R-:W1:Y:S01]  /*2840*/  LDCU.64 UR6, c[0x0][0x5f0] ;  /* 0x0000be00ff0677ac */ /* 0x000e620008000a00 */
[----:B------:R-:W-:-:S02]  /*2850*/  UIMAD UR49, UR60, UR12, UR8 ;  /* 0x0000000c3c3172a4 */ /* 0x000fc4000f8e0208 */
[----:B------:R-:W-:Y:S02]  /*2860*/  UIADD3 UR50, UPT, UPT, UR66, UR19, URZ ;  /* 0x0000001342327290 */ /* 0x000fe4000fffe0ff */
[----:B------:R-:W-:Y:S02]  /*2870*/  UIADD3 UR46, UPT, UPT, UR42, 0x40, URZ ;  /* 0x000000402a2e7890 */ /* 0x000fe4000fffe0ff */
[----:B---3--:R-:W-:Y:S01]  /*2880*/  UIMAD UR38, UR55, UR11, UR38 ;  /* 0x0000000b372672a4 */ /* 0x008fe2000f8e0226 */
[----:B------:R-:W-:-:S11]  /*2890*/  UMOV UR14, UR36 ;  /* 0x00000024000e7c82 */ /* 0x000fd60008000000 */
.L_x_36:
[----:B------:R-:W-:Y:S01]  /*28a0*/  @!P3 MOV R3, 0x6000 ;  /* 0x000060000003b802 */ /* 0x000fe20000000f00 */
[----:B------:R-:W-:Y:S01]  /*28b0*/  ULEA UR11, UR14, UR33, 0x3 ;  /* 0x000000210e0b7291 */ /* 0x000fe2000f8e18ff */
[----:B--2---:R-:W-:Y:S11]  /*28c0*/  @P0 BRA `(.L_x_31) ;  /* 0x0000000000100947 */ /* 0x004ff60003800000 */
[----:B-1----:R-:W-:Y:S04]  /*28d0*/  MOV R0, UR32 ;  /* 0x0000002000007c02 */ /* 0x002fe80008000f00 */
[----:B------:R-:W-:Y:S04]  /*28e0*/  SHF.L.U32 R5, R0, 0x1f, RZ ;  /* 0x0000001f00057819 */ /* 0x000fe800000006ff */
[----:B------:R-:W1:Y:S02]  /*28f0*/  SYNCS.PHASECHK.TRANS64.TRYWAIT P0, [UR11+0x80], R5 ;  /* 0x00008005ff0075a7 */ /* 0x000e64000800110b */
[----:B-1----:R-:W-:Y:S05]  /*2900*/  @!P0 BRA `(.L_x_32) ;  /* 0x0000008c00248947 */ /* 0x002fea0003800000 */
.L_x_31:
[----:B------:R2:W-:Y:S01]  /*2910*/  @!P3 SYNCS.ARRIVE.TRANS64 RZ, [UR11], R3 ;  /* 0x00000003ffffb9a7 */ /* 0x0005e2000800000b */
[----:B------:R-:W-:Y:S04]  /*2920*/  ULOP3.LUT UR8, UR54, 0x2, URZ, 0xfc, !UPT ;  /* 0x0000000236087892 */ /* 0x000fe8000f8efcff */
[----:B------:R-:W-:Y:S09]  /*2930*/  UISETP.NE.AND UP0, UPT, UR8, 0x2, UPT ;  /* 0x000000020800788c */ /* 0x000ff2000bf05270 */
[----:B------:R-:W-:Y:S05]  /*2940*/  BRA.U UP0, `(.L_x_33) ;  /* 0x0000000100047547 */ /* 0x000fea000b800000 */
[----:B-1--4-:R-:W-:Y:S05]  /*2950*/  BPT.TRAP 0x1 ;  /* 0x000000040000795c */ /* 0x012fea0000300000 */
.L_x_33:
[----:B------:R-:W-:Y:S04]  /*2960*/  BSSY.RECONVERGENT B0, `(.L_x_34) ;  /* 0x0000003000007945 */ /* 0x000fe80003800200 */
[----:B------:R-:W-:Y:S05]  /*2970*/  @P2 BRA `(.L_x_35) ;  /* 0x0000000000042947 */ /* 0x000fea0003800000 */
[----:B-1--4-:R-:W-:Y:S05]  /*2980*/  BPT.TRAP 0x1 ;  /* 0x000000040000795c */ /* 0x012fea0000300000 */
.L_x_35:
[----:B-1--4-:R-:W-:Y:S05]  /*2990*/  BSYNC.RECONVERGENT B0 ;  /* 0x0000000000007941 */ /* 0x012fea0003800200 */
.L_x_34:
        /* <DEDUP_REMOVED lines=10> */
[----:B------:R-:W-:Y:S01]  /*2a40*/  MOV R0, UR32 ;  /* 0x0000002000007c02 */ /* 0x000fe20008000f00 */
[----:B------:R-:W-:Y:S02]  /*2a50*/  ULEA UR31, UR14, UR33, 0xc ;  /* 0x000000210e1f7291 */ /* 0x000fe4000f8e60ff */
[----:B------:R-:W-:Y:S01]  /*2a60*/  UIADD3 UR28, UP1, UPT, UR56, 0x80, URZ ;  /* 0x00000080381c7890 */ /* 0x000fe2000ff3e0ff */
[----:B--2---:R-:W-:Y:S01]  /*2a70*/  SHF.L.U32 R3, R0, 0x1f, RZ ;  /* 0x0000001f00037819 */ /* 0x004fe200000006ff */
[----:B------:R-:W-:Y:S02]  /*2a80*/  ULOP3.LUT UR41, UR11, 0xfefffff8, URZ, 0xc0, !UPT ;  /* 0xfefffff80b297892 */ /* 0x000fe4000f8ec0ff */
[----:B------:R-:W-:Y:S01]  /*2a90*/  UISETP.NE.AND UP3, UPT, UR23, 0x1, UPT ;  /* 0x000000011700788c */ /* 0x000fe2000bf65270 */
[----:B------:R1:W2:Y:S01]  /*2aa0*/  SYNCS.PHASECHK.TRANS64.TRYWAIT P0, [UR8+0x80], R3 ;  /* 0x00008003ff0075a7 */ /* 0x0002a20008001108 */
[----:B------:R-:W-:Y:S02]  /*2ab0*/  UIMAD.WIDE.U32 UR8, UR43, UR27, URZ ;  /* 0x0000001b2b0872a5 */ /* 0x000fe4000f8e00ff */
[----:B------:R-:W-:Y:S02]  /*2ac0*/  ULEA UR8, UR48, UR49, 0x5 ;  /* 0x0000003130087291 */ /* 0x000fe4000f8e28ff */
[----:B------:R-:W-:Y:S02]  /*2ad0*/  USHF.R.U32.HI UR9, URZ, UR26, UR9 ;  /* 0x0000001aff097299 */ /* 0x000fe40008011609 */
[----:B------:R-:W-:Y:S02]  /*2ae0*/  ULEA UR37, UR38, UR8, 0xa ;  /* 0x0000000826257291 */ /* 0x000fe4000f8e50ff */
[----:B------:R-:W-:Y:S02]  /*2af0*/  USEL UR9, UR43, UR9, !UP0 ;  /* 0x000000092b097287 */ /* 0x000fe4000c000000 */
[----:B------:R-:W-:Y:S02]  /*2b00*/  UIADD3.X UR29, UPT, UPT, URZ, UR57, URZ, UP1, !UPT ;  /* 0x00000039ff1d7290 */ /* 0x000fe40008ffe4ff */
[----:B------:R-:W-:Y:S02]  /*2b10*/  UIMAD.WIDE.U32 UR12, UR9, UR20, URZ ;  /* 0x00000014090c72a5 */ /* 0x000fe4000f8e00ff */
[----:B------:R-:W-:Y:S02]  /*2b20*/  UIADD3 UR40, UPT, UPT, UR30, 0x8400, URZ ;  /* 0x000084001e287890 */ /* 0x000fe4000fffe0ff */
[----:B------:R-:W-:Y:S02]  /*2b30*/  USHF.R.U32.HI UR13, URZ, UR21, UR13 ;  /* 0x00000015ff0d7299 */ /* 0x000fe4000801160d */
[----:B------:R-:W-:Y:S02]  /*2b40*/  UIADD3 UR12, UPT, UPT, -UR9, URZ, URZ ;  /* 0x000000ff090c7290 */ /* 0x000fe4000fffe1ff */
[----:B------:R-:W-:Y:S02]  /*2b50*/  USEL UR13, UR9, UR13, !UP2 ;  /* 0x0000000d090d7287 */ /* 0x000fe4000d000000 */
[----:B------:R-:W-:Y:S02]  /*2b60*/  UIADD3 UR44, UPT, UPT, UR30, 0x9400, URZ ;  /* 0x000094001e2c7890 */ /* 0x000fe4000fffe0ff */
[----:B------:R-:W-:Y:S02]  /*2b70*/  UIMAD.WIDE.U32 UR14, UR13, UR25, URZ ;  /* 0x000000190d0e72a5 */ /* 0x000fe4000f8e00ff */
[----:B------:R-:W-:Y:S02]  /*2b80*/  UIMAD UR12, UR18, UR12, UR43 ;  /* 0x0000000c120c72a4 */ /* 0x000fe4000f8e022b */
[----:B------:R-:W-:Y:S02]  /*2b90*/  UIADD3 UR34, UP0, UPT, UR56, 0x180, URZ ;  /* 0x0000018038227890 */ /* 0x000fe4000ff1e0ff */
[----:B------:R-:W-:Y:S02]  /*2ba0*/  UIADD3 UR19, UPT, UPT, UR19, 0x1, URZ ;  /* 0x0000000113137890 */ /* 0x000fe4000fffe0ff */
[----:B------:R-:W-:Y:S02]  /*2bb0*/  UIADD3.X UR35, UPT, UPT, URZ, UR57, URZ, UP0, !UPT ;  /* 0x00000039ff237290 */ /* 0x000fe400087fe4ff */
[----:B------:R-:W-:Y:S01]  /*2bc0*/  UISETP.NE.AND UP0, UPT, UR19, UR50, UPT ;  /* 0x000000321300728c */ /* 0x000fe2000bf05270 */
[----:B------:R-:W-:Y:S01]  /*2bd0*/  UMOV UR52, 0x0 ;  /* 0x0000000000347882 */ /* 0x000fe20000000000 */
[----:B------:R-:W-:Y:S01]  /*2be0*/  UMOV UR53, 0x10000000 ;  /* 0x1000000000357882 */ /* 0x000fe20000000000 */
[----:B------:R-:W-:Y:S01]  /*2bf0*/  UMOV UR45, UR41 ;  /* 0x00000029002d7c82 */ /* 0x000fe20008000000 */
[----:B------:R-:W-:Y:S01]  /*2c00*/  UTMALDG.2D.2CTA [UR40], [UR28], desc[UR52] ;  /* 0x000034281c0075b4 */ /* 0x000fe20008209000 */
[----:B------:R-:W-:Y:S01]  /*2c10*/  UMOV UR47, UR43 ;  /* 0x0000002b002f7c82 */ /* 0x000fe20008000000 */
[----:B------:R-:W-:Y:S02]  /*2c20*/  UMOV UR8, UR15 ;  /* 0x0000000f00087c82 */ /* 0x000fe40008000000 */
[----:B------:R-:W-:Y:S02]  /*2c30*/  USHF.R.U32.HI UR11, URZ, UR24, UR8 ;  /* 0x00000018ff0b7299 */ /* 0x000fe40008011608 */
[----:B------:R-:W-:Y:S02]  /*2c40*/  UIADD3 UR8, UPT, UPT, UR31, 0x28400, URZ ;  /* 0x000284001f087890 */ /* 0x000fe4000fffe0ff */
[----:B------:R-:W-:Y:S01]  /*2c50*/  USEL UR14, UR13, UR11, !UP3 ;  /* 0x0000000b0d0e7287 */ /* 0x000fe2000d800000 */
[----:B------:R-:W-:Y:S01]  /*2c60*/  UTMALDG.2D.2CTA [UR44], [UR28], desc[UR52] ;  /* 0x0000342c1c0075b4 */ /* 0x000fe20008209000 */
[----:B------:R-:W-:Y:S02]  /*2c70*/  UIADD3 UR11, UPT, UPT, -UR13, URZ, URZ ;  /* 0x000000ff0d0b7290 */ /* 0x000fe4000fffe1ff */
[----:B------:R-:W-:Y:S02]  /*2c80*/  UIADD3 UR15, UPT, UPT, -UR14, URZ, URZ ;  /* 0x000000ff0e0f7290 */ /* 0x000fe4000fffe1ff */
        /* <DEDUP_REMOVED lines=10> */
.L_x_30:
[----:B------:R-:W-:Y:S01]  /*2d30*/  SHF.L.U32 R3, R2, 0x1f, RZ ;  /* 0x0000001f02037819 */ /* 0x000fe200000006ff */
[----:B------:R-:W-:-:S03]  /*2d40*/  NOP ;  /* 0x0000000000007918 */ /* 0x000fc60000000000 */
[----:B--2---:R-:W2:Y:S02]  /*2d50*/  SYNCS.PHASECHK.TRANS64.TRYWAIT P0, [UR33+0x150], R3 ;  /* 0x00015003ff0075a7 */ /* 0x004ea40008001121 */
[----:B--2---:R-:W-:Y:S05]  /*2d60*/  @!P0 BRA `(.L_x_37) ;  /* 0x0000008800248947 */ /* 0x004fea0003800000 */
.L_x_158:
[----:B------:R-:W2:Y:S01]  /*2d70*/  LDS.128 R4, [UR33+0x190] ;  /* 0x00019021ff047984 */ /* 0x000ea20008000c00 */
[----:B------:R-:W-:Y:S02]  /*2d80*/  UIADD3 UR4, UPT, UPT, UR33, 0x158, URZ ;  /* 0x0000015821047890 */ /* 0x000fe4000fffe0ff */
[----:B------:R-:W-:Y:S01]  /*2d90*/  UISETP.GE.AND UP0, UPT, UR39, 0x1, UPT ;  /* 0x000000012700788c */ /* 0x000fe2000bf06270 */
[----:B------:R-:W-:Y:S01]  /*2da0*/  @!PT LDS RZ, [RZ] ;  /* 0x00000000fffff984 */ /* 0x000fe20000000800 */
[----:B------:R-:W-:Y:S01]  /*2db0*/  @!PT LDS RZ, [RZ] ;  /* 0x00000000fffff984 */ /* 0x000fe20000000800 */
[----:B------:R-:W-:Y:S01]  /*2dc0*/  @!PT LDS RZ, [RZ] ;  /* 0x00000000fffff984 */ /* 0x000fe20000000800 */
[----:B------:R-:W-:Y:S01]  /*2dd0*/  @!PT LDS RZ, [RZ] ;  /* 0x00000000fffff984 */ /* 0x000fe20000000800 */
[----:B------:R4:W-:Y:S06]  /*2de0*/  MEMBAR.ALL.CTA ;  /* 0x0000000000007992 */ /* 0x0009ec0000008000 */
[----:B----4-:R-:W4:Y:S01]  /*2df0*/  FENCE.VIEW.ASYNC.S ;  /* 0x00000000000073c6 */ /* 0x010f220000000000 */
[----:B------:R-:W-:-:S09]  /*2e00*/  UPRMT UR4, URZ, 0x654, UR4 ;  /* 0x00000654ff047896 */ /* 0x000fd20008000004 */
[----:B----4-:R-:W-:Y:S01]  /*2e10*/  SYNCS.ARRIVE.TRANS64.RED.A1T0 RZ, [UR4], RZ ;  /* 0x000000ffffff79a7 */ /* 0x010fe20008100404 */
[----:B--2---:R-:W-:-:S13]  /*2e20*/  LOP3.LUT P0, RZ, R6, 0x1, RZ, 0xc0, !PT ;  /* 0x0000000106ff7812 */ /* 0x004fda000780c0ff */
[----:B------:R-:W-:Y:S01]  /*2e30*/  VOTEU.ANY UP1, P0 ;  /* 0x0000000000ff7886 */ /* 0x000fe20000020100 */
[----:B------:R-:W-:-:S13]  /*2e40*/  PLOP3.LUT P0, PT, PT, PT, UP1, 0x80, 0x8 ;  /* 0x000000000008781c */ /* 0x000fda0003f0f018 */
[----:B-1----:R-:W-:Y:S02]  /*2e50*/  @P0 MOV R0, R4 ;  /* 0x0000000400000202 */ /* 0x002fe40000000f00 */
[----:B------:R-:W-:Y:S02]  /*2e60*/  @P0 LOP3.LUT R4, R5, 0xffff, RZ, 0xc0, !PT ;  /* 0x0000ffff05040812 */ /* 0x000fe400078ec0ff */
[----:B------:R-:W-:Y:S02]  /*2e70*/  @P0 R2UR UR6, R0 ;  /* 0x00000000000602ca */ /* 0x000fe400000e0000 */
[----:B------:R-:W-:-:S11]  /*2e80*/  @P0 R2UR UR5, R4 ;  /* 0x00000000040502ca */ /* 0x000fd600000e0000 */
[----:B------:R-:W-:Y:S02]  /*2e90*/  @UP1 UMOV UR59, UR6 ;  /* 0x00000006003b1c82 */ /* 0x000fe40008000000 */
[----:B------:R-:W-:Y:S01]  /*2ea0*/  @UP1 UMOV UR58, UR5 ;  /* 0x00000005003a1c82 */ /* 0x000fe20008000000 */
[----:B------:R-:W-:Y:S05]  /*2eb0*/  BRA.U !UP0, `(.L_x_38) ;  /* 0x0000000108d47547 */ /* 0x000fea000b800000 */
[----:B------:R-:W3:Y:S01]  /*2ec0*/  LDCU.128 UR16, c[0x0][0xc10] ;  /* 0x00018200ff1077ac */ /* 0x000ee20008000c00 */
[----:B------:R-:W1:Y:S01]  /*2ed0*/  LDCU UR20, c[0x0][0xc20] ;  /* 0x00018400ff1477ac */ /* 0x000e620008000800 */
[----:B------:R-:W2:Y:S01]  /*2ee0*/  LDCU UR13, c[0x0][0xc0c] ;  /* 0x00018180ff0d77ac */ /* 0x000ea20008000800 */
[----:B------:R-:W4:Y:S01]  /*2ef0*/  LDCU.64 UR14, c[0x0][0xc28] ;  /* 0x00018500ff0e77ac */ /* 0x000f220008000a00 */
[----:B------:R-:W-:Y:S02]  /*2f00*/  UISETP.NE.AND UP3, UPT, UR39, 0x1, UPT ;  /* 0x000000012700788c */ /* 0x000fe4000bf65270 */
[----:B---3--:R-:W-:Y:S02]  /*2f10*/  UIMAD.WIDE.U32 UR4, UR62, UR19, URZ ;  /* 0x000000133e0472a5 */ /* 0x008fe4000f8e00ff */
[----:B------:R-:W-:Y:S02]  /*2f20*/  UIMAD.WIDE.U32 UR6, UR63, UR16, URZ ;  /* 0x000000103f0672a5 */ /* 0x000fe4000f8e00ff */
[----:B------:R-:W-:-:S02]  /*2f30*/  UISETP.NE.AND UP0, UPT, UR18, 0x1, UPT ;  /* 0x000000011200788c */ /* 0x000fc4000bf05270 */
[----:B------:R-:W-:Y:S01]  /*2f40*/  UIMAD.WIDE.U32 UR10, UR58, UR19, URZ ;  /* 0x000000133a0a72a5 */ /* 0x000fe2000f8e00ff */
[----:B------:R-:W-:Y:S01]  /*2f50*/  UMOV UR4, UR5 ;  /* 0x0000000500047c82 */ /* 0x000fe20008000000 */
[----:B--2---:R-:W-:Y:S02]  /*2f60*/  UISETP.NE.AND UP2, UPT, UR13, 0x1, UPT ;  /* 0x000000010d00788c */ /* 0x004fe4000bf45270 */
[----:B-1----:R-:W-:Y:S02]  /*2f70*/  USHF.R.U32.HI UR5, URZ, UR20, UR4 ;  /* 0x00000014ff057299 */ /* 0x002fe40008011604 */
[----:B------:R-:W-:Y:S01]  /*2f80*/  UIMAD.WIDE.U32 UR8, UR59, UR16, URZ ;  /* 0x000000103b0872a5 */ /* 0x000fe2000f8e00ff */
[----:B------:R-:W-:Y:S01]  /*2f90*/  UMOV UR4, UR7 ;  /* 0x0000000700047c82 */ /* 0x000fe20008000000 */
[----:B------:R-:W-:Y:S02]  /*2fa0*/  USEL UR5, UR62, UR5, !UP0 ;  /* 0x000000053e057287 */ /* 0x000fe4000c000000 */
[----:B------:R-:W-:-:S02]  /*2fb0*/  USHF.R.U32.HI UR4, URZ, UR17, UR4 ;  /* 0x00000011ff047299 */ /* 0x000fc40008011604 */
[----:B----4-:R-:W-:Y:S02]  /*2fc0*/  UIMAD.WIDE.U32 UR6, UR5, UR14, URZ ;  /* 0x0000000e050672a5 */ /* 0x010fe4000f8e00ff */
[----:B------:R-:W-:Y:S01]  /*2fd0*/  USEL UR12, UR63, UR4, !UP2 ;  /* 0x000000043f0c7287 */ /* 0x000fe2000d000000 */
[----:B------:R-:W-:Y:S02]  /*2fe0*/  UMOV UR8, UR9 ;  /* 0x0000000900087c82 */ /* 0x000fe40008000000 */
[----:B------:R-:W-:Y:S01]  /*2ff0*/  UMOV UR4, UR11 ;  /* 0x0000000b00047c82 */ /* 0x000fe20008000000 */
[----:B------:R-:W-:Y:S01]  /*3000*/  UIMAD.WIDE.U32 UR10, UR12, UR14, URZ ;  /* 0x0000000e0c0a72a5 */ /* 0x000fe2000f8e00ff */
[----:B------:R-:W-:Y:S01]  /*3010*/  UMOV UR6, UR7 ;  /* 0x0000000700067c82 */ /* 0x000fe20008000000 */
[----:B------:R-:W-:Y:S02]  /*3020*/  USHF.R.U32.HI UR4, URZ, UR20, UR4 ;  /* 0x00000014ff047299 */ /* 0x000fe40008011604 */
[----:B------:R-:W-:-:S02]  /*3030*/  @UP3 USHF.R.U32.HI UR5, URZ, UR15, UR6 ;  /* 0x0000000fff053299 */ /* 0x000fc40008011606 */
[----:B------:R-:W-:Y:S01]  /*3040*/  USHF.R.U32.HI UR17, URZ, UR17, UR8 ;  /* 0x00000011ff117299 */ /* 0x000fe20008011608 */
[----:B------:R-:W-:Y:S01]  /*3050*/  UMOV UR6, UR11 ;  /* 0x0000000b00067c82 */ /* 0x000fe20008000000 */
[----:B------:R-:W-:Y:S02]  /*3060*/  USEL UR4, UR58, UR4, !UP0 ;  /* 0x000000043a047287 */ /* 0x000fe4000c000000 */
[----:B------:R-:W-:Y:S02]  /*3070*/  @UP3 USHF.R.U32.HI UR12, URZ, UR15, UR6 ;  /* 0x0000000fff0c3299 */ /* 0x000fe40008011606 */
[----:B------:R-:W-:Y:S02]  /*3080*/  UIMAD UR6, UR39, UR5, URZ ;  /* 0x00000005270672a4 */ /* 0x000fe4000f8e02ff */
[----:B------:R-:W-:Y:S02]  /*3090*/  USEL UR5, UR59, UR17, !UP2 ;  /* 0x000000113b057287 */ /* 0x000fe4000d000000 */
[----:B------:R-:W-:-:S02]  /*30a0*/  UIMAD UR8, UR39, UR12, URZ ;  /* 0x0000000c270872a4 */ /* 0x000fc4000f8e02ff */
[----:B------:R-:W-:Y:S02]  /*30b0*/  UISETP.GE.AND UP0, UPT, UR4, UR6, UPT ;  /* 0x000000060400728c */ /* 0x000fe4000bf06270 */
[----:B------:R-:W-:Y:S02]  /*30c0*/  UIMAD.WIDE.U32 UR6, UR4, UR14, URZ ;  /* 0x0000000e040672a5 */ /* 0x000fe4000f8e00ff */
[----:B------:R-:W-:Y:S02]  /*30d0*/  UISETP.GE.OR UP0, UPT, UR5, UR8, UP0 ;  /* 0x000000080500728c */ /* 0x000fe40008706670 */
[----:B------:R-:W-:Y:S02]  /*30e0*/  UIMAD.WIDE.U32 UR8, UR5, UR14, URZ ;  /* 0x0000000e050872a5 */ /* 0x000fe4000f8e00ff */
[----:B------:R-:W-:Y:S01]  /*30f0*/  UIADD3 UR10, UPT, UPT, -UR4, URZ, URZ ;  /* 0x000000ff040a7290 */ /* 0x000fe2000fffe1ff */
[----:B------:R-:W-:Y:S02]  /*3100*/  UMOV UR6, UR7 ;  /* 0x0000000700067c82 */ /* 0x000fe40008000000 */
[----:B------:R-:W-:-:S02]  /*3110*/  USHF.R.U32.HI UR6, URZ, UR15, UR6 ;  /* 0x0000000fff067299 */ /* 0x000fc40008011606 */
[----:B------:R-:W-:Y:S02]  /*3120*/  UIMAD UR10, UR18, UR10, UR58 ;  /* 0x0000000a120a72a4 */ /* 0x000fe4000f8e023a */
[----:B------:R-:W-:Y:S01]  /*3130*/  USEL UR6, UR4, UR6, !UP3 ;  /* 0x0000000604067287 */ /* 0x000fe2000d800000 */
[----:B------:R-:W-:Y:S01]  /*3140*/  @!UP0 UMOV UR7, UR9 ;  /* 0x0000000900078c82 */ /* 0x000fe20008000000 */
[----:B------:R-:W-:Y:S02]  /*3150*/  UIADD3 UR9, UPT, UPT, -UR5, URZ, URZ ;  /* 0x000000ff05097290 */ /* 0x000fe4000fffe1ff */
[----:B------:R-:W-:Y:S02]  /*3160*/  @!UP0 USHF.R.U32.HI UR7, URZ, UR15, UR7 ;  /* 0x0000000fff078299 */ /* 0x000fe40008011607 */
[----:B------:R-:W-:Y:S02]  /*3170*/  UIADD3 UR8, UPT, UPT, -UR6, URZ, URZ ;  /* 0x000000ff06087290 */ /* 0x000fe4000fffe1ff */
[----:B------:R-:W-:-:S02]  /*3180*/  @!UP0 USEL UR7, UR5, UR7, !UP3 ;  /* 0x0000000705078287 */ /* 0x000fc4000d800000 */
[----:B------:R-:W-:Y:S02]  /*3190*/  UIMAD UR8, UR39, UR8, UR4 ;  /* 0x00000008270872a4 */ /* 0x000fe4000f8e0204 */
[----:B------:R-:W-:Y:S02]  /*31a0*/  @!UP0 UIADD3 UR6, UPT, UPT, UR6, -UR7, URZ ;  /* 0x8000000706068290 */ /* 0x000fe4000fffe0ff */
[----:B------:R-:W-:Y:S02]  /*31b0*/  @!UP0 UIMAD UR7, UR8, UR12, UR7 ;  /* 0x0000000c080782a4 */ /* 0x000fe4000f8e0207 */
[----:B------:R-:W-:Y:S02]  /*31c0*/  @!UP0 UIMAD UR4, UR39, UR6, UR5 ;  /* 0x00000006270482a4 */ /* 0x000fe4000f8e0205 */
[----:B------:R-:W-:Y:S02]  /*31d0*/  UIMAD UR6, UR13, UR9, UR59 ;  /* 0x000000090d0672a4 */ /* 0x000fe4000f8e023b */
[----:B------:R-:W-:Y:S01]  /*31e0*/  UIMAD UR58, UR4, UR18, UR10 ;  /* 0x00000012043a72a4 */ /* 0x000fe2000f8e020a */
[----:B------:R-:W-:-:S02]  /*31f0*/  @!UP0 UMOV UR5, UR7 ;  /* 0x0000000700058c82 */ /* 0x000fc40008000000 */
[----:B------:R-:W-:-:S12]  /*3200*/  UIMAD UR59, UR5, UR13, UR6 ;  /* 0x0000000d053b72a4 */ /* 0x000fd8000f8e0206 */
.L_x_38:
[----:B------:R-:W1:Y:S02]  /*3210*/  LDCU UR4, c[0x0][0xc30] ;  /* 0x00018600ff0477ac */ /* 0x000e640008000800 */
[----:B-1----:R-:W-:-:S09]  /*3220*/  UISETP.NE.AND UP0, UPT, UR4, 0x1, UPT ;  /* 0x000000010400788c */ /* 0x002fd2000bf05270 */
[----:B------:R-:W-:Y:S05]  /*3230*/  BRA.U UP0, `(.L_x_39) ;  /* 0x0000000100447547 */ /* 0x000fea000b800000 */
[----:B------:R-:W1:Y:S01]  /*3240*/  LDCU.128 UR8, c[0x0][0xc10] ;  /* 0x00018200ff0877ac */ /* 0x000e620008000c00 */
[----:B------:R-:W2:Y:S01]  /*3250*/  LDCU UR12, c[0x0][0xc0c] ;  /* 0x00018180ff0c77ac */ /* 0x000ea20008000800 */
[----:B------:R-:W4:Y:S01]  /*3260*/  LDCU UR13, c[0x0][0xc20] ;  /* 0x00018400ff0d77ac */ /* 0x000f220008000800 */
[----:B-1----:R-:W-:Y:S02]  /*3270*/  UIMAD.WIDE.U32 UR6, UR59, UR8, URZ ;  /* 0x000000083b0672a5 */ /* 0x002fe4000f8e00ff */
[----:B------:R-:W-:Y:S02]  /*3280*/  UIMAD.WIDE.U32 UR4, UR58, UR11, URZ ;  /* 0x0000000b3a0472a5 */ /* 0x000fe4000f8e00ff */
[----:B--2---:R-:W-:Y:S02]  /*3290*/  UISETP.NE.AND UP2, UPT, UR12, 0x1, UPT ;  /* 0x000000010c00788c */ /* 0x004fe4000bf45270 */
[----:B------:R-:W-:Y:S01]  /*32a0*/  UISETP.NE.AND UP0, UPT, UR10, 0x1, UPT ;  /* 0x000000010a00788c */ /* 0x000fe2000bf05270 */
[----:B------:R-:W-:-:S02]  /*32b0*/  UMOV UR6, UR7 ;  /* 0x0000000700067c82 */ /* 0x000fc40008000000 */
[----:B------:R-:W-:Y:S01]  /*32c0*/  UMOV UR4, UR5 ;  /* 0x0000000500047c82 */ /* 0x000fe20008000000 */
[----:B------:R-:W-:Y:S02]  /*32d0*/  USHF.R.U32.HI UR6, URZ, UR9, UR6 ;  /* 0x00000009ff067299 */ /* 0x000fe40008011606 */
[----:B----4-:R-:W-:Y:S02]  /*32e0*/  USHF.R.U32.HI UR4, URZ, UR13, UR4 ;  /* 0x0000000dff047299 */ /* 0x010fe40008011604 */
[----:B------:R-:W-:Y:S02]  /*32f0*/  USEL UR5, UR59, UR6, !UP2 ;  /* 0x000000063b057287 */ /* 0x000fe4000d000000 */
[----:B------:R-:W-:-:S04]  /*3300*/  USEL UR4, UR58, UR4, !UP0 ;  /* 0x000000043a047287 */ /* 0x000fc8000c000000 */
[----:B------:R-:W-:Y:S02]  /*3310*/  UIADD3 UR6, UPT, UPT, UR5, -UR4, URZ ;  /* 0x8000000405067290 */ /* 0x000fe4000fffe0ff */
[----:B------:R-:W-:Y:S02]  /*3320*/  UIADD3 UR4, UPT, UPT, -UR5, UR4, URZ ;  /* 0x0000000405047290 */ /* 0x000fe4000fffe1ff */
[----:B------:R-:W-:Y:S02]  /*3330*/  UIMAD UR58, UR6, UR10, UR58 ;  /* 0x0000000a063a72a4 */ /* 0x000fe4000f8e023a */
[----:B------:R-:W-:-:S12]  /*3340*/  UIMAD UR59, UR4, UR12, UR59 ;  /* 0x0000000c043b72a4 */ /* 0x000fd8000f8e023b */
.L_x_39:
[----:B------:R-:W-:Y:S02]  /*3350*/  R2UR UR5, R92 ;  /* 0x000000005c0572ca */ /* 0x000fe400000e0000 */
[----:B------:R-:W-:Y:S02]  /*3360*/  R2UR UR4, R91 ;  /* 0x000000005b0472ca */ /* 0x000fe400000e0000 */
[----:B------:R-:W-:Y:S02]  /*3370*/  PLOP3.LUT P1, PT, PT, PT, PT, 0x80, 0x8 ;  /* 0x000000000008781c */ /* 0x000fe40003f2f070 */
[----:B------:R-:W-:-:S07]  /*3380*/  LOP3.LUT R2, R2, 0x1, RZ, 0x3c, !PT ;  /* 0x0000000102027812 */ /* 0x000fce00078e3cff */
[----:B------:R-:W-:Y:S02]  /*3390*/  UIADD3 UR28, UPT, UPT, UR59, UR5, URZ ;  /* 0x000000053b1c7290 */ /* 0x000fe4000fffe0ff */
[----:B------:R-:W-:Y:S01]  /*33a0*/  UIADD3 UR21, UPT, UPT, UR58, UR4, URZ ;  /* 0x000000043a157290 */ /* 0x000fe2000fffe0ff */
[----:B------:R-:W-:Y:S11]  /*33b0*/  BRA.U UP1, `(.L_x_40) ;  /* 0xffffffe5016c7547 */ /* 0x000ff6000b83ffff */
[----:B------:R-:W-:Y:S01]  /*33c0*/  UIADD3 UR33, UPT, UPT, UR33, 0x80, URZ ;  /* 0x0000008021217890 */ /* 0x000fe2000fffe0ff */
[----:B------:R-:W-:-:S03]  /*33d0*/  MOV R3, UR32 ;  /* 0x0000002000037c02 */ /* 0x000fc60008000f00 */
[----:B------:R-:W-:Y:S01]  /*33e0*/  ULEA UR4, UR36, UR33, 0x3 ;  /* 0x0000002124047291 */ /* 0x000fe2000f8e18ff */
[----:B------:R-:W-:-:S08]  /*33f0*/  SHF.L.U32 R3, R3, 0x1f, RZ ;  /* 0x0000001f03037819 */ /* 0x000fd000000006ff */
[----:B------:R-:W1:Y:S02]  /*3400*/  SYNCS.PHASECHK.TRANS64.TRYWAIT P0, [UR4], R3 ;  /* 0x00000003ff0075a7 */ /* 0x000e640008001104 */
[----:B-1----:R-:W-:Y:S05]  /*3410*/  @!P0 BRA `(.L_x_41) ;  /* 0x0000008000908947 */ /* 0x002fea0003800000 */
.L_x_160:
[----:B------:R-:W-:-:S04]  /*3420*/  UIADD3 UR4, UPT, UPT, UR36, 0x1, URZ ;  /* 0x0000000124047890 */ /* 0x000fc8000fffe0ff */
[----:B------:R-:W-:-:S04]  /*3430*/  UISETP.NE.AND UP0, UPT, UR4, 0x10, UPT ;  /* 0x000000100400788c */ /* 0x000fc8000bf05270 */
[----:B------:R-:W-:Y:S02]  /*3440*/  USEL UR5, URZ, 0x1, UP0 ;  /* 0x00000001ff057887 */ /* 0x000fe40008000000 */
[----:B------:R-:W-:Y:S02]  /*3450*/  USEL UR4, UR4, URZ, UP0 ;  /* 0x000000ff04047287 */ /* 0x000fe40008000000 */
[----:B------:R-:W-:Y:S02]  /*3460*/  ULOP3.LUT UR6, UR32, UR5, URZ, 0x3c, !UPT ;  /* 0x0000000520067292 */ /* 0x000fe4000f8e3cff */
[----:B------:R-:W-:-:S04]  /*3470*/  ULEA UR5, UR4, UR33, 0x3 ;  /* 0x0000002104057291 */ /* 0x000fc8000f8e18ff */
[----:B-1----:R-:W-:-:S04]  /*3480*/  MOV R3, UR6 ;  /* 0x0000000600037c02 */ /* 0x002fc80008000f00 */
[----:B------:R-:W-:-:S04]  /*3490*/  SHF.L.U32 R3, R3, 0x1f, RZ ;  /* 0x0000001f03037819 */ /* 0x000fc800000006ff */
[----:B------:R-:W1:Y:S02]  /*34a0*/  SYNCS.PHASECHK.TRANS64.TRYWAIT P0, [UR5], R3 ;  /* 0x00000003ff0075a7 */ /* 0x000e640008001105 */
[----:B-1----:R-:W-:Y:S05]  /*34b0*/  @!P0 BRA `(.L_x_42) ;  /* 0x0000008000808947 */ /* 0x002fea0003800000 */
.L_x_162:
        /* <DEDUP_REMOVED lines=10> */
.L_x_164:
        /* <DEDUP_REMOVED lines=10> */
.L_x_166:
        /* <DEDUP_REMOVED lines=10> */
.L_x_168:
        /* <DEDUP_REMOVED lines=10> */
.L_x_170:
        /* <DEDUP_REMOVED lines=10> */
.L_x_172:
        /* <DEDUP_REMOVED lines=10> */
.L_x_174:
        /* <DEDUP_REMOVED lines=10> */
.L_x_176:
        /* <DEDUP_REMOVED lines=10> */
.L_x_178:
        /* <DEDUP_REMOVED lines=10> */
.L_x_180:
        /* <DEDUP_REMOVED lines=10> */
.L_x_182:
        /* <DEDUP_REMOVED lines=10> */
.L_x_184:
        /* <DEDUP_REMOVED lines=10> */
.L_x_186:
        /* <DEDUP_REMOVED lines=10> */
.L_x_188:
[----:B------:R-:W-:-:S04]  /*3ce0*/  UIADD3 UR4, UPT, UPT, UR4, 0x1, URZ ;  /* 0x0000000104047890 */ /* 0x000fc8000fffe0ff */
[----:B------:R-:W-:-:S04]  /*3cf0*/  UISETP.NE.AND UP0, UPT, UR4, 0x10, UPT ;  /* 0x000000100400788c */ /* 0x000fc8000bf05270 */
[----:B------:R-:W-:Y:S02]  /*3d00*/  USEL UR5, URZ, 0x1, UP0 ;  /* 0x00000001ff057887 */ /* 0x000fe40008000000 */
[----:B------:R-:W-:Y:S02]  /*3d10*/  USEL UR4, UR4, URZ, UP0 ;  /* 0x000000ff04047287 */ /* 0x000fe40008000000 */
[----:B------:R-:W-:Y:S02]  /*3d20*/  ULOP3.LUT UR5, UR6, UR5, URZ, 0x3c, !UPT ;  /* 0x0000000506057292 */ /* 0x000fe4000f8e3cff */
[----:B------:R-:W-:-:S04]  /*3d30*/  ULEA UR4, UR4, UR33, 0x3 ;  /* 0x0000002104047291 */ /* 0x000fc8000f8e18ff */
[----:B------:R-:W-:Y:S02]  /*3d40*/  IMAD.U32 R2, RZ, RZ, UR5 ;  /* 0x00000005ff027e24 */ /* 0x000fe4000f8e00ff */
[----:B-1----:R-:W-:-:S03]  /*3d50*/  MOV R0, UR4 ;  /* 0x0000000400007c02 */ /* 0x002fc60008000f00 */
[----:B------:R-:W-:-:S07]  /*3d60*/  SHF.L.U32 R3, R2, 0x1f, RZ ;  /* 0x0000001f02037819 */ /* 0x000fce00000006ff */
.L_x_56:
[----:B-1----:R1:W2:Y:S02]  /*3d70*/  SYNCS.PHASECHK.TRANS64.TRYWAIT P0, [R0+URZ], R3 ;  /* 0x00000003000075a7 */ /* 0x0022a400080011ff */
[----:B--2---:R-:W-:Y:S05]  /*3d80*/  @!P0 NANOSLEEP.SYNCS 0x989680 ;  /* 0x009896800000895d */ /* 0x004fea0003900000 */
[----:B------:R-:W2:Y:S02]  /*3d90*/  @!P0 SYNCS.PHASECHK.TRANS64 P0, [R0+URZ], R3 ;  /* 0x00000003000085a7 */ /* 0x000ea400080010ff */
[----:B--23--:R-:W-:Y:S05]  /*3da0*/  @P0 EXIT ;  /* 0x000000000000094d */ /* 0x00cfea0003800000 */
[----:B------:R-:W-:Y:S05]  /*3db0*/  BRA `(.L_x_56) ;  /* 0xfffffffc00ec7947 */ /* 0x000fea000383ffff */
.L_x_22:
[----:B------:R-:W2:Y:S02]  /*3dc0*/  S2UR UR4, SR_CgaCtaId ;  /* 0x00000000000479c3 */ /* 0x000ea40000008800 */
[----:B--2---:R-:W-:-:S04]  /*3dd0*/  UISETP.NE.AND UP0, UPT, UR4, URZ, UPT ;  /* 0x000000ff0400728c */ /* 0x004fc8000bf05270 */
[----:B------:R-:W-:-:S09]  /*3de0*/  UISETP.NE.OR UP0, UPT, UR18, 0x1, UP0 ;  /* 0x000000011200788c */ /* 0x000fd20008705670 */
[----:B------:R-:W-:Y:S05]  /*3df0*/  BRA.U UP0, `(.L_x_57) ;  /* 0x0000000100b47547 */ /* 0x000fea000b800000 */
[----:B------:R-:W2:Y:S01]  /*3e00*/  S2UR UR5, SR_CgaCtaId ;  /* 0x00000000000579c3 */ /* 0x000ea20000008800 */
[----:B------:R-:W-:Y:S01]  /*3e10*/  UMOV UR4, 0x400 ;  /* 0x0000040000047882 */ /* 0x000fe20000000000 */
[----:B------:R-:W-:Y:S01]  /*3e20*/  HFMA2 R2, -RZ, RZ, 0, 5.9604644775390625e-08 ;  /* 0x00000001ff027431 */ /* 0x000fe200000001ff */
[----:B------:R-:W-:Y:S01]  /*3e30*/  ISETP.GE.U32.AND P0, PT, R3, 0x2, PT ;  /* 0x000000020300780c */ /* 0x000fe20003f06070 */
[----:B------:R-:W-:Y:S01]  /*3e40*/  IMAD.MOV.U32 R8, RZ, RZ, RZ ;  /* 0x000000ffff087224 */ /* 0x000fe200078e00ff */
[----:B--2---:R-:W-:-:S04]  /*3e50*/  ULEA UR4, UR5, UR4, 0x18 ;  /* 0x0000000405047291 */ /* 0x004fc8000f8ec0ff */
[----:B------:R-:W-:Y:S02]  /*3e60*/  UIADD3 UR5, UPT, UPT, UR4, 0x158, URZ ;  /* 0x0000015804057890 */ /* 0x000fe4000fffe0ff */
[----:B------:R-:W-:Y:S02]  /*3e70*/  UIADD3 UR8, UPT, UPT, UR4, 0x150, URZ ;  /* 0x0000015004087890 */ /* 0x000fe4000fffe0ff */
[----:B------:R-:W-:-:S12]  /*3e80*/  UPRMT UR5, URZ, 0x654, UR5 ;  /* 0x00000654ff057896 */ /* 0x000fd80008000005 */
.L_x_60:
[----:B------:R-:W-:Y:S01]  /*3e90*/  SHF.L.U32 R7, R2, 0x1f, RZ ;  /* 0x0000001f02077819 */ /* 0x000fe200000006ff */
[----:B------:R-:W-:Y:S02]  /*3ea0*/  IMAD.U32 R4, RZ, RZ, UR8 ;  /* 0x00000008ff047e24 */ /* 0x000fe4000f8e00ff */
[----:B------:R-:W-:Y:S01]  /*3eb0*/  @!P0 IMAD.MOV.U32 R5, RZ, RZ, 0x10 ;  /* 0x00000010ff058424 */ /* 0x000fe200078e00ff */
[----:B------:R-:W2:Y:S02]  /*3ec0*/  SYNCS.PHASECHK.TRANS64.TRYWAIT P1, [UR4+0x158], R7 ;  /* 0x00015807ff0075a7 */ /* 0x000ea40008021104 */
[----:B------:R-:W-:-:S04]  /*3ed0*/  PRMT R9, R3, 0x654, R4 ;  /* 0x0000065403097816 */ /* 0x000fc80000000004 */
[----:B------:R-:W-:Y:S01]  /*3ee0*/  SEL R0, R9, R0, !P0 ;  /* 0x0000000009007207 */ /* 0x000fe20004000000 */
[----:B--2---:R-:W-:Y:S06]  /*3ef0*/  @!P1 BRA `(.L_x_58) ;  /* 0x0000007c00409947 */ /* 0x004fec0003800000 */
.L_x_190:
[----:B------:R-:W-:Y:S01]  /*3f00*/  UIADD3 UR6, UPT, UPT, UR4, 0x190, URZ ;  /* 0x0000019004067890 */ /* 0x000fe2000fffe0ff */
[----:B------:R3:W-:Y:S01]  /*3f10*/  @!P0 SYNCS.ARRIVE.TRANS64.RED RZ, [R0+URZ], R5 ;  /* 0x0000000500ff89a7 */ /* 0x0007e200080004ff */
[----:B------:R-:W-:Y:S01]  /*3f20*/  UIADD3 UR7, UPT, UPT, UR4, 0x150, URZ ;  /* 0x0000015004077890 */ /* 0x000fe2000fffe0ff */
[----:B------:R-:W-:-:S08]  /*3f30*/  LOP3.LUT R2, R2, 0x1, RZ, 0x3c, !PT ;  /* 0x0000000102027812 */ /* 0x000fd000078e3cff */
[----:B------:R-:W-:Y:S06]  /*3f40*/  UGETNEXTWORKID.BROADCAST [UR6], [UR7] ;  /* 0x00000000060073ca */ /* 0x000fec0008000100 */
[----:B---3--:R-:W-:-:S04]  /*3f50*/  SHF.L.U32 R5, R8, 0x1f, RZ ;  /* 0x0000001f08057819 */ /* 0x008fc800000006ff */
[----:B------:R-:W3:Y:S02]  /*3f60*/  SYNCS.PHASECHK.TRANS64.TRYWAIT P1, [UR4+0x150], R5 ;  /* 0x00015005ff0075a7 */ /* 0x000ee40008021104 */
[----:B---3--:R-:W-:Y:S05]  /*3f70*/  @!P1 BRA `(.L_x_59) ;  /* 0x0000007c00389947 */ /* 0x008fea0003800000 */
.L_x_192:
[----:B--2---:R-:W2:Y:S01]  /*3f80*/  LDS.128 R4, [UR4+0x190] ;  /* 0x00019004ff047984 */ /* 0x004ea20008000c00 */
[----:B------:R-:W-:Y:S01]  /*3f90*/  LOP3.LUT R8, R8, 0x1, RZ, 0x3c, !PT ;  /* 0x0000000108087812 */ /* 0x000fe200078e3cff */
[----:B------:R-:W-:Y:S01]  /*3fa0*/  @!PT LDS RZ, [RZ] ;  /* 0x00000000fffff984 */ /* 0x000fe20000000800 */
[----:B------:R-:W-:Y:S01]  /*3fb0*/  @!PT LDS RZ, [RZ] ;  /* 0x00000000fffff984 */ /* 0x000fe20000000800 */
[----:B------:R-:W-:Y:S01]  /*3fc0*/  @!PT LDS RZ, [RZ] ;  /* 0x00000000fffff984 */ /* 0x000fe20000000800 */
[----:B------:R-:W-:Y:S01]  /*3fd0*/  @!PT LDS RZ, [RZ] ;  /* 0x00000000fffff984 */ /* 0x000fe20000000800 */
[----:B------:R3:W-:Y:S06]  /*3fe0*/  MEMBAR.ALL.CTA ;  /* 0x0000000000007992 */ /* 0x0007ec0000008000 */
[----:B---3--:R-:W3:Y:S02]  /*3ff0*/  FENCE.VIEW.ASYNC.S ;  /* 0x00000000000073c6 */ /* 0x008ee40000000000 */
[----:B---3--:R-:W-:Y:S01]  /*4000*/  SYNCS.ARRIVE.TRANS64.RED.A1T0 RZ, [UR5], RZ ;  /* 0x000000ffffff79a7 */ /* 0x008fe20008100405 */
[----:B--2---:R-:W-:-:S13]  /*4010*/  LOP3.LUT P1, RZ, R6, 0x1, RZ, 0xc0, !PT ;  /* 0x0000000106ff7812 */ /* 0x004fda000782c0ff */
[----:B------:R-:W-:Y:S05]  /*4020*/  @P1 BRA `(.L_x_60) ;  /* 0xfffffffc00981947 */ /* 0x000fea000383ffff */
[----:B------:R-:W-:-:S04]  /*4030*/  SHF.L.U32 R0, R2, 0x1f, RZ ;  /* 0x0000001f02007819 */ /* 0x000fc800000006ff */
[----:B------:R-:W2:Y:S02]  /*4040*/  SYNCS.PHASECHK.TRANS64 P0, [UR4+0x158], R0 ;  /* 0x00015800ff0075a7 */ /* 0x000ea40008001004 */
[----:B-12---:R-:W-:Y:S05]  /*4050*/  @P0 EXIT ;  /* 0x000000000000094d */ /* 0x006fea0003800000 */
[----:B------:R-:W-:-:S07]  /*4060*/  MOV R0, UR4 ;  /* 0x0000000400007c02 */ /* 0x000fce0008000f00 */
.L_x_61:
[----:B-1----:R-:W-:-:S04]  /*4070*/  SHF.L.U32 R3, R2, 0x1f, RZ ;  /* 0x0000001f02037819 */ /* 0x002fc800000006ff */
[----:B------:R1:W2:Y:S03]  /*4080*/  SYNCS.PHASECHK.TRANS64.TRYWAIT P0, [R0+URZ+0x158], R3 ;  /* 0x00015803000075a7 */ /* 0x0002a600080011ff */
[----:B--2---:R-:W-:Y:S05]  /*4090*/  @!P0 NANOSLEEP.SYNCS 0x989680 ;  /* 0x009896800000895d */ /* 0x004fea0003900000 */
[----:B------:R-:W2:Y:S02]  /*40a0*/  @!P0 SYNCS.PHASECHK.TRANS64 P0, [R0+URZ+0x158], R3 ;  /* 0x00015803000085a7 */ /* 0x000ea400080010ff */
[----:B--2---:R-:W-:Y:S05]  /*40b0*/  @P0 EXIT ;  /* 0x000000000000094d */ /* 0x004fea0003800000 */
[----:B------:R-:W-:Y:S05]  /*40c0*/  BRA `(.L_x_61) ;  /* 0xfffffffc00e87947 */ /* 0x000fea000383ffff */
.L_x_57:
[----:B------:R-:W-:Y:S05]  /*40d0*/  BRA.U UP4, `(.L_x_62) ;  /* 0x0000001104607547 */ /* 0x000fea000b800000 */
[----:B------:R-:W2:Y:S01]  /*40e0*/  S2UR UR4, SR_CgaCtaId ;  /* 0x00000000000479c3 */ /* 0x000ea20000008800 */
[----:B------:R-:W-:Y:S01]  /*40f0*/  UMOV UR5, 0x40 ;  /* 0x0000004000057882 */ /* 0x000fe20000000000 */
[----:B------:R-:W-:Y:S01]  /*4100*/  NOP ;  /* 0x0000000000007918 */ /* 0x000fe20000000000 */
[----:B------:R-:W-:Y:S01]  /*4110*/  UMOV UR6, 0x400 ;  /* 0x0000040000067882 */ /* 0x000fe20000000000 */
[----:B--2---:R-:W-:Y:S02]  /*4120*/  ULEA UR5, UR4, UR5, 0x18 ;  /* 0x0000000504057291 */ /* 0x004fe4000f8ec0ff */
[----:B------:R-:W-:-:S07]  /*4130*/  ULEA UR6, UR4, UR6, 0x18 ;  /* 0x0000000604067291 */ /* 0x000fce000f8ec0ff */
[----:B------:R-:W2:Y:S02]  /*4140*/  LDS.U8 R3, [UR5+0x1c] ;  /* 0x00001c05ff037984 */ /* 0x000ea40008000000 */
[----:B--2---:R-:W-:-:S13]  /*4150*/  ISETP.NE.AND P0, PT, R3, RZ, PT ;  /* 0x000000ff0300720c */ /* 0x004fda0003f05270 */
[----:B------:R-:W-:Y:S05]  /*4160*/  @P0 BRA `(.L_x_63) ;  /* 0x0000000400080947 */ /* 0x000fea0003800000 */
[----:B------:R-:W-:Y:S02]  /*4170*/  UISETP.NE.U32.AND UP1, UPT, UR33, 0x1, UPT ;  /* 0x000000012100788c */ /* 0x000fe4000bf25070 */
[----:B------:R-:W-:-:S07]  /*4180*/  UIADD3 UR7, UPT, UPT, UR5, 0x8, URZ ;  /* 0x0000000805077890 */ /* 0x000fce000fffe0ff */
[----:B------:R-:W-:Y:S05]  /*4190*/  BRA.U !UP1, `(.L_x_64) ;  /* 0x00000001099c7547 */ /* 0x000fea000b800000 */
[----:B------:R-:W-:Y:S01]  /*41a0*/  ELECT P0, URZ, PT ;  /* 0x0000000000ff782f */ /* 0x000fe20003800000 */
[----:B------:R-:W-:-:S12]  /*41b0*/  BSSY B0, `(.L_x_64) ;  /* 0x0000025000007945 */ /* 0x000fd80003800000 */
[----:B------:R-:W-:Y:S05]  /*41c0*/  @!P0 BRA `(.L_x_65) ;  /* 0x00000000008c8947 */ /* 0x000fea0003800000 */
[----:B------:R-:W-:-:S05]  /*41d0*/  UMOV UR4, 0x10 ;  /* 0x0000001000047882 */ /* 0x000fca0000000000 */
[----:B------:R-:W-:Y:S04]  /*41e0*/  DEPBAR.LE SB2, 0x36 ;  /* 0x0000ad800000791a */ /* 0x000fe80000000000 */
[----:B------:R-:W2:Y:S02]  /*41f0*/  UTCATOMSWS.2CTA.FIND_AND_SET.ALIGN UP0, UR4, UR4 ;  /* 0x00000004000475e3 */ /* 0x000ea40008200800 */
[----:B--2---:R-:W-:Y:S01]  /*4200*/  MOV R10, UR4 ;  /* 0x00000004000a7c02 */ /* 0x004fe20008000f00 */
[----:B------:R-:W-:Y:S06]  /*4210*/  BRA.U UP0, `(.L_x_66) ;  /* 0x0000000100187547 */ /* 0x000fec000b800000 */
.L_x_67:
[----:B------:R-:W-:Y:S05]  /*4220*/  NANOSLEEP 0x64 ;  /* 0x000000640000795d */ /* 0x000fea0003800000 */
[----:B------:R-:W-:-:S05]  /*4230*/  UMOV UR4, 0x10 ;  /* 0x0000001000047882 */ /* 0x000fca0000000000 */
[----:B------:R-:W-:Y:S04]  /*4240*/  DEPBAR.LE SB2, 0x36 ;  /* 0x0000ad800000791a */ /* 0x000fe80000000000 */
[----:B------:R-:W2:Y:S02]  /*4250*/  UTCATOMSWS.2CTA.FIND_AND_SET.ALIGN UP0, UR4, UR4 ;  /* 0x00000004000475e3 */ /* 0x000ea40008200800 */
[----:B--2---:R-:W-:Y:S01]  /*4260*/  MOV R10, UR4 ;  /* 0x00000004000a7c02 */ /* 0x004fe20008000f00 */
[----:B------:R-:W-:Y:S05]  /*4270*/  BRA.U !UP0, `(.L_x_67) ;  /* 0xfffffffd08e87547 */ /* 0x000fea000b83ffff */
.L_x_66:
[----:B------:R-:W2:Y:S01]  /*4280*/  LDS R6, [UR5+0x10] ;  /* 0x00001005ff067984 */ /* 0x000ea20008000800 */
[----:B------:R-:W-:Y:S01]  /*4290*/  IMAD.U32 R3, RZ, RZ, UR6 ;  /* 0x00000006ff037e24 */ /* 0x000fe2000f8e00ff */
[----:B------:R-:W-:-:S03]  /*42a0*/  MOV R4, UR32 ;  /* 0x0000002000047c02 */ /* 0x000fc60008000f00 */
[----:B------:R-:W-:Y:S01]  /*42b0*/  VIADD R3, R3, 0x1a0 ;  /* 0x000001a003037836 */ /* 0x000fe20000000000 */
[----:B--2---:R-:W-:-:S04]  /*42c0*/  SHF.L.U32 R6, R6, 0x1f, RZ ;  /* 0x0000001f06067819 */ /* 0x004fc800000006ff */
[----:B------:R-:W2:Y:S02]  /*42d0*/  SYNCS.PHASECHK.TRANS64.TRYWAIT P0, [UR5+0x8], R6 ;  /* 0x00000806ff0075a7 */ /* 0x000ea40008001105 */
[----:B--2---:R-:W-:Y:S05]  /*42e0*/  @P0 BRA `(.L_x_68) ;  /* 0x0000000000080947 */ /* 0x004fea0003800000 */
[----:B------:R-:W2:Y:S02]  /*42f0*/  SYNCS.PHASECHK.TRANS64.TRYWAIT P0, [UR5+0x8], R6 ;  /* 0x00000806ff0075a7 */ /* 0x000ea40008001105 */
[----:B--2---:R-:W-:Y:S05]  /*4300*/  @!P0 BRA `(.L_x_69) ;  /* 0x00000078006c8947 */ /* 0x004fea0003800000 */
.L_x_68:
[----:B------:R-:W-:Y:S01]  /*4310*/  PRMT R4, R4, 0x654, R3 ;  /* 0x0000065404047816 */ /* 0x000fe20000000003 */
[----:B------:R-:W-:Y:S01]  /*4320*/  HFMA2 R3, -RZ, RZ, 0, 5.9604644775390625e-08 ;  /* 0x00000001ff037431 */ /* 0x000fe200000001ff */
[----:B------:R-:W-:Y:S01]  /*4330*/  UPRMT UR4, UR32, 0x654, UR7 ;  /* 0x0000065420047896 */ /* 0x000fe20008000007 */
[----:B------:R-:W-:Y:S02]  /*4340*/  IMAD.MOV.U32 R7, RZ, RZ, 0xffff ;  /* 0x0000ffffff077424 */ /* 0x000fe400078e00ff */
[----:B--2---:R-:W-:Y:S02]  /*4350*/  IMAD.MOV.U32 R6, RZ, RZ, 0x4 ;  /* 0x00000004ff067424 */ /* 0x004fe400078e00ff */
[----:B------:R-:W-:Y:S01]  /*4360*/  IMAD.SHL.U32 R9, R10, 0x20, RZ ;  /* 0x000000200a097824 */ /* 0x000fe200078e00ff */
[----:B------:R-:W-:Y:S02]  /*4370*/  MOV R5, UR4 ;  /* 0x0000000400057c02 */ /* 0x000fe40008000f00 */
[-C--:B------:R-:W-:Y:S01]  /*4380*/  SHF.L.U32 R8, R7, R10.reuse, RZ ;  /* 0x0000000a07087219 */ /* 0x080fe200000006ff */
[----:B------:R2:W-:Y:S01]  /*4390*/  SYNCS.ARRIVE.TRANS64.RED RZ, [UR4], R6 ;  /* 0x00000006ffff79a7 */ /* 0x0005e20008000404 */
[----:B------:R-:W-:Y:S01]  /*43a0*/  SHF.L.U32 R7, R3, R10, RZ ;  /* 0x0000000a03077219 */ /* 0x000fe200000006ff */
[----:B------:R2:W-:Y:S04]  /*43b0*/  STS [UR6+0x1a0], R9 ;  /* 0x0001a009ff007988 */ /* 0x0005e80008000806 */
[----:B------:R2:W-:Y:S04]  /*43c0*/  STAS [R4.64], R10 ;  /* 0x0000000a04007dbd */ /* 0x0005e8000c0008ff */
[----:B------:R2:W-:Y:S04]  /*43d0*/  ATOMS.OR RZ, [UR5+0x14], R8 ;  /* 0x00001408ffff798c */ /* 0x0005e8000b000005 */
[----:B------:R2:W-:Y:S04]  /*43e0*/  ATOMS.OR RZ, [UR5+0x18], R7 ;  /* 0x00001807ffff798c */ /* 0x0005e8000b000005 */
[----:B------:R2:W-:Y:S02]  /*43f0*/  ATOMS.XOR RZ, [UR5+0x10], R3 ;  /* 0x00001003ffff798c */ /* 0x0005e4000b800005 */
.L_x_65:
[----:B-1----:R-:W-:Y:S05]  /*4400*/  BSYNC B0 ;  /* 0x0000000000007941 */ /* 0x002fea0003800000 */
.L_x_64:
[----:B------:R-:W-:Y:S05]  /*4410*/  BRA.U UP1, `(.L_x_70) ;  /* 0x00000001016c7547 */ /* 0x000fea000b800000 */
[----:B------:R-:W-:-:S03]  /*4420*/  UMOV UR4, 0xffffffff ;  /* 0xffffffff00047882 */ /* 0x000fc60000000000 */
[----:B------:R-:W-:Y:S05]  /*4430*/  BRA.DIV UR4, `(.L_x_71) ;  /* 0x0000007a04387947 */ /* 0x000fea000b800000 */
[----:B------:R-:W-:-:S13]  /*4440*/  ELECT P0, URZ, PT ;  /* 0x0000000000ff782f */ /* 0x000fda0003800000 */
.L_x_195:
[----:B------:R-:W-:Y:S05]  /*4450*/  @!P0 BRA `(.L_x_70) ;  /* 0x00000000005c8947 */ /* 0x000fea0003800000 */
[----:B--2---:R-:W2:Y:S02]  /*4460*/  LDS R4, [UR5+0x10] ;  /* 0x00001005ff047984 */ /* 0x004ea40008000800 */
[----:B--2---:R-:W-:-:S04]  /*4470*/  SHF.L.U32 R4, R4, 0x1f, RZ ;  /* 0x0000001f04047819 */ /* 0x004fc800000006ff */
[----:B------:R-:W2:Y:S02]  /*4480*/  SYNCS.PHASECHK.TRANS64.TRYWAIT P0, [UR5+0x8], R4 ;  /* 0x00000804ff0075a7 */ /* 0x000ea40008001105 */
[----:B--2---:R-:W-:Y:S05]  /*4490*/  @P0 BRA `(.L_x_72) ;  /* 0x0000000000080947 */ /* 0x004fea0003800000 */
[----:B------:R-:W2:Y:S02]  /*44a0*/  SYNCS.PHASECHK.TRANS64.TRYWAIT P0, [UR5+0x8], R4 ;  /* 0x00000804ff0075a7 */ /* 0x000ea40008001105 */
[----:B--2---:R-:W-:Y:S05]  /*44b0*/  @!P0 BRA `(.L_x_73) ;  /* 0x00000078003c8947 */ /* 0x004fea0003800000 */
.L_x_72:
[----:B------:R-:W3:Y:S01]  /*44c0*/  LDS R6, [UR6+0x1a0] ;  /* 0x0001a006ff067984 */ /* 0x000ee20008000800 */
[----:B--2---:R-:W-:Y:S02]  /*44d0*/  HFMA2 R3, -RZ, RZ, 0, 5.9604644775390625e-08 ;  /* 0x00000001ff037431 */ /* 0x004fe400000001ff */
[----:B------:R-:W-:Y:S01]  /*44e0*/  IMAD.MOV.U32 R4, RZ, RZ, 0xffff ;  /* 0x0000ffffff047424 */ /* 0x000fe200078e00ff */
[----:B------:R-:W-:Y:S01]  /*44f0*/  UPRMT UR4, UR32, 0x654, UR7 ;  /* 0x0000065420047896 */ /* 0x000fe20008000007 */
[----:B---3--:R-:W-:-:S03]  /*4500*/  IMAD.SHL.U32 R5, R6, 0x20, RZ ;  /* 0x0000002006057824 */ /* 0x008fc600078e00ff */
[-C--:B------:R-:W-:Y:S02]  /*4510*/  SHF.L.U32 R4, R4, R6.reuse, RZ ;  /* 0x0000000604047219 */ /* 0x080fe400000006ff */
[----:B------:R-:W-:Y:S01]  /*4520*/  SHF.L.U32 R6, R3, R6, RZ ;  /* 0x0000000603067219 */ /* 0x000fe200000006ff */
[----:B------:R3:W-:Y:S04]  /*4530*/  STS [UR6+0x1a0], R5 ;  /* 0x0001a005ff007988 */ /* 0x0007e80008000806 */
[----:B------:R3:W-:Y:S04]  /*4540*/  ATOMS.OR RZ, [UR5+0x14], R4 ;  /* 0x00001404ffff798c */ /* 0x0007e8000b000005 */
[----:B------:R3:W-:Y:S01]  /*4550*/  ATOMS.OR RZ, [UR5+0x18], R6 ;  /* 0x00001806ffff798c */ /* 0x0007e2000b000005 */
[----:B------:R-:W-:Y:S03]  /*4560*/  SYNCS.ARRIVE.TRANS64.RED.A1T0 RZ, [UR4], RZ ;  /* 0x000000ffffff79a7 */ /* 0x000fe60008100404 */
[----:B------:R3:W-:Y:S01]  /*4570*/  ATOMS.XOR RZ, [UR5+0x10], R3 ;  /* 0x00001003ffff798c */ /* 0x0007e2000b800005 */
[----:B------:R-:W-:Y:S05]  /*4580*/  BRA `(.L_x_70) ;  /* 0x0000000000107947 */ /* 0x000fea0003800000 */
.L_x_63:
[----:B------:R-:W-:Y:S02]  /*4590*/  MOV R3, 0xffffffff ;  /* 0xffffffff00037802 */ /* 0x000fe40000000f00 */
[----:B------:R-:W-:-:S03]  /*45a0*/  MOV R4, 0x45d0 ;  /* 0x000045d000047802 */ /* 0x000fc60000000f00 */
[----:B------:R2:W-:Y:S04]  /*45b0*/  STS [UR6+0x1a0], R3 ;  /* 0x0001a003ff007988 */ /* 0x0005e80008000806 */
[----:B-12--5:R-:W-:Y:S05]  /*45c0*/  CALL.REL.NOINC `($__internal_1_$__cuda_sm10x_tcgen05_guardrail_trap_phase_invalid_during_alloc) ;  /* 0x0000007c00ec7944 */ /* 0x026fea0003c00000 */
.L_x_70:
[----:B------:R-:W-:Y:S05]  /*45d0*/  WARPSYNC.ALL ;  /* 0x0000000000007948 */ /* 0x000fea0003800000 */
[----:B------:R-:W4:Y:S01]  /*45e0*/  S2UR UR18, SR_CgaCtaId ;  /* 0x00000000001279c3 */ /* 0x000f220000008800 */
[----:B------:R-:W-:Y:S01]  /*45f0*/  UMOV UR4, 0x400 ;  /* 0x0000040000047882 */ /* 0x000fe20000000000 */
[----:B------:R-:W-:-:S06]  /*4600*/  NOP ;  /* 0x0000000000007918 */ /* 0x000fcc0000000000 */
[----:B------:R-:W-:Y:S06]  /*4610*/  BAR.ARV 0x6, 0xa0 ;  /* 0x0182800000007b1d */ /* 0x000fec0000002000 */
[----:B------:R-:W1:Y:S01]  /*4620*/  LDCU UR7, c[0x0][0x394] ;  /* 0x00007280ff0777ac */ /* 0x000e620008000800 */
[----:B------:R-:W-:Y:S01]  /*4630*/  LOP3.LUT R2, R2, 0xffff, RZ, 0xc0, !PT ;  /* 0x0000ffff02027812 */ /* 0x000fe200078ec0ff */
[----:B--2---:R-:W-:Y:S01]  /*4640*/  IMAD.MOV.U32 R8, RZ, RZ, 0x1 ;  /* 0x00000001ff087424 */ /* 0x004fe200078e00ff */
[----:B------:R-:W-:Y:S01]  /*4650*/  LOP3.LUT R0, R0, 0xffff, RZ, 0xc0, !PT ;  /* 0x0000ffff00007812 */ /* 0x000fe200078ec0ff */
[----:B------:R-:W-:Y:S01]  /*4660*/  UMOV UR22, URZ ;  /* 0x000000ff00167c82 */ /* 0x000fe20008000000 */
[----:B------:R-:W-:Y:S01]  /*4670*/  R2UR UR19, R2 ;  /* 0x00000000021372ca */ /* 0x000fe200000e0000 */
[----:B------:R-:W-:Y:S01]  /*4680*/  IMAD.MOV.U32 R2, RZ, RZ, RZ ;  /* 0x000000ffff027224 */ /* 0x000fe200078e00ff */
[----:B------:R-:W-:Y:S01]  /*4690*/  R2UR UR30, R0 ;  /* 0x00000000001e72ca */ /* 0x000fe200000e0000 */
[----:B------:R-:W-:Y:S01]  /*46a0*/  IMAD.MOV.U32 R0, RZ, RZ, RZ ;  /* 0x000000ffff007224 */ /* 0x000fe200078e00ff */
[----:B------:R-:W-:-:S02]  /*46b0*/  UISETP.NE.AND UP4, UPT, UR33, URZ, UPT ;  /* 0x000000ff2100728c */ /* 0x000fc4000bf85270 */
[----:B----4-:R-:W-:Y:S01]  /*46c0*/  ULEA UR18, UR18, UR4, 0x18 ;  /* 0x0000000412127291 */ /* 0x010fe2000f8ec0ff */
[----:B------:R-:W-:Y:S01]  /*46d0*/  UMOV UR15, URZ ;  /* 0x000000ff000f7c82 */ /* 0x000fe20008000000 */
[----:B------:R-:W-:Y:S02]  /*46e0*/  UMOV UR26, 0x0 ;  /* 0x00000000001a7882 */ /* 0x000fe40000000000 */
[----:B------:R-:W-:Y:S02]  /*46f0*/  UIADD3 UR5, UPT, UPT, UR18, 0x8400, URZ ;  /* 0x0000840012057890 */ /* 0x000fe4000fffe0ff */
[----:B------:R-:W-:Y:S02]  /*4700*/  UIADD3 UR6, UPT, UPT, UR18, 0x28400, URZ ;  /* 0x0002840012067890 */ /* 0x000fe4000fffe0ff */
[----:B-1----:R-:W-:Y:S01]  /*4710*/  UIADD3 UR7, UPT, UPT, UR7, 0x1f, URZ ;  /* 0x0000001f07077890 */ /* 0x002fe2000fffe0ff */
[----:B---3--:R-:W1:Y:S01]  /*4720*/  LDS R3, [UR18+0x1a0] ;  /* 0x0001a012ff037984 */ /* 0x008e620008000800 */
[----:B------:R-:W-:-:S02]  /*4730*/  USHF.R.U32.HI UR5, URZ, 0x4, UR5 ;  /* 0x00000004ff057899 */ /* 0x000fc40008011605 */
[----:B------:R-:W-:Y:S02]  /*4740*/  USHF.R.S32.HI UR4, URZ, 0x1f, UR7 ;  /* 0x0000001fff047899 */ /* 0x000fe40008011407 */
[----:B------:R-:W-:Y:S02]  /*4750*/  UIADD3 UR29, UPT, UPT, UR18, 0x158, URZ ;  /* 0x00000158121d7890 */ /* 0x000fe4000fffe0ff */
[----:B------:R-:W-:Y:S02]  /*4760*/  ULEA.HI UR4, UR4, UR7, URZ, 0x5 ;  /* 0x0000000704047291 */ /* 0x000fe4000f8f28ff */
[----:B------:R-:W-:Y:S02]  /*4770*/  USHF.R.U32.HI UR6, URZ, 0x4, UR6 ;  /* 0x00000004ff067899 */ /* 0x000fe40008011606 */
[----:B------:R-:W-:Y:S02]  /*4780*/  USHF.R.S32.HI UR28, URZ, 0x5, UR4 ;  /* 0x00000005ff1c7899 */ /* 0x000fe40008011404 */
[----:B------:R-:W-:-:S02]  /*4790*/  ULOP3.LUT UR20, UR5, 0x3fff, URZ, 0xc0, !UPT ;  /* 0x00003fff05147892 */ /* 0x000fc4000f8ec0ff */
[----:B------:R-:W-:Y:S02]  /*47a0*/  UISETP.LT.AND UP0, UPT, UR28, 0x1, UPT ;  /* 0x000000011c00788c */ /* 0x000fe4000bf01270 */
[----:B------:R-:W-:Y:S02]  /*47b0*/  UPRMT UR29, URZ, 0x654, UR29 ;  /* 0x00000654ff1d7896 */ /* 0x000fe4000800001d */
[----:B------:R-:W-:Y:S02]  /*47c0*/  USEL UR31, UR28, 0x1, !UP0 ;  /* 0x000000011c1f7887 */ /* 0x000fe4000c000000 */
[----:B------:R-:W-:Y:S02]  /*47d0*/  ULOP3.LUT UR21, UR6, 0x3fff, URZ, 0xc0, !UPT ;  /* 0x00003fff06157892 */ /* 0x000fe4000f8ec0ff */
[----:B------:R-:W-:Y:S02]  /*47e0*/  ULOP3.LUT UR20, UR20, 0x1000000, URZ, 0xfc, !UPT ;  /* 0x0100000014147892 */ /* 0x000fe4000f8efcff */
[----:B------:R-:W-:Y:S01]  /*47f0*/  UIADD3 UR31, UPT, UPT, -UR31, URZ, URZ ;  /* 0x000000ff1f1f7290 */ /* 0x000fe2000fffe1ff */
[----:B------:R-:W-:Y:S01]  /*4800*/  UMOV UR27, 0x10218490 ;  /* 0x10218490001b7882 */ /* 0x000fe20000000000 */
[----:B------:R-:W-:Y:S01]  /*4810*/  UMOV UR24, 0x0 ;  /* 0x0000000000187882 */ /* 0x000fe20000000000 */
[----:B------:R-:W-:Y:S01]  /*4820*/  UMOV UR25, 0x10218490 ;  /* 0x1021849000197882 */ /* 0x000fe20000000000 */
[C---:B-1----:R-:W-:Y:S01]  /*4830*/  VIADD R5, R3.reuse, 0x80 ;  /* 0x0000008003057836 */ /* 0x042fe20000000000 */
[----:B------:R-:W-:-:S04]  /*4840*/  LOP3.LUT R4, R3, 0xffff, RZ, 0xc0, !PT ;  /* 0x0000ffff03047812 */ /* 0x000fc800078ec0ff */
[----:B------:R-:W-:-:S05]  /*4850*/  LOP3.LUT R5, R5, 0xffff, RZ, 0xc0, !PT ;  /* 0x0000ffff05057812 */ /* 0x000fca00078ec0ff */
[----:B------:R1:W-:Y:S02]  /*4860*/  STL.64 [R1], R4 ;  /* 0x0000000401007387 */ /* 0x0003e40000100a00 */
.L_x_82:
[----:B-1----:R-:W-:-:S04]  /*4870*/  SHF.L.U32 R5, R2, 0x1f, RZ ;  /* 0x0000001f02057819 */ /* 0x002fc800000006ff */
[----:B------:R-:W1:Y:S02]  /*4880*/  SYNCS.PHASECHK.TRANS64.TRYWAIT P0, [UR18+0x150], R5 ;  /* 0x00015005ff0075a7 */ /* 0x000e640008001112 */
[----:B-1-34-:R-:W-:Y:S05]  /*4890*/  @!P0 BRA `(.L_x_74) ;  /* 0x00000074005c8947 */ /* 0x01afea0003800000 */
.L_x_197:
[----:B-1----:R-:W1:Y:S01]  /*48a0*/  LDS.128 R4, [UR18+0x190] ;  /* 0x00019012ff047984 */ /* 0x002e620008000c00 */
[----:B------:R-:W-:Y:S01]  /*48b0*/  ULEA UR23, UR22, UR18, 0x3 ;  /* 0x0000001216177291 */ /* 0x000fe2000f8e18ff */
[----:B------:R-:W-:Y:S01]  /*48c0*/  @!PT LDS RZ, [RZ] ;  /* 0x00000000fffff984 */ /* 0x000fe20000000800 */
[----:B------:R-:W-:Y:S01]  /*48d0*/  @!PT LDS RZ, [RZ] ;  /* 0x00000000fffff984 */ /* 0x000fe20000000800 */
[----:B------:R-:W-:Y:S01]  /*48e0*/  @!PT LDS RZ, [RZ] ;  /* 0x00000000fffff984 */ /* 0x000fe20000000800 */
[----:B------:R-:W-:Y:S01]  /*48f0*/  @!PT LDS RZ, [RZ] ;  /* 0x00000000fffff984 */ /* 0x000fe20000000800 */
[----:B------:R2:W-:Y:S06]  /*4900*/  MEMBAR.ALL.CTA ;  /* 0x0000000000007992 */ /* 0x0005ec0000008000 */
[----:B--2---:R-:W2:Y:S02]  /*4910*/  FENCE.VIEW.ASYNC.S ;  /* 0x00000000000073c6 */ /* 0x004ea40000000000 */
[----:B--2---:R-:W-:Y:S01]  /*4920*/  SYNCS.ARRIVE.TRANS64.RED.A1T0 RZ, [UR29], RZ ;  /* 0x000000ffffff79a7 */ /* 0x004fe2000810041d */
[----:B-1----:R-:W-:Y:S01]  /*4930*/  LOP3.LUT P2, RZ, R6, 0x1, RZ, 0xc0, !PT ;  /* 0x0000000106ff7812 */ /* 0x002fe2000784c0ff */
[----:B------:R-:W-:-:S12]  /*4940*/  BRA.U UP4, `(.L_x_75) ;  /* 0x00000001040c7547 */ /* 0x000fd8000b800000 */
[----:B------:R-:W-:-:S04]  /*4950*/  SHF.L.U32 R5, R8, 0x1f, RZ ;  /* 0x0000001f08057819 */ /* 0x000fc800000006ff */
[----:B------:R-:W1:Y:S02]  /*4960*/  SYNCS.PHASECHK.TRANS64.TRYWAIT P0, [UR23+0x170], R5 ;  /* 0x00017005ff0075a7 */ /* 0x000e640008001117 */
[----:B-1----:R-:W-:Y:S05]  /*4970*/  @!P0 BRA `(.L_x_76) ;  /* 0x00000074003c8947 */ /* 0x002fea0003800000 */
.L_x_75:
[----:B------:R-:W-:Y:S05]  /*4980*/  BRA.U UP4, `(.L_x_77) ;  /* 0x0000000104dc7547 */ /* 0x000fea000b800000 */
[----:B------:R-:W2:Y:S02]  /*4990*/  LDCU UR4, c[0x0][0x394] ;  /* 0x00007280ff0477ac */ /* 0x000ea40008000800 */
[----:B--2---:R-:W-:-:S09]  /*49a0*/  UISETP.GE.AND UP0, UPT, UR4, 0x1, UPT ;  /* 0x000000010400788c */ /* 0x004fd2000bf06270 */
[----:B------:R-:W-:Y:S05]  /*49b0*/  BRA.U !UP0, `(.L_x_78) ;  /* 0x0000000108c47547 */ /* 0x000fea000b800000 */
[----:B------:R-:W-:Y:S01]  /*49c0*/  ULEA UR4, UR22, UR49, 0x2 ;  /* 0x0000003116047291 */ /* 0x000fe2000f8e10ff */
[----:B-1----:R-:W-:-:S08]  /*49d0*/  SHF.L.U32 R4, R0, 0x1f, RZ ;  /* 0x0000001f00047819 */ /* 0x002fd000000006ff */
[----:B------:R-:W5:Y:S01]  /*49e0*/  LDL R5, [UR4] ;  /* 0x00000004ff057983 */ /* 0x000f620008100800 */
[----:B------:R-:W-:Y:S02]  /*49f0*/  ULEA UR4, UR15, UR18, 0x3 ;  /* 0x000000120f047291 */ /* 0x000fe4000f8e18ff */
[----:B------:R-:W-:Y:S01]  /*4a00*/  UPLOP3.LUT UP2, UPT, UPT, UPT, UPT, 0x40, 0x4 ;  /* 0x000000000004789c */ /* 0x000fe20003f4e870 */
[----:B------:R-:W-:Y:S01]  /*4a10*/  UMOV UR17, UR31 ;  /* 0x0000001f00117c82 */ /* 0x000fe20008000000 */
[----:B------:R-:W-:Y:S01]  /*4a20*/  UMOV UR16, UR28 ;  /* 0x0000001c00107c82 */ /* 0x000fe20008000000 */
[----:B------:R-:W-:-:S04]  /*4a30*/  UMOV UR5, UR15 ;  /* 0x0000000f00057c82 */ /* 0x000fc80008000000 */
[----:B------:R1:W2:Y:S04]  /*4a40*/  SYNCS.PHASECHK.TRANS64.TRYWAIT P1, [UR4], R4 ;  /* 0x00000004ff0075a7 */ /* 0x0002a80008021104 */
.L_x_81:
[----:B------:R-:W-:Y:S02]  /*4a50*/  UIADD3 UR17, UPT, UPT, UR17, 0x1, URZ ;  /* 0x0000000111117890 */ /* 0x000fe4000fffe0ff */
[----:B---3--:R-:W-:Y:S02]  /*4a60*/  ULEA UR10, UR5, UR18, 0x3 ;  /* 0x00000012050a7291 */ /* 0x008fe4000f8e18ff */
[----:B------:R-:W-:Y:S01]  /*4a70*/  UISETP.NE.AND UP3, UPT, UR17, URZ, UPT ;  /* 0x000000ff1100728c */ /* 0x000fe2000bf65270 */
[----:B--2-4-:R-:W-:Y:S10]  /*4a80*/  @P1 BRA `(.L_x_79) ;  /* 0x00000000000c1947 */ /* 0x014ff40003800000 */
[----:B------:R-:W-:Y:S04]  /*4a90*/  SHF.L.U32 R7, R0, 0x1f, RZ ;  /* 0x0000001f00077819 */ /* 0x000fe800000006ff */
[----:B------:R-:W2:Y:S02]  /*4aa0*/  SYNCS.PHASECHK.TRANS64.TRYWAIT P0, [UR10], R7 ;  /* 0x00000007ff0075a7 */ /* 0x000ea4000800110a */
[----:B--2---:R-:W-:Y:S05]  /*4ab0*/  @!P0 BRA `(.L_x_80) ;  /* 0x0000007400048947 */ /* 0x004fea0003800000 */
.L_x_79:
[----:B------:R-:W-:Y:S01]  /*4ac0*/  UISETP.NE.AND UP0, UPT, UR16, 0x1, UPT ;  /* 0x000000011000788c */ /* 0x000fe2000bf05270 */
[----:B------:R-:W-:Y:S01]  /*4ad0*/  PLOP3.LUT P1, PT, PT, PT, PT, 0x80, 0x8 ;  /* 0x000000000008781c */ /* 0x000fe20003f2f070 */
[----:B------:R-:W-:Y:S02]  /*4ae0*/  UIADD3 UR4, UPT, UPT, UR5, 0x1, URZ ;  /* 0x0000000105047890 */ /* 0x000fe4000fffe0ff */
[----:B------:R-:W-:Y:S02]  /*4af0*/  ULEA UR8, UR5, UR21, 0x8 ;  /* 0x0000001505087291 */ /* 0x000fe4000f8e40ff */
[----:B------:R-:W-:Y:S01]  /*4b00*/  UISETP.NE.AND UP1, UPT, UR4, 0x10, UPT ;  /* 0x000000100400788c */ /* 0x000fe2000bf25270 */
[----:B------:R-:W-:Y:S01]  /*4b10*/  PLOP3.LUT P0, PT, PT, PT, UP0, 0x80, 0x8 ;  /* 0x000000000008781c */ /* 0x000fe20003f0f008 */
[----:B------:R-:W-:Y:S02]  /*4b20*/  UIADD3 UR12, UPT, UPT, UR8, 0x80, URZ ;  /* 0x00000080080c7890 */ /* 0x000fe4000fffe0ff */
[----:B------:R-:W-:Y:S02]  /*4b30*/  USEL UR6, URZ, 0x1, UP1 ;  /* 0x00000001ff067887 */ /* 0x000fe40008800000 */
[----:B------:R-:W-:Y:S02]  /*4b40*/  USEL UR15, UR4, URZ, UP1 ;  /* 0x000000ff040f7287 */ /* 0x000fe40008800000 */
[----:B------:R-:W-:Y:S02]  /*4b50*/  UIADD3 UR10, UPT, UPT, UR10, 0x80, URZ ;  /* 0x000000800a0a7890 */ /* 0x000fe4000fffe0ff */
[----:B------:R-:W-:Y:S01]  /*4b60*/  @UP0 ULEA UR4, UR15, UR18, 0x3 ;  /* 0x000000120f040291 */ /* 0x000fe2000f8e18ff */
[----:B------:R-:W-:Y:S01]  /*4b70*/  LOP3.LUT R0, R0, UR6, RZ, 0x3c, !PT ;  /* 0x0000000600007c12 */ /* 0x000fe2000f8e3cff */
[----:B------:R-:W-:Y:S01]  /*4b80*/  UIADD3 UR16, UPT, UPT, UR16, -0x1, URZ ;  /* 0xffffffff10107890 */ /* 0x000fe2000fffe0ff */
[----:B------:R-:W-:Y:S02]  /*4b90*/  UMOV UR9, 0x40004040 ;  /* 0x4000404000097882 */ /* 0x000fe40000000000 */
[----:B-1----:R-:W-:Y:S01]  /*4ba0*/  @P0 SHF.L.U32 R4, R0, 0x1f, RZ ;  /* 0x0000001f00040819 */ /* 0x002fe200000006ff */
[----:B------:R-:W-:Y:S01]  /*4bb0*/  UMOV UR13, 0x40004040 ;  /* 0x40004040000d7882 */ /* 0x000fe20000000000 */
[----:B------:R-:W-:Y:S02]  /*4bc0*/  UMOV UR7, 0x40004040 ;  /* 0x4000404000077882 */ /* 0x000fe40000000000 */
[----:B------:R3:W4:Y:S01]  /*4bd0*/  @P0 SYNCS.PHASECHK.TRANS64.TRYWAIT P1, [UR4], R4 ;  /* 0x00000004ff0005a7 */ /* 0x0007220008021104 */
[----:B------:R-:W-:Y:S11]  /*4be0*/  ELECT P0, URZ, PT ;  /* 0x0000000000ff782f */ /* 0x000ff60003800000 */
[----:B------:R-:W-:Y:S02]  /*4bf0*/  @!UPT UIADD3 URZ, UPT, UPT, URZ, URZ, URZ ;  /* 0x000000fffffff290 */ /* 0x000fe4000fffe0ff */
[C---:B-----5:R-:W-:Y:S01]  /*4c00*/  @P0 R2UR.BROADCAST UR14, R5.reuse ;  /* 0x00000000050e02ca */ /* 0x060fe200008e0000 */
[----:B------:R-:W-:Y:S01]  /*4c10*/  ULEA UR4, UR5, UR20, 0x9 ;  /* 0x0000001405047291 */ /* 0x000fe2000f8e48ff */
[----:B------:R-:W-:Y:S11]  /*4c20*/  ELECT P0, URZ, PT ;  /* 0x0000000000ff782f */ /* 0x000ff60003800000 */
[----:B------:R-:W-:Y:S02]  /*4c30*/  @!UPT UIADD3 URZ, UPT, UPT, URZ, URZ, URZ ;  /* 0x000000fffffff290 */ /* 0x000fe4000fffe0ff */
[----:B------:R-:W-:Y:S01]  /*4c40*/  @P0 R2UR.BROADCAST UR11, R5 ;  /* 0x00000000050b02ca */ /* 0x000fe200008e0000 */
[----:B------:R-:W-:Y:S01]  /*4c50*/  UIADD3 UR6, UPT, UPT, UR4, 0x80, URZ ;  /* 0x0000008004067890 */ /* 0x000fe2000fffe0ff */
[----:B------:R-:W-:Y:S02]  /*4c60*/  UMOV UR5, 0x40004040 ;  /* 0x4000404000057882 */ /* 0x000fe40000000000 */
[----:B------:R1:W-:Y:S01]  /*4c70*/  UTCHMMA.2CTA gdesc[UR4], gdesc[UR8], tmem[UR14], tmem[UR26], idesc[UR27], UP2 ;  /* 0x00ff1a08040075ea */ /* 0x0003e2000920000e */
[----:B------:R-:W-:Y:S08]  /*4c80*/  UPLOP3.LUT UP2, UPT, UPT, UPT, UPT, 0x80, 0x8 ;  /* 0x000000000008789c */ /* 0x000ff00003f4f070 */
[----:B------:R3:W-:Y:S01]  /*4c90*/  UTCHMMA.2CTA gdesc[UR6], gdesc[UR12], tmem[UR11], tmem[UR24], idesc[UR25], UPT ;  /* 0x00ff180c060075ea */ /* 0x0007e2000ba0000b */
[----:B------:R3:W-:Y:S01]  /*4ca0*/  UTCBAR.2CTA.MULTICAST [UR10], URZ, UR19 ;  /* 0x000000ff0a0073e9 */ /* 0x0007e20008200813 */
[----:B-1----:R-:W-:Y:S01]  /*4cb0*/  UMOV UR5, UR15 ;  /* 0x0000000f00057c82 */ /* 0x002fe20008000000 */
[----:B------:R-:W-:Y:S05]  /*4cc0*/  BRA.U UP3, `(.L_x_81) ;  /* 0xfffffffd03607547 */ /* 0x000fea000b83ffff */
.L_x_78:
[----:B------:R-:W-:-:S09]  /*4cd0*/  UIADD3 UR4, UPT, UPT, UR23, 0x160, URZ ;  /* 0x0000016017047890 */ /* 0x000fd2000fffe0ff */
[----:B------:R2:W-:Y:S01]  /*4ce0*/  UTCBAR.2CTA.MULTICAST [UR4], URZ, UR30 ;  /* 0x000000ff040073e9 */ /* 0x0005e2000820081e */
[----:B------:R-:W-:Y:S02]  /*4cf0*/  NOP ;  /* 0x0000000000007918 */ /* 0x000fe40000000000 */
.L_x_77:
[----:B--2---:R-:W-:Y:S01]  /*4d00*/  UIADD3 UR4, UPT, UPT, UR22, 0x1, URZ ;  /* 0x0000000116047890 */ /* 0x004fe2000fffe0ff */
[----:B------:R-:W-:-:S03]  /*4d10*/  LOP3.LUT R2, R2, 0x1, RZ, 0x3c, !PT ;  /* 0x0000000102027812 */ /* 0x000fc600078e3cff */
[----:B------:R-:W-:-:S04]  /*4d20*/  UISETP.NE.AND UP0, UPT, UR4, 0x2, UPT ;  /* 0x000000020400788c */ /* 0x000fc8000bf05270 */
[----:B------:R-:W-:Y:S02]  /*4d30*/  USEL UR5, URZ, 0x1, UP0 ;  /* 0x00000001ff057887 */ /* 0x000fe40008000000 */
[----:B------:R-:W-:-:S04]  /*4d40*/  USEL UR22, UR4, URZ, UP0 ;  /* 0x000000ff04167287 */ /* 0x000fc80008000000 */
[----:B------:R-:W-:Y:S01]  /*4d50*/  LOP3.LUT R8, R8, UR5, RZ, 0x3c, !PT ;  /* 0x0000000508087c12 */ /* 0x000fe2000f8e3cff */
[----:B------:R-:W-:Y:S07]  /*4d60*/  @P2 BRA `(.L_x_82) ;  /* 0xfffffff800c02947 */ /* 0x000fee000383ffff */
[----:B------:R-:W2:Y:S01]  /*4d70*/  S2UR UR8, SR_CgaCtaId ;  /* 0x00000000000879c3 */ /* 0x000ea20000008800 */
[----:B------:R-:W-:Y:S01]  /*4d80*/  ELECT P0, URZ, PT ;  /* 0x0000000000ff782f */ /* 0x000fe20003800000 */
[----:B------:R-:W-:Y:S01]  /*4d90*/  HFMA2 R0, -RZ, RZ, 0, 5.9604644775390625e-08 ;  /* 0x00000001ff007431 */ /* 0x000fe200000001ff */
[----:B------:R-:W-:-:S05]  /*4da0*/  UMOV UR4, 0x40 ;  /* 0x0000004000047882 */ /* 0x000fca0000000000 */
[----:B------:R-:W-:Y:S01]  /*4db0*/  UVIRTCOUNT.DEALLOC.SMPOOL 0x80 ;  /* 0x000000800000784c */ /* 0x000fe20000000000 */
[----:B------:R-:W-:Y:S02]  /*4dc0*/  UISETP.NE.AND UP0, UPT, UR33, URZ, UPT ;  /* 0x000000ff2100728c */ /* 0x000fe4000bf05270 */
[----:B--2---:R-:W-:-:S09]  /*4dd0*/  ULEA UR8, UR8, UR4, 0x18 ;  /* 0x0000000408087291 */ /* 0x004fd2000f8ec0ff */
[----:B------:R2:W-:Y:S01]  /*4de0*/  @P0 STS.U8 [UR8+0x1c], R0 ;  /* 0x00001c00ff000988 */ /* 0x0005e20008000008 */
[----:B------:R-:W-:Y:S05]  /*4df0*/  BRA.U UP0, `(.L_x_83) ;  /* 0x0000000100587547 */ /* 0x000fea000b800000 */
[----:B------:R-:W-:Y:S01]  /*4e00*/  UIADD3 UR5, UPT, UPT, UR18, 0x170, URZ ;  /* 0x0000017012057890 */ /* 0x000fe2000fffe0ff */
[----:B-1----:R-:W-:-:S03]  /*4e10*/  SHF.L.U32 R5, R8, 0x1f, RZ ;  /* 0x0000001f08057819 */ /* 0x002fc600000006ff */
[----:B------:R-:W-:-:S09]  /*4e20*/  ULEA UR4, UR22, UR5, 0x3 ;  /* 0x0000000516047291 */ /* 0x000fd2000f8e18ff */
[----:B------:R-:W1:Y:S02]  /*4e30*/  SYNCS.PHASECHK.TRANS64.TRYWAIT P0, [UR4], R5 ;  /* 0x00000005ff0075a7 */ /* 0x000e640008001104 */
[----:B-1----:R-:W-:Y:S05]  /*4e40*/  @!P0 BRA `(.L_x_84) ;  /* 0x0000007000388947 */ /* 0x002fea0003800000 */
.L_x_201:
[----:B------:R-:W-:-:S04]  /*4e50*/  UIADD3 UR4, UPT, UPT, UR22, 0x1, URZ ;  /* 0x0000000116047890 */ /* 0x000fc8000fffe0ff */
[----:B------:R-:W-:-:S04]  /*4e60*/  UISETP.NE.AND UP1, UPT, UR4, 0x2, UPT ;  /* 0x000000020400788c */ /* 0x000fc8000bf25270 */
[----:B---3--:R-:W-:Y:S02]  /*4e70*/  USEL UR6, URZ, 0x1, UP1 ;  /* 0x00000001ff067887 */ /* 0x008fe40008800000 */
[----:B------:R-:W-:-:S04]  /*4e80*/  USEL UR4, UR4, URZ, UP1 ;  /* 0x000000ff04047287 */ /* 0x000fc80008800000 */
[----:B------:R-:W-:Y:S01]  /*4e90*/  ULEA UR4, UR4, UR5, 0x3 ;  /* 0x0000000504047291 */ /* 0x000fe2000f8e18ff */
[----:B-1----:R-:W-:-:S04]  /*4ea0*/  LOP3.LUT R5, R8, UR6, RZ, 0x3c, !PT ;  /* 0x0000000608057c12 */ /* 0x002fc8000f8e3cff */
[----:B------:R-:W-:Y:S01]  /*4eb0*/  SHF.L.U32 R5, R5, 0x1f, RZ ;  /* 0x0000001f05057819 */ /* 0x000fe200000006ff */
[----:B--2---:R-:W-:-:S04]  /*4ec0*/  IMAD.U32 R0, RZ, RZ, UR4 ;  /* 0x00000004ff007e24 */ /* 0x004fc8000f8e00ff */
[----:B------:R1:W2:Y:S03]  /*4ed0*/  SYNCS.PHASECHK.TRANS64.TRYWAIT P0, [R0+URZ], R5 ;  /* 0x00000005000075a7 */ /* 0x0002a600080011ff */
[----:B--2---:R-:W-:Y:S05]  /*4ee0*/  @!P0 NANOSLEEP.SYNCS 0x989680 ;  /* 0x009896800000895d */ /* 0x004fea0003900000 */
[----:B------:R-:W2:Y:S02]  /*4ef0*/  @!P0 SYNCS.PHASECHK.TRANS64 P0, [R0+URZ], R5 ;  /* 0x00000005000085a7 */ /* 0x000ea400080010ff */
[----:B--2---:R-:W-:Y:S05]  /*4f00*/  @P0 BRA `(.L_x_85) ;  /* 0x0000000000200947 */ /* 0x004fea0003800000 */
.L_x_86:
[----:B--2---:R2:W3:Y:S02]  /*4f10*/  SYNCS.PHASECHK.TRANS64.TRYWAIT P0, [R0+URZ], R5 ;  /* 0x00000005000075a7 */ /* 0x0044e400080011ff */
[----:B---3--:R-:W-:Y:S05]  /*4f20*/  @!P0 NANOSLEEP.SYNCS 0x989680 ;  /* 0x009896800000895d */ /* 0x008fea0003900000 */
[----:B------:R-:W3:Y:S02]  /*4f30*/  @!P0 SYNCS.PHASECHK.TRANS64 P0, [R0+URZ], R5 ;  /* 0x00000005000085a7 */ /* 0x000ee400080010ff */
[----:B---3--:R-:W-:Y:S05]  /*4f40*/  @!P0 BRA `(.L_x_86) ;  /* 0xfffffffc00f08947 */ /* 0x008fea000383ffff */
[----:B------:R-:W-:Y:S05]  /*4f50*/  BRA `(.L_x_85) ;  /* 0x00000000000c7947 */ /* 0x000fea0003800000 */
.L_x_83:
[----:B------:R-:W-:-:S04]  /*4f60*/  UIADD3 UR4, UPT, UPT, UR18, 0x180, URZ ;  /* 0x0000018012047890 */ /* 0x000fc8000fffe0ff */
[----:B------:R-:W-:-:S09]  /*4f70*/  UPRMT UR4, UR32, 0x654, UR4 ;  /* 0x0000065420047896 */ /* 0x000fd20008000004 */
[----:B------:R-:W-:Y:S03]  /*4f80*/  SYNCS.ARRIVE.TRANS64.RED.A1T0 RZ, [UR4], RZ ;  /* 0x000000ffffff79a7 */ /* 0x000fe60008100404 */
.L_x_85:
[----:B-12---:R-:W-:Y:S01]  /*4f90*/  SHF.L.U32 R5, RZ, 0x1f, RZ ;  /* 0x0000001fff057819 */ /* 0x006fe200000006ff */
[----:B------:R-:W-:Y:S01]  /*4fa0*/  UIADD3 UR4, UPT, UPT, UR18, 0x180, URZ ;  /* 0x0000018012047890 */ /* 0x000fe2000fffe0ff */
[----:B------:R-:W-:Y:S02]  /*4fb0*/  PLOP3.LUT P0, PT, PT, PT, UP0, 0x80, 0x8 ;  /* 0x000000000008781c */ /* 0x000fe40003f0f008 */
[----:B----4-:R-:W1:Y:S02]  /*4fc0*/  SYNCS.PHASECHK.TRANS64.TRYWAIT P1, [UR18+0x180], R5 ;  /* 0x00018005ff0075a7 */ /* 0x010e640008021112 */
[----:B-1----:R-:W-:Y:S09]  /*4fd0*/  @!P1 BRA `(.L_x_87) ;  /* 0x0000006c00ec9947 */ /* 0x002ff20003800000 */
.L_x_203:
[----:B------:R-:W-:Y:S01]  /*4fe0*/  @!UP0 UPRMT UR4, UR32, 0x654, UR4 ;  /* 0x0000065420048896 */ /* 0x000fe20008000004 */
[----:B------:R-:W-:Y:S01]  /*4ff0*/  LOP3.LUT R2, R3, 0xffff, RZ, 0xc0, !PT ;  /* 0x0000ffff03027812 */ /* 0x000fe200078ec0ff */
[----:B------:R-:W-:Y:S02]  /*5000*/  IMAD.MOV.U32 R3, RZ, RZ, 0xffff ;  /* 0x0000ffffff037424 */ /* 0x000fe400078e00ff */
[----:B-1----:R-:W-:Y:S01]  /*5010*/  IMAD.MOV.U32 R5, RZ, RZ, 0x1 ;  /* 0x00000001ff057424 */ /* 0x002fe200078e00ff */
[----:B------:R-:W-:-:S04]  /*5020*/  SHF.R.U32.HI R2, RZ, 0x5, R2 ;  /* 0x00000005ff027819 */ /* 0x000fc80000011602 */
[----:B------:R-:W-:Y:S01]  /*5030*/  @!P0 SYNCS.ARRIVE.TRANS64.RED.A1T0 RZ, [UR4], RZ ;  /* 0x000000ffffff89a7 */ /* 0x000fe20008100404 */
[----:B------:R-:W-:Y:S01]  /*5040*/  NOP ;  /* 0x0000000000007918 */ /* 0x000fe20000000000 */
[----:B------:R-:W1:Y:S01]  /*5050*/  LDS R0, [UR8+0x14] ;  /* 0x00001408ff007984 */ /* 0x000e620008000800 */
[-C--:B------:R-:W-:Y:S02]  /*5060*/  SHF.L.U32 R3, R3, R2.reuse, RZ ;  /* 0x0000000203037219 */ /* 0x080fe400000006ff */
[----:B------:R-:W-:Y:S02]  /*5070*/  SHF.L.U32 R5, R5, R2, RZ ;  /* 0x0000000205057219 */ /* 0x000fe400000006ff */
[----:B-1----:R-:W-:-:S04]  /*5080*/  LOP3.LUT R0, R0, R3, RZ, 0xc0, !PT ;  /* 0x0000000300007212 */ /* 0x002fc800078ec0ff */
[----:B------:R-:W-:-:S13]  /*5090*/  ISETP.NE.AND P0, PT, R0, R3, PT ;  /* 0x000000030000720c */ /* 0x000fda0003f05270 */
[----:B------:R-:W-:Y:S05]  /*50a0*/  @P0 BRA `(.L_x_88) ;  /* 0x00000000005c0947 */ /* 0x000fea0003800000 */
[----:B------:R-:W1:Y:S02]  /*50b0*/  LDS R0, [UR8+0x18] ;  /* 0x00001808ff007984 */ /* 0x000e640008000800 */
[----:B-1----:R-:W-:-:S04]  /*50c0*/  LOP3.LUT R0, R0, R5, RZ, 0xc0, !PT ;  /* 0x0000000500007212 */ /* 0x002fc800078ec0ff */
[----:B------:R-:W-:-:S13]  /*50d0*/  ISETP.NE.AND P0, PT, R0, R5, PT ;  /* 0x000000050000720c */ /* 0x000fda0003f05270 */
[----:B------:R-:W-:Y:S05]  /*50e0*/  @P0 BRA `(.L_x_89) ;  /* 0x0000000000400947 */ /* 0x000fea0003800000 */
[----:B------:R-:W-:Y:S01]  /*50f0*/  R2UR UR4, R3 ;  /* 0x00000000030472ca */ /* 0x000fe200000e0000 */
[----:B------:R-:W1:Y:S01]  /*5100*/  S2R R2, SR_LANEID ;  /* 0x0000000000027919 */ /* 0x000e620000000000 */
[----:B------:R-:W-:-:S04]  /*5110*/  LOP3.LUT R5, RZ, R5, RZ, 0x33, !PT ;  /* 0x00000005ff057212 */ /* 0x000fc800078e33ff */
[----:B---3--:R-:W2:Y:S07]  /*5120*/  REDUX UR6, R5 ;  /* 0x00000000050673c4 */ /* 0x008eae0000000000 */
[----:B------:R-:W-:-:S03]  /*5130*/  ULOP3.LUT UR5, URZ, UR4, URZ, 0x33, !UPT ;  /* 0x00000004ff057292 */ /* 0x000fc6000f8e33ff */
[----:B------:R-:W-:Y:S02]  /*5140*/  VOTEU.ANY UR4, UPT, PT ;  /* 0x0000000000047886 */ /* 0x000fe400038e0100 */
[----:B------:R-:W-:Y:S01]  /*5150*/  UFLO.U32 UR4, UR4 ;  /* 0x00000004000472bd */ /* 0x000fe200080e0000 */
[----:B------:R-:W-:-:S04]  /*5160*/  IMAD.U32 R0, RZ, RZ, UR5 ;  /* 0x00000005ff007e24 */ /* 0x000fc8000f8e00ff */
[----:B------:R-:W3:Y:S02]  /*5170*/  REDUX UR7, R0 ;  /* 0x00000000000773c4 */ /* 0x000ee40000000000 */
[----:B------:R4:W-:Y:S01]  /*5180*/  UTCATOMSWS.AND URZ, UR5 ;  /* 0x0000000500ff79e3 */ /* 0x0009e20008000000 */
[----:B-1----:R-:W-:Y:S01]  /*5190*/  ISETP.EQ.U32.AND P0, PT, R2, UR4, PT ;  /* 0x0000000402007c0c */ /* 0x002fe2000bf02070 */
[----:B--2---:R-:W-:Y:S02]  /*51a0*/  IMAD.U32 R2, RZ, RZ, UR6 ;  /* 0x00000006ff027e24 */ /* 0x004fe4000f8e00ff */
[----:B---3--:R-:W-:-:S10]  /*51b0*/  IMAD.U32 R3, RZ, RZ, UR7 ;  /* 0x00000007ff037e24 */ /* 0x008fd4000f8e00ff */
[----:B------:R4:W-:Y:S04]  /*51c0*/  @P0 ATOMS.AND RZ, [UR8+0x14], R3 ;  /* 0x00001403ffff098c */ /* 0x0009e8000a800008 */
[----:B------:R4:W-:Y:S01]  /*51d0*/  @P0 ATOMS.AND RZ, [UR8+0x18], R2 ;  /* 0x00001802ffff098c */ /* 0x0009e2000a800008 */
[----:B------:R-:W-:Y:S05]  /*51e0*/  BRA `(.L_x_90) ;  /* 0x0000000000147947 */ /* 0x000fea0003800000 */
.L_x_89:
[----:B------:R-:W-:Y:S02]  /*51f0*/  MOV R2, 0x5210 ;  /* 0x0000521000027802 */ /* 0x000fe40000000f00 */
[----:B---3-5:R-:W-:Y:S05]  /*5200*/  CALL.REL.NOINC `($__internal_0_$__cuda_sm10x_tcgen05_guardrail_trap_col_being_dealloced_not_returned_by_alloc) ;  /* 0x0000007000d07944 */ /* 0x028fea0003c00000 */
[----:B------:R-:W-:Y:S05]  /*5210*/  BRA `(.L_x_90) ;  /* 0x0000000000087947 */ /* 0x000fea0003800000 */
.L_x_88:
[----:B------:R-:W-:Y:S02]  /*5220*/  MOV R2, 0x5240 ;  /* 0x0000524000027802 */ /* 0x000fe40000000f00 */
[----:B---3-5:R-:W-:Y:S05]  /*5230*/  CALL.REL.NOINC `($__internal_2_$__cuda_sm10x_tcgen05_guardrail_trap_unallocated_columns_being_dealloced) ;  /* 0x0000007000dc7944 */ /* 0x028fea0003c00000 */
.L_x_90:
[----:B------:R-:W-:Y:S01]  /*5240*/  NOP ;  /* 0x0000000000007918 */ /* 0x000fe20000000000 */
[----:B----4-:R-:W-:Y:S05]  /*5250*/  EXIT ;  /* 0x000000000000794d */ /* 0x010fea0003800000 */
.L_x_62:
[----:B------:R-:W2:Y:S01]  /*5260*/  LDCU UR5, c[0x0][0x384] ;  /* 0x00007080ff0577ac */ /* 0x000ea20008000800 */
[----:B------:R-:W-:Y:S02]  /*5270*/  UISETP.NE.OR UP0, UPT, UR18, 0x3, !UP3 ;  /* 0x000000031200788c */ /* 0x000fe4000df05670 */
[----:B--2---:R-:W-:-:S07]  /*5280*/  UIADD3 UR5, UPT, UPT, UR5, 0x7f, URZ ;  /* 0x0000007f05057890 */ /* 0x004fce000fffe0ff */
[----:B------:R-:W-:Y:S05]  /*5290*/  BRA.U UP0, `(.L_x_91) ;  /* 0x0000001500fc7547 */ /* 0x000fea000b800000 */
[----:B------:R-:W2:Y:S01]  /*52a0*/  LDCU UR54, c[0x0][0x388] ;  /* 0x00007100ff3677ac */ /* 0x000ea20008000800 */
[----:B------:R-:W3:Y:S01]  /*52b0*/  S2UR UR10, SR_CgaCtaId ;  /* 0x00000000000a79c3 */ /* 0x000ee20000008800 */
[----:B------:R-:W-:Y:S01]  /*52c0*/  IMAD.MOV.U32 R10, RZ, RZ, 0x1 ;  /* 0x00000001ff0a7424 */ /* 0x000fe200078e00ff */
[----:B------:R-:W-:Y:S01]  /*52d0*/  USHF.R.S32.HI UR4, URZ, 0x1f, UR5 ;  /* 0x0000001fff047899 */ /* 0x000fe20008011405 */
[----:B------:R-:W-:Y:S01]  /*52e0*/  IMAD.MOV.U32 R8, RZ, RZ, RZ ;  /* 0x000000ffff087224 */ /* 0x000fe200078e00ff */
[----:B------:R-:W4:Y:S04]  /*52f0*/  LDCU UR41, c[0x0][0x370] ;  /* 0x00006e00ff2977ac */ /* 0x000f280008000800 */
[----:B------:R-:W1:Y:S01]  /*5300*/  LDC.64 R14, c[0x0][0x348] ;  /* 0x0000d200ff0e7b82 */ /* 0x000e620000000a00 */
[----:B------:R-:W-:Y:S01]  /*5310*/  ULEA.HI UR4, UR4, UR5, URZ, 0x7 ;  /* 0x0000000504047291 */ /* 0x000fe2000f8f38ff */
[----:B------:R-:W4:Y:S03]  /*5320*/  LDCU.128 UR32, c[0x0][0xc10] ;  /* 0x00018200ff2077ac */ /* 0x000f260008000c00 */
[----:B------:R-:W-:Y:S01]  /*5330*/  USHF.R.S32.HI UR27, URZ, 0x7, UR4 ;  /* 0x00000007ff1b7899 */ /* 0x000fe20008011404 */
[----:B--2---:R-:W-:Y:S01]  /*5340*/  IMAD.U32 R0, RZ, RZ, UR54 ;  /* 0x00000036ff007e24 */ /* 0x004fe2000f8e00ff */
[----:B------:R-:W2:Y:S04]  /*5350*/  LDCU UR40, c[0x0][0x374] ;  /* 0x00006e80ff2877ac */ /* 0x000ea80008000800 */
[----:B------:R-:W-:Y:S01]  /*5360*/  IMAD.U32 R3, RZ, RZ, UR27 ;  /* 0x0000001bff037e24 */ /* 0x000fe2000f8e00ff */
[----:B------:R-:W-:Y:S01]  /*5370*/  IABS R0, R0 ;  /* 0x0000000000007213 */ /* 0x000fe20000000000 */
[----:B------:R-:W4:Y:S03]  /*5380*/  LDCU.64 UR4, c[0x0][0x988] ;  /* 0x00013100ff0477ac */ /* 0x000f260008000a00 */
[----:B------:R-:W-:Y:S01]  /*5390*/  IABS R2, R3 ;  /* 0x0000000300027213 */ /* 0x000fe20000000000 */
[----:B------:R-:W2:Y:S01]  /*53a0*/  LDCU.64 UR30, c[0x0][0x990] ;  /* 0x00013200ff1e77ac */ /* 0x000ea20008000a00 */
[----:B------:R-:W-:-:S02]  /*53b0*/  R2UR UR25, R0 ;  /* 0x00000000001972ca */ /* 0x000fc400000e0000 */
[----:B------:R-:W-:Y:S01]  /*53c0*/  R2UR UR26, R2 ;  /* 0x00000000021a72ca */ /* 0x000fe200000e0000 */
[----:B------:R-:W-:Y:S01]  /*53d0*/  UMOV UR20, 0x400 ;  /* 0x0000040000147882 */ /* 0x000fe20000000000 */
[----:B------:R-:W1:Y:S01]  /*53e0*/  LDCU UR17, c[0x0][0xc0c] ;  /* 0x00018180ff1177ac */ /* 0x000e620008000800 */
[----:B---3--:R-:W-:Y:S01]  /*53f0*/  ULEA UR20, UR10, UR20, 0x18 ;  /* 0x000000140a147291 */ /* 0x008fe2000f8ec0ff */
[----:B------:R-:W3:Y:S07]  /*5400*/  LDCU UR56, c[0x0][0xc20] ;  /* 0x00018400ff3877ac */ /* 0x000eee0008000800 */
[----:B------:R-:W2:Y:S01]  /*5410*/  I2F.RP R4, UR25 ;  /* 0x0000001900047d06 */ /* 0x000ea20008209400 */
[----:B----4-:R-:W-:Y:S01]  /*5420*/  UISETP.NE.U32.AND UP0, UPT, UR4, URZ, UPT ;  /* 0x000000ff0400728c */ /* 0x010fe2000bf05070 */
[----:B------:R-:W4:Y:S01]  /*5430*/  LDCU UR4, c[0x0][0xc30] ;  /* 0x00018600ff0477ac */ /* 0x000f220008000800 */
[----:B------:R-:W4:Y:S05]  /*5440*/  LDCU UR29, c[0x0][0x38c] ;  /* 0x00007180ff1d77ac */ /* 0x000f2a0008000800 */
[----:B------:R-:W3:Y:S01]  /*5450*/  I2F.RP R2, UR26 ;  /* 0x0000001a00027d06 */ /* 0x000ee20008209400 */
[----:B------:R-:W-:-:S02]  /*5460*/  UISETP.NE.AND.EX UP0, UPT, UR5, URZ, UPT, UP0 ;  /* 0x000000ff0500728c */ /* 0x000fc4000bf05300 */
[----:B------:R-:W-:Y:S02]  /*5470*/  UIADD3 UR48, UPT, UPT, UR20, 0x118, URZ ;  /* 0x0000011814307890 */ /* 0x000fe4000fffe0ff */
[----:B------:R-:W-:-:S03]  /*5480*/  UIADD3 UR38, UPT, UPT, UR20, 0x100, URZ ;  /* 0x0000010014267890 */ /* 0x000fc6000fffe0ff */
[----:B--2---:R-:W2:Y:S01]  /*5490*/  MUFU.RCP R0, R4 ;  /* 0x0000000400007308 */ /* 0x004ea20000001000 */
[----:B------:R-:W-:Y:S02]  /*54a0*/  UIADD3 UR37, UPT, UPT, UR20, 0x108, URZ ;  /* 0x0000010814257890 */ /* 0x000fe4000fffe0ff */
[----:B------:R-:W-:Y:S02]  /*54b0*/  UIADD3 UR36, UPT, UPT, UR20, 0x110, URZ ;  /* 0x0000011014247890 */ /* 0x000fe4000fffe0ff */
[----:B------:R-:W-:Y:S02]  /*54c0*/  UPRMT UR48, UR10, 0x654, UR48 ;  /* 0x000006540a307896 */ /* 0x000fe40008000030 */
[----:B------:R-:W-:Y:S01]  /*54d0*/  UPRMT UR52, UR10, 0x654, UR38 ;  /* 0x000006540a347896 */ /* 0x000fe20008000026 */
[----:B---3--:R-:W3:Y:S01]  /*54e0*/  MUFU.RCP R2, R2 ;  /* 0x0000000200027308 */ /* 0x008ee20000001000 */
[----:B------:R-:W-:Y:S02]  /*54f0*/  UPRMT UR51, UR10, 0x654, UR37 ;  /* 0x000006540a337896 */ /* 0x000fe40008000025 */
[----:B------:R-:W-:-:S02]  /*5500*/  UPRMT UR49, UR10, 0x654, UR36 ;  /* 0x000006540a317896 */ /* 0x000fc40008000024 */
[----:B------:R-:W-:Y:S02]  /*5510*/  UIMAD.WIDE.U32 UR12, UR41, UR32, URZ ;  /* 0x00000020290c72a5 */ /* 0x000fe4000f8e00ff */
[----:B------:R-:W-:Y:S01]  /*5520*/  UIMAD.WIDE.U32 UR14, UR40, UR35, URZ ;  /* 0x00000023280e72a5 */ /* 0x000fe2000f8e00ff */
[----:B--2---:R-:W-:Y:S01]  /*5530*/  VIADD R0, R0, 0xffffffe ;  /* 0x0ffffffe00007836 */ /* 0x004fe20000000000 */
[----:B------:R-:W-:Y:S01]  /*5540*/  UMOV UR8, URZ ;  /* 0x000000ff00087c82 */ /* 0x000fe20008000000 */
[----:B------:R-:W-:Y:S02]  /*5550*/  UP2UR UR53, UPR, URZ, 0x1 ;  /* 0x00000001ff357883 */ /* 0x000fe40008000000 */
[----:B------:R-:W-:Y:S02]  /*5560*/  UISETP.NE.AND UP0, UPT, UR39, 0x1, UPT ;  /* 0x000000012700788c */ /* 0x000fe4000bf05270 */
[----:B------:R-:W2:Y:S01]  /*5570*/  F2I.FTZ.U32.TRUNC.NTZ R0, R0 ;  /* 0x0000000000007305 */ /* 0x000ea2000021f000 */
[----:B------:R-:W-:Y:S01]  /*5580*/  UISETP.NE.U32.AND UP0, UPT, UR30, URZ, UPT ;  /* 0x000000ff1e00728c */ /* 0x000fe2000bf05070 */
[----:B---3--:R-:W-:Y:S01]  /*5590*/  VIADD R2, R2, 0xffffffe ;  /* 0x0ffffffe02027836 */ /* 0x008fe20000000000 */
[----:B------:R-:W-:-:S02]  /*55a0*/  UIADD3 UR46, UPT, UPT, UR20, 0x158, URZ ;  /* 0x00000158142e7890 */ /* 0x000fc4000fffe0ff */
[----:B------:R-:W-:Y:S02]  /*55b0*/  UISETP.GE.AND UP3, UPT, UR39, 0x1, UPT ;  /* 0x000000012700788c */ /* 0x000fe4000bf66270 */
[----:B------:R-:W-:Y:S01]  /*55c0*/  UISETP.NE.AND.EX UP5, UPT, UR31, URZ, UPT, UP0 ;  /* 0x000000ff1f00728c */ /* 0x000fe2000bfa5300 */
[----:B------:R-:W3:Y:S01]  /*55d0*/  F2I.FTZ.U32.TRUNC.NTZ R2, R2 ;  /* 0x0000000200027305 */ /* 0x000ee2000021f000 */
[----:B------:R-:W-:Y:S01]  /*55e0*/  UMOV UR45, UR13 ;  /* 0x0000000d002d7c82 */ /* 0x000fe20008000000 */
[----:B------:R-:W-:Y:S01]  /*55f0*/  UMOV UR44, UR15 ;  /* 0x0000000f002c7c82 */ /* 0x000fe20008000000 */
[----:B-1----:R-:W-:Y:S02]  /*5600*/  UISETP.NE.AND UP3, UPT, UR17, 0x1, UPT ;  /* 0x000000011100788c */ /* 0x002fe4000bf65270 */
[----:B------:R-:W-:Y:S01]  /*5610*/  UISETP.NE.AND UP0, UPT, UR34, 0x1, UPT ;  /* 0x000000012200788c */ /* 0x000fe2000bf05270 */
[----:B--2---:R-:W-:Y:S01]  /*5620*/  R2UR UR7, R0 ;  /* 0x00000000000772ca */ /* 0x004fe200000e0000 */
[----:B------:R-:W-:Y:S01]  /*5630*/  UPLOP3.LUT UP2, UPT, UPT, UPT, UPT, 0x40, 0x4 ;  /* 0x000000000004789c */ /* 0x000fe20003f4e870 */
[----:B------:R-:W-:Y:S01]  /*5640*/  IABS R0, R3 ;  /* 0x0000000300007213 */ /* 0x000fe20000000000 */
[----:B------:R-:W1:Y:S04]  /*5650*/  LDCU.64 UR18, c[0x0][0xc28] ;  /* 0x00018500ff1277ac */ /* 0x000e680008000a00 */
[----:B------:R-:W-:Y:S01]  /*5660*/  IMAD.MOV R0, RZ, RZ, -R0 ;  /* 0x000000ffff007224 */ /* 0x000fe200078e0a00 */
[----:B---3--:R-:W-:Y:S01]  /*5670*/  R2UR UR9, R2 ;  /* 0x00000000020972ca */ /* 0x008fe200000e0000 */
[----:B------:R-:W-:Y:S01]  /*5680*/  IMAD.MOV.U32 R2, RZ, RZ, 0x2000 ;  /* 0x00002000ff027424 */ /* 0x000fe200078e00ff */
[----:B------:R-:W-:-:S02]  /*5690*/  UPRMT UR46, URZ, 0x654, UR46 ;  /* 0x00000654ff2e7896 */ /* 0x000fc4000800002e */
[----:B------:R-:W-:Y:S01]  /*56a0*/  R2UR UR47, R0 ;  /* 0x00000000002f72ca */ /* 0x000fe200000e0000 */
[----:B------:R-:W-:Y:S02]  /*56b0*/  UIADD3 UR5, UPT, UPT, URZ, -UR7, URZ ;  /* 0x80000007ff057290 */ /* 0x000fe4000fffe0ff */
[----:B------:R-:W-:Y:S02]  /*56c0*/  USHF.R.U32.HI UR45, URZ, UR33, UR45 ;  /* 0x00000021ff2d7299 */ /* 0x000fe4000801162d */
[----:B------:R-:W-:Y:S02]  /*56d0*/  UIMAD UR5, UR5, UR25, URZ ;  /* 0x00000019050572a4 */ /* 0x000fe4000f8e02ff */
[----:B------:R-:W-:Y:S02]  /*56e0*/  USHF.R.U32.HI UR44, URZ, UR56, UR44 ;  /* 0x00000038ff2c7299 */ /* 0x000fe4000801162c */
[----:B------:R-:W-:Y:S02]  /*56f0*/  UIADD3 UR6, UPT, UPT, URZ, -UR9, URZ ;  /* 0x80000009ff067290 */ /* 0x000fe4000fffe0ff */
[----:B----4-:R-:W-:-:S02]  /*5700*/  UISETP.NE.AND UP4, UPT, UR4, 0x1, UPT ;  /* 0x000000010400788c */ /* 0x010fc4000bf85270 */
[----:B------:R-:W-:Y:S02]  /*5710*/  UIMAD UR10, UR6, UR26, URZ ;  /* 0x0000001a060a72a4 */ /* 0x000fe4000f8e02ff */
[----:B------:R-:W-:Y:S01]  /*5720*/  UISETP.NE.AND UP3, UPT, UR54, URZ, UPT ;  /* 0x000000ff3600728c */ /* 0x000fe2000bf65270 */
[----:B------:R-:W-:Y:S01]  /*5730*/  UMOV UR6, URZ ;  /* 0x000000ff00067c82 */ /* 0x000fe20008000000 */
[----:B------:R-:W-:Y:S02]  /*5740*/  UIMAD.WIDE.U32 UR8, UR9, UR10, UR8 ;  /* 0x0000000a090872a5 */ /* 0x000fe4000f8e0008 */
[----:B------:R-:W-:Y:S02]  /*5750*/  UIMAD.WIDE.U32 UR42, UR7, UR5, UR6 ;  /* 0x00000005072a72a5 */ /* 0x000fe4000f8e0006 */
[----:B------:R-:W-:Y:S02]  /*5760*/  UISETP.NE.AND UP0, UPT, UR29, URZ, UPT ;  /* 0x000000ff1d00728c */ /* 0x000fe4000bf05270 */
[----:B------:R-:W-:-:S03]  /*5770*/  UISETP.NE.AND UP6, UPT, UR27, URZ, UPT ;  /* 0x000000ff1b00728c */ /* 0x000fc6000bfc5270 */
[----:B------:R-:W-:Y:S01]  /*5780*/  UMOV UR42, UR43 ;  /* 0x0000002b002a7c82 */ /* 0x000fe20008000000 */
[----:B-1----:R-:W-:-:S07]  /*5790*/  UMOV UR43, UR9 ;  /* 0x00000009002b7c82 */ /* 0x002fce0008000000 */
.L_x_102:
[----:B------:R-:W-:Y:S04]  /*57a0*/  SHF.L.U32 R3, R8, 0x1f, RZ ;  /* 0x0000001f08037819 */ /* 0x000fe800000006ff */
[----:B-1----:R-:W1:Y:S02]  /*57b0*/  SYNCS.PHASECHK.TRANS64.TRYWAIT P0, [UR20+0x150], R3 ;  /* 0x00015003ff0075a7 */ /* 0x002e640008001114 */
[----:B-1----:R-:W-:Y:S05]  /*57c0*/  @!P0 BRA `(.L_x_92) ;  /* 0x0000006800088947 */ /* 0x002fea0003800000 */
.L_x_205:
[----:B------:R-:W2:Y:S01]  /*57d0*/  LDS.128 R4, [UR20+0x190] ;  /* 0x00019014ff047984 */ /* 0x000ea20008000c00 */
[----:B------:R-:W-:Y:S01]  /*57e0*/  UISETP.GE.AND UP0, UPT, UR39, 0x1, UPT ;  /* 0x000000012700788c */ /* 0x000fe2000bf06270 */
[----:B------:R-:W-:Y:S01]  /*57f0*/  @!PT LDS RZ, [RZ] ;  /* 0x00000000fffff984 */ /* 0x000fe20000000800 */
[----:B------:R-:W-:Y:S01]  /*5800*/  @!PT LDS RZ, [RZ] ;  /* 0x00000000fffff984 */ /* 0x000fe20000000800 */
[----:B------:R-:W-:Y:S01]  /*5810*/  @!PT LDS RZ, [RZ] ;  /* 0x00000000fffff984 */ /* 0x000fe20000000800 */
[----:B------:R-:W-:Y:S01]  /*5820*/  @!PT LDS RZ, [RZ] ;  /* 0x00000000fffff984 */ /* 0x000fe20000000800 */
[----:B------:R3:W-:Y:S06]  /*5830*/  MEMBAR.ALL.CTA ;  /* 0x0000000000007992 */ /* 0x0007ec0000008000 */
[----:B---3--:R-:W3:Y:S02]  /*5840*/  FENCE.VIEW.ASYNC.S ;  /* 0x00000000000073c6 */ /* 0x008ee40000000000 */
[----:B---3--:R-:W-:Y:S01]  /*5850*/  SYNCS.ARRIVE.TRANS64.RED.A1T0 RZ, [UR46], RZ ;  /* 0x000000ffffff79a7 */ /* 0x008fe2000810042e */
[----:B--2---:R-:W-:Y:S11]  /*5860*/  LOP3.LUT P0, RZ, R6, 0x1, RZ, 0xc0, !PT ;  /* 0x0000000106ff7812 */ /* 0x004ff6000780c0ff */
[----:B------:R-:W-:Y:S02]  /*5870*/  @!UPT UIADD3 URZ, UPT, UPT, URZ, URZ, URZ ;  /* 0x000000fffffff290 */ /* 0x000fe4000fffe0ff */
[----:B------:R-:W-:Y:S01]  /*5880*/  VOTEU.ANY UP3, P0 ;  /* 0x0000000000ff7886 */ /* 0x000fe20000060100 */
[----:B------:R-:W-:Y:S11]  /*5890*/  PLOP3.LUT P0, PT, PT, PT, UP3, 0x80, 0x8 ;  /* 0x000000000008781c */ /* 0x000ff60003f0f038 */
[----:B------:R-:W-:Y:S02]  /*58a0*/  @!UPT UIADD3 URZ, UPT, UPT, URZ, URZ, URZ ;  /* 0x000000fffffff290 */ /* 0x000fe4000fffe0ff */
[----:B-1----:R-:W-:Y:S02]  /*58b0*/  @P0 MOV R3, R4 ;  /* 0x0000000400030202 */ /* 0x002fe40000000f00 */
[----:B------:R-:W-:Y:S02]  /*58c0*/  @P0 LOP3.LUT R0, R5, 0xffff, RZ, 0xc0, !PT ;  /* 0x0000ffff05000812 */ /* 0x000fe400078ec0ff */
[----:B------:R-:W-:Y:S02]  /*58d0*/  @P0 R2UR UR5, R3 ;  /* 0x00000000030502ca */ /* 0x000fe400000e0000 */
[----:B------:R-:W-:Y:S11]  /*58e0*/  @P0 R2UR UR4, R0 ;  /* 0x00000000000402ca */ /* 0x000ff600000e0000 */
[----:B------:R-:W-:Y:S02]  /*58f0*/  @UP3 UMOV UR16, UR5 ;  /* 0x0000000500103c82 */ /* 0x000fe40008000000 */
[----:B------:R-:W-:Y:S01]  /*5900*/  @UP3 UMOV UR15, UR4 ;  /* 0x00000004000f3c82 */ /* 0x000fe20008000000 */
[----:B------:R-:W-:Y:S05]  /*5910*/  BRA.U !UP0, `(.L_x_93) ;  /* 0x0000000108c07547 */ /* 0x000fea000b800000 */
[----:B------:R-:W-:Y:S02]  /*5920*/  UIMAD.WIDE.U32 UR8, UR15, UR35, URZ ;  /* 0x000000230f0872a5 */ /* 0x000fe4000f8e00ff */
[----:B------:R-:W-:Y:S02]  /*5930*/  UP2UR UR14, UPR, URZ, 0x4 ;  /* 0x00000004ff0e7883 */ /* 0x000fe40008000000 */
[----:B------:R-:W-:Y:S02]  /*5940*/  UISETP.NE.AND UP2, UPT, UR34, 0x1, UPT ;  /* 0x000000012200788c */ /* 0x000fe4000bf45270 */
[----:B------:R-:W-:Y:S02]  /*5950*/  UIMAD.WIDE.U32 UR10, UR16, UR32, URZ ;  /* 0x00000020100a72a5 */ /* 0x000fe4000f8e00ff */
[----:B------:R-:W-:Y:S02]  /*5960*/  USEL UR4, UR40, UR44, !UP2 ;  /* 0x0000002c28047287 */ /* 0x000fe4000d000000 */
[----:B------:R-:W-:Y:S02]  /*5970*/  UISETP.NE.AND UP0, UPT, UR17, 0x1, UPT ;  /* 0x000000011100788c */ /* 0x000fe4000bf05270 */
[----:B------:R-:W-:Y:S02]  /*5980*/  UP2UR UR24, UPR, URZ, 0x2 ;  /* 0x00000002ff187883 */ /* 0x000fe40008000000 */
[----:B------:R-:W-:Y:S02]  /*5990*/  UISETP.NE.AND UP1, UPT, UR39, 0x1, UPT ;  /* 0x000000012700788c */ /* 0x000fe4000bf25270 */
[----:B------:R-:W-:Y:S02]  /*59a0*/  UIMAD.WIDE.U32 UR12, UR4, UR18, URZ ;  /* 0x00000012040c72a5 */ /* 0x000fe4000f8e00ff */
[----:B------:R-:W-:Y:S01]  /*59b0*/  USEL UR7, UR41, UR45, !UP0 ;  /* 0x0000002d29077287 */ /* 0x000fe2000c000000 */
[----:B------:R-:W-:Y:S02]  /*59c0*/  UMOV UR5, UR9 ;  /* 0x0000000900057c82 */ /* 0x000fe40008000000 */
[----:B------:R-:W-:Y:S02]  /*59d0*/  USHF.R.U32.HI UR6, URZ, UR56, UR5 ;  /* 0x00000038ff067299 */ /* 0x000fe40008011605 */
[----:B------:R-:W-:Y:S02]  /*59e0*/  UIMAD.WIDE.U32 UR22, UR7, UR18, URZ ;  /* 0x00000012071672a5 */ /* 0x000fe4000f8e00ff */
[----:B------:R-:W-:Y:S02]  /*59f0*/  USEL UR6, UR15, UR6, !UP2 ;  /* 0x000000060f067287 */ /* 0x000fe4000d000000 */
[----:B------:R-:W-:Y:S01]  /*5a00*/  UISETP.NE.AND UP2, UPT, UR14, URZ, UPT ;  /* 0x000000ff0e00728c */ /* 0x000fe2000bf45270 */
[----:B------:R-:W-:Y:S01]  /*5a10*/  UMOV UR5, UR11 ;  /* 0x0000000b00057c82 */ /* 0x000fe20008000000 */
[----:B------:R-:W-:Y:S02]  /*5a20*/  UIMAD.WIDE.U32 UR10, UR6, UR18, URZ ;  /* 0x00000012060a72a5 */ /* 0x000fe4000f8e00ff */
[----:B------:R-:W-:Y:S03]  /*5a30*/  USHF.R.U32.HI UR8, URZ, UR33, UR5 ;  /* 0x00000021ff087299 */ /* 0x000fe60008011605 */
[----:B------:R-:W-:Y:S02]  /*5a40*/  UMOV UR5, UR13 ;  /* 0x0000000d00057c82 */ /* 0x000fe40008000000 */
[----:B------:R-:W-:Y:S03]  /*5a50*/  @UP1 USHF.R.U32.HI UR4, URZ, UR19, UR5 ;  /* 0x00000013ff041299 */ /* 0x000fe60008011605 */
[----:B------:R-:W-:Y:S01]  /*5a60*/  UMOV UR5, UR23 ;  /* 0x0000001700057c82 */ /* 0x000fe20008000000 */
[----:B------:R-:W-:Y:S02]  /*5a70*/  UIMAD UR4, UR39, UR4, URZ ;  /* 0x00000004270472a4 */ /* 0x000fe4000f8e02ff */
[----:B------:R-:W-:Y:S02]  /*5a80*/  @UP1 USHF.R.U32.HI UR7, URZ, UR19, UR5 ;  /* 0x00000013ff071299 */ /* 0x000fe40008011605 */
[----:B------:R-:W-:Y:S02]  /*5a90*/  USEL UR5, UR16, UR8, !UP0 ;  /* 0x0000000810057287 */ /* 0x000fe4000c000000 */
[----:B------:R-:W-:Y:S02]  /*5aa0*/  UIMAD UR8, UR39, UR7, URZ ;  /* 0x00000007270872a4 */ /* 0x000fe4000f8e02ff */
[----:B------:R-:W-:Y:S03]  /*5ab0*/  UISETP.GE.AND UP0, UPT, UR6, UR4, UPT ;  /* 0x000000040600728c */ /* 0x000fe6000bf06270 */
[----:B------:R-:W-:Y:S01]  /*5ac0*/  UMOV UR4, UR11 ;  /* 0x0000000b00047c82 */ /* 0x000fe20008000000 */
[----:B------:R-:W-:Y:S02]  /*5ad0*/  UISETP.GE.OR UP0, UPT, UR5, UR8, UP0 ;  /* 0x000000080500728c */ /* 0x000fe40008706670 */
[----:B------:R-:W-:Y:S02]  /*5ae0*/  USHF.R.U32.HI UR4, URZ, UR19, UR4 ;  /* 0x00000013ff047299 */ /* 0x000fe40008011604 */
[----:B------:R-:W-:Y:S02]  /*5af0*/  UIMAD.WIDE.U32 UR8, UR5, UR18, URZ ;  /* 0x00000012050872a5 */ /* 0x000fe4000f8e00ff */
[----:B------:R-:W-:Y:S04]  /*5b00*/  USEL UR10, UR6, UR4, !UP1 ;  /* 0x00000004060a7287 */ /* 0x000fe8000c800000 */
[----:B------:R-:W-:Y:S01]  /*5b10*/  UIADD3 UR11, UPT, UPT, -UR10, URZ, URZ ;  /* 0x000000ff0a0b7290 */ /* 0x000fe2000fffe1ff */
[----:B------:R-:W-:Y:S02]  /*5b20*/  @!UP0 UMOV UR4, UR9 ;  /* 0x0000000900048c82 */ /* 0x000fe40008000000 */
[----:B------:R-:W-:Y:S02]  /*5b30*/  @!UP0 USHF.R.U32.HI UR4, URZ, UR19, UR4 ;  /* 0x00000013ff048299 */ /* 0x000fe40008011604 */
[----:B------:R-:W-:Y:S02]  /*5b40*/  UIMAD UR8, UR39, UR11, UR6 ;  /* 0x0000000b270872a4 */ /* 0x000fe4000f8e0206 */
[----:B------:R-:W-:Y:S02]  /*5b50*/  @!UP0 USEL UR4, UR5, UR4, !UP1 ;  /* 0x0000000405048287 */ /* 0x000fe4000c800000 */
[----:B------:R-:W-:Y:S02]  /*5b60*/  UISETP.NE.AND UP1, UPT, UR24, URZ, UPT ;  /* 0x000000ff1800728c */ /* 0x000fe4000bf25270 */
[----:B------:R-:W-:Y:S02]  /*5b70*/  @!UP0 UIMAD UR8, UR7, UR8, UR4 ;  /* 0x00000008070882a4 */ /* 0x000fe4000f8e0204 */
[----:B------:R-:W-:Y:S02]  /*5b80*/  @!UP0 UIADD3 UR9, UPT, UPT, UR10, -UR4, URZ ;  /* 0x800000040a098290 */ /* 0x000fe4000fffe0ff */
[----:B------:R-:W-:Y:S02]  /*5b90*/  UIADD3 UR4, UPT, UPT, -UR5, URZ, URZ ;  /* 0x000000ff05047290 */ /* 0x000fe4000fffe1ff */
[----:B------:R-:W-:Y:S02]  /*5ba0*/  UIADD3 UR7, UPT, UPT, -UR6, URZ, URZ ;  /* 0x000000ff06077290 */ /* 0x000fe4000fffe1ff */
[----:B------:R-:W-:Y:S02]  /*5bb0*/  @!UP0 UIMAD UR6, UR9, UR39, UR5 ;  /* 0x00000027090682a4 */ /* 0x000fe4000f8e0205 */
[----:B------:R-:W-:Y:S02]  /*5bc0*/  UIMAD UR16, UR17, UR4, UR16 ;  /* 0x00000004111072a4 */ /* 0x000fe4000f8e0210 */
[----:B------:R-:W-:Y:S01]  /*5bd0*/  UIMAD UR15, UR34, UR7, UR15 ;  /* 0x00000007220f72a4 */ /* 0x000fe2000f8e020f */
[----:B------:R-:W-:Y:S02]  /*5be0*/  @!UP0 UMOV UR5, UR8 ;  /* 0x0000000800058c82 */ /* 0x000fe40008000000 */
[----:B------:R-:W-:Y:S02]  /*5bf0*/  UIMAD UR16, UR5, UR17, UR16 ;  /* 0x00000011051072a4 */ /* 0x000fe4000f8e0210 */
[----:B------:R-:W-:Y:S11]  /*5c00*/  UIMAD UR15, UR6, UR34, UR15 ;  /* 0x00000022060f72a4 */ /* 0x000ff6000f8e020f */
[----:B------:R-:W-:Y:S01]  /*5c10*/  @!UPT UIADD3 URZ, UPT, UPT, URZ, URZ, URZ ;  /* 0x000000fffffff290 */ /* 0x000fe2000fffe0ff */
.L_x_93:
[----:B------:R-:W1:Y:S01]  /*5c20*/  @!UP4 LDCU.128 UR8, c[0x0][0xc10] ;  /* 0x00018200ff08c7ac */ /* 0x000e620008000c00 */
[----:B------:R-:W-:Y:S04]  /*5c30*/  MOV R0, UR21 ;  /* 0x0000001500007c02 */ /* 0x000fe80008000f00 */
[----:B------:R-:W-:Y:S01]  /*5c40*/  IABS R0, R0 ;  /* 0x0000000000007213 */ /* 0x000fe20000000000 */
[----:B------:R-:W2:Y:S01]  /*5c50*/  @!UP4 LDCU UR5, c[0x0][0xc0c] ;  /* 0x00018180ff05c7ac */ /* 0x000ea20008000800 */
[----:B-1----:R-:W-:Y:S07]  /*5c60*/  UIMAD.WIDE.U32 UR6, UR16, UR8, URZ ;  /* 0x00000008100672a5 */ /* 0x002fee000f8e00ff */
[----:B------:R-:W-:Y:S01]  /*5c70*/  @!UP4 UMOV UR4, UR7 ;  /* 0x000000070004cc82 */ /* 0x000fe20008000000 */
[----:B--2---:R-:W-:Y:S02]  /*5c80*/  @!UP4 UISETP.NE.AND UP0, UPT, UR5, 0x1, UPT ;  /* 0x000000010500c88c */ /* 0x004fe4000bf05270 */
[----:B------:R-:W-:Y:S02]  /*5c90*/  @!UP4 USHF.R.U32.HI UR4, URZ, UR9, UR4 ;  /* 0x00000009ff04c299 */ /* 0x000fe40008011604 */
[----:B------:R-:W-:Y:S02]  /*5ca0*/  UIMAD.WIDE.U32 UR6, UR15, UR11, URZ ;  /* 0x0000000b0f0672a5 */ /* 0x000fe4000f8e00ff */
[----:B------:R-:W-:Y:S02]  /*5cb0*/  @!UP4 USEL UR8, UR16, UR4, !UP0 ;  /* 0x000000041008c287 */ /* 0x000fe4000c000000 */
[----:B------:R-:W-:Y:S03]  /*5cc0*/  @!UP4 UISETP.NE.AND UP0, UPT, UR10, 0x1, UPT ;  /* 0x000000010a00c88c */ /* 0x000fe6000bf05270 */
[----:B------:R-:W-:Y:S02]  /*5cd0*/  @!UP4 UMOV UR6, UR7 ;  /* 0x000000070006cc82 */ /* 0x000fe40008000000 */
[----:B------:R-:W1:Y:S02]  /*5ce0*/  @!UP4 LDCU UR4, c[0x0][0xc20] ;  /* 0x00018400ff04c7ac */ /* 0x000e640008000800 */
[----:B-1----:R-:W-:Y:S04]  /*5cf0*/  @!UP4 USHF.R.U32.HI UR6, URZ, UR4, UR6 ;  /* 0x00000004ff06c299 */ /* 0x002fe80008011606 */
[----:B------:R-:W-:Y:S04]  /*5d00*/  @!UP4 USEL UR6, UR15, UR6, !UP0 ;  /* 0x000000060f06c287 */ /* 0x000fe8000c000000 */
[----:B------:R-:W-:Y:S02]  /*5d10*/  @!UP4 UIADD3 UR4, UPT, UPT, -UR8, UR6, URZ ;  /* 0x000000060804c290 */ /* 0x000fe4000fffe1ff */
[----:B------:R-:W-:Y:S02]  /*5d20*/  @!UP4 UIADD3 UR6, UPT, UPT, UR8, -UR6, URZ ;  /* 0x800000060806c290 */ /* 0x000fe4000fffe0ff */
[----:B------:R-:W-:Y:S02]  /*5d30*/  @!UP4 UIMAD UR16, UR4, UR5, UR16 ;  /* 0x000000050410c2a4 */ /* 0x000fe4000f8e0210 */
[----:B------:R-:W-:Y:S01]  /*5d40*/  @!UP4 UIMAD UR15, UR6, UR10, UR15 ;  /* 0x0000000a060fc2a4 */ /* 0x000fe2000f8e020f */
[----:B------:R-:W-:Y:S11]  /*5d50*/  BRA.U UP2, `(.L_x_94) ;  /* 0x0000000102107547 */ /* 0x000ff6000b800000 */
[----:B------:R-:W-:Y:S04]  /*5d60*/  MOV R3, UR55 ;  /* 0x0000003700037c02 */ /* 0x000fe80008000f00 */
[----:B------:R-:W-:Y:S04]  /*5d70*/  SHF.L.U32 R12, R3, 0x1f, RZ ;  /* 0x0000001f030c7819 */ /* 0x000fe800000006ff */
[----:B------:R-:W1:Y:S02]  /*5d80*/  SYNCS.PHASECHK.TRANS64.TRYWAIT P1, [UR20+0x148], R12 ;  /* 0x0001480cff0075a7 */ /* 0x000e640008021114 */
[----:B-1----:R-:W-:Y:S05]  /*5d90*/  @!P1 BRA `(.L_x_95) ;  /* 0x0000006000ac9947 */ /* 0x002fea0003800000 */
.L_x_94:
[----:B------:R-:W-:Y:S01]  /*5da0*/  UISETP.NE.AND UP2, UPT, UR54, URZ, UPT ;  /* 0x000000ff3600728c */ /* 0x000fe2000bf45270 */
[----:B------:R-:W-:Y:S01]  /*5db0*/  R2UR UR4, R0 ;  /* 0x00000000000472ca */ /* 0x000fe200000e0000 */
[----:B------:R-:W-:Y:S11]  /*5dc0*/  USHF.L.U32 UR11, UR28, 0x7, URZ ;  /* 0x000000071c0b7899 */ /* 0x000ff600080006ff */
[----:B------:R-:W-:Y:S01]  /*5dd0*/  @!UPT UIADD3 URZ, UPT, UPT, URZ, URZ, URZ ;  /* 0x000000fffffff290 */ /* 0x000fe2000fffe0ff */
[----:B------:R-:W-:Y:S07]  /*5de0*/  UIMAD.WIDE.U32 UR6, UR43, UR4, URZ ;  /* 0x000000042b0672a5 */ /* 0x000fee000f8e00ff */
[----:B------:R-:W-:Y:S02]  /*5df0*/  UMOV UR12, UR7 ;  /* 0x00000007000c7c82 */ /* 0x000fe40008000000 */
[----:B------:R-:W-:Y:S04]  /*5e00*/  UIMAD UR4, UR12, UR47, UR4 ;  /* 0x0000002f0c0472a4 */ /* 0x000fe8000f8e0204 */
[----:B------:R-:W-:Y:S11]  /*5e10*/  UISETP.GT.U32.AND UP0, UPT, UR26, UR4, UPT ;  /* 0x000000041a00728c */ /* 0x000ff6000bf04070 */
[----:B------:R-:W-:Y:S02]  /*5e20*/  @!UP0 UIADD3 UR4, UPT, UPT, UR4, -UR26, URZ ;  /* 0x8000001a04048290 */ /* 0x000fe4000fffe0ff */
[----:B------:R-:W-:Y:S02]  /*5e30*/  @!UP0 UIADD3 UR12, UPT, UPT, UR12, 0x1, URZ ;  /* 0x000000010c0c8890 */ /* 0x000fe4000fffe0ff */
[----:B------:R-:W-:Y:S02]  /*5e40*/  UISETP.GE.U32.AND UP0, UPT, UR4, UR26, UPT ;  /* 0x0000001a0400728c */ /* 0x000fe4000bf06070 */
[----:B------:R-:W-:Y:S09]  /*5e50*/  ULOP3.LUT UR4, UR21, UR27, URZ, 0x3c, !UPT ;  /* 0x0000001b15047292 */ /* 0x000ff2000f8e3cff */
[----:B------:R-:W-:Y:S02]  /*5e60*/  @UP0 UIADD3 UR12, UPT, UPT, UR12, 0x1, URZ ;  /* 0x000000010c0c0890 */ /* 0x000fe4000fffe0ff */
[----:B------:R-:W-:Y:S11]  /*5e70*/  UISETP.GE.AND UP0, UPT, UR4, URZ, UPT ;  /* 0x000000ff0400728c */ /* 0x000ff6000bf06270 */
[----:B------:R-:W-:Y:S02]  /*5e80*/  @!UP0 UIADD3 UR12, UPT, UPT, -UR12, URZ, URZ ;  /* 0x000000ff0c0c8290 */ /* 0x000fe4000fffe1ff */
[----:B------:R-:W-:Y:S06]  /*5e90*/  @!UP6 ULOP3.LUT UR12, URZ, UR27, URZ, 0x33, !UPT ;  /* 0x0000001bff0ce292 */ /* 0x000fec000f8e33ff */
[----:B------:R-:W-:Y:S05]  /*5ea0*/  IMAD.U32 R0, RZ, RZ, UR12 ;  /* 0x0000000cff007e24 */ /* 0x000fea000f8e00ff */
[----:B------:R-:W-:Y:S04]  /*5eb0*/  IABS R0, R0 ;  /* 0x0000000000007213 */ /* 0x000fe80000000000 */
[----:B------:R-:W-:Y:S01]  /*5ec0*/  R2UR UR4, R0 ;  /* 0x00000000000472ca */ /* 0x000fe200000e0000 */
[----:B------:R-:W-:Y:S05]  /*5ed0*/  IMAD.U32 R0, RZ, RZ, UR29 ;  /* 0x0000001dff007e24 */ /* 0x000fea000f8e00ff */
[----:B------:R-:W-:Y:S04]  /*5ee0*/  IABS R9, R0 ;  /* 0x0000000000097213 */ /* 0x000fe80000000000 */
[----:B------:R-:W2:Y:S03]  /*5ef0*/  I2F.RP R16, R9 ;  /* 0x0000000900107306 */ /* 0x000ea60000209400 */
[----:B------:R-:W-:Y:S07]  /*5f00*/  UIMAD.WIDE.U32 UR6, UR42, UR4, URZ ;  /* 0x000000042a0672a5 */ /* 0x000fee000f8e00ff */
[----:B------:R-:W-:Y:S02]  /*5f10*/  UMOV UR13, UR7 ;  /* 0x00000007000d7c82 */ /* 0x000fe40008000000 */
[----:B------:R-:W-:Y:S01]  /*5f20*/  UIADD3 UR5, UPT, UPT, -UR13, URZ, URZ ;  /* 0x000000ff0d057290 */ /* 0x000fe2000fffe1ff */
[----:B--2---:R-:W2:Y:S03]  /*5f30*/  MUFU.RCP R0, R16 ;  /* 0x0000001000007308 */ /* 0x004ea60000001000 */
[----:B------:R-:W-:Y:S04]  /*5f40*/  UIMAD UR4, UR25, UR5, UR4 ;  /* 0x00000005190472a4 */ /* 0x000fe8000f8e0204 */
[----:B------:R-:W-:Y:S11]  /*5f50*/  UISETP.GT.U32.AND UP0, UPT, UR25, UR4, UPT ;  /* 0x000000041900728c */ /* 0x000ff6000bf04070 */
[----:B------:R-:W-:Y:S01]  /*5f60*/  @!UP0 UIADD3 UR4, UPT, UPT, UR4, -UR25, URZ ;  /* 0x8000001904048290 */ /* 0x000fe2000fffe0ff */
[----:B--2---:R-:W-:Y:S01]  /*5f70*/  VIADD R11, R0, 0xffffffe ;  /* 0x0ffffffe000b7836 */ /* 0x004fe20000000000 */
[----:B------:R-:W-:Y:S02]  /*5f80*/  @!UP0 UIADD3 UR13, UPT, UPT, UR13, 0x1, URZ ;  /* 0x000000010d0d8890 */ /* 0x000fe4000fffe0ff */
[----:B------:R-:W-:Y:S01]  /*5f90*/  UISETP.GE.U32.AND UP0, UPT, UR4, UR25, UPT ;  /* 0x000000190400728c */ /* 0x000fe2000bf06070 */
[----:B------:R-:W1:Y:S01]  /*5fa0*/  F2I.FTZ.U32.TRUNC.NTZ R13, R11 ;  /* 0x0000000b000d7305 */ /* 0x000e62000021f000 */
[----:B------:R-:W-:Y:S09]  /*5fb0*/  ULOP3.LUT UR4, UR12, UR54, URZ, 0x3c, !UPT ;  /* 0x000000360c047292 */ /* 0x000ff2000f8e3cff */
[----:B------:R-:W-:Y:S02]  /*5fc0*/  @UP0 UIADD3 UR13, UPT, UPT, UR13, 0x1, URZ ;  /* 0x000000010d0d0890 */ /* 0x000fe4000fffe0ff */
[----:B------:R-:W-:Y:S01]  /*5fd0*/  UISETP.GE.AND UP0, UPT, UR4, URZ, UPT ;  /* 0x000000ff0400728c */ /* 0x000fe2000bf06270 */
[----:B-1----:R-:W-:Y:S05]  /*5fe0*/  IADD3 R12, PT, PT, RZ, -R13, RZ ;  /* 0x8000000dff0c7210 */ /* 0x002fea0007ffe0ff */
[----:B------:R-:W-:Y:S02]  /*5ff0*/  IMAD R3, R12, R9, RZ ;  /* 0x000000090c037224 */ /* 0x000fe400078e02ff */
[----:B------:R-:W-:Y:S03]  /*6000*/  IMAD.MOV.U32 R12, RZ, RZ, RZ ;  /* 0x000000ffff0c7224 */ /* 0x000fe600078e00ff */
[----:B------:R-:W-:Y:S02]  /*6010*/  @!UP0 UIADD3 UR13, UPT, UPT, -UR13, URZ, URZ ;  /* 0x000000ff0d0d8290 */ /* 0x000fe4000fffe1ff */
[----:B------:R-:W-:Y:S01]  /*6020*/  @!UP2 ULOP3.LUT UR13, URZ, UR54, URZ, 0x33, !UPT ;  /* 0x00000036ff0da292 */ /* 0x000fe2000f8e33ff */
[----:B------:R-:W-:Y:S01]  /*6030*/  IMAD.HI.U32 R13, R13, R3, R12 ;  /* 0x000000030d0d7227 */ /* 0x000fe200078e000c */
[----:B------:R-:W-:Y:S02]  /*6040*/  UISETP.NE.AND UP2, UPT, UR29, URZ, UPT ;  /* 0x000000ff1d00728c */ /* 0x000fe4000bf45270 */
[----:B------:R-:W-:Y:S02]  /*6050*/  ULOP3.LUT UR4, UR13, UR29, URZ, 0x3c, !UPT ;  /* 0x0000001d0d047292 */ /* 0x000fe4000f8e3cff */
[----:B------:R-:W-:Y:S01]  /*6060*/  UIADD3 UR5, UPT, UPT, -UR13, URZ, URZ ;  /* 0x000000ff0d057290 */ /* 0x000fe2000fffe1ff */
[----:B------:R-:W-:Y:S01]  /*6070*/  IMAD.U32 R0, RZ, RZ, UR13 ;  /* 0x0000000dff007e24 */ /* 0x000fe2000f8e00ff */
[----:B------:R-:W-:Y:S02]  /*6080*/  UISETP.GE.AND UP0, UPT, UR4, URZ, UPT ;  /* 0x000000ff0400728c */ /* 0x000fe4000bf06270 */
[----:B------:R-:W-:Y:S02]  /*6090*/  UIADD3 UR4, UPT, UPT, -UR12, URZ, URZ ;  /* 0x000000ff0c047290 */ /* 0x000fe4000fffe1ff */
[----:B------:R-:W-:Y:S01]  /*60a0*/  IABS R0, R0 ;  /* 0x0000000000007213 */ /* 0x000fe20000000000 */
[----:B------:R-:W-:Y:S02]  /*60b0*/  UIMAD UR12, UR54, UR5, UR12 ;  /* 0x00000005360c72a4 */ /* 0x000fe4000f8e020c */
[----:B------:R-:W-:Y:S02]  /*60c0*/  UIMAD UR4, UR27, UR4, UR21 ;  /* 0x000000041b0472a4 */ /* 0x000fe4000f8e0215 */
[----:B------:R-:W-:Y:S02]  /*60d0*/  IMAD.HI.U32 R13, R13, R0, RZ ;  /* 0x000000000d0d7227 */ /* 0x000fe400078e00ff */
[----:B------:R-:W-:Y:S03]  /*60e0*/  USHF.L.U32 UR4, UR4, 0x7, URZ ;  /* 0x0000000704047899 */ /* 0x000fe600080006ff */
[----:B------:R-:W-:Y:S05]  /*60f0*/  IADD3 R3, PT, PT, -R13, RZ, RZ ;  /* 0x000000ff0d037210 */ /* 0x000fea0007ffe1ff */
[C---:B------:R-:W-:Y:S05]  /*6100*/  IMAD R0, R9.reuse, R3, R0 ;  /* 0x0000000309007224 */ /* 0x040fea00078e0200 */
[----:B------:R-:W-:Y:S11]  /*6110*/  ISETP.GT.U32.AND P1, PT, R9, R0, PT ;  /* 0x000000000900720c */ /* 0x000ff60003f24070 */
[----:B------:R-:W-:Y:S02]  /*6120*/  @!UPT UIADD3 URZ, UPT, UPT, URZ, URZ, URZ ;  /* 0x000000fffffff290 */ /* 0x000fe4000fffe0ff */
[----:B------:R-:W-:Y:S02]  /*6130*/  @!P1 IMAD.IADD R0, R0, 0x1, -R9 ;  /* 0x0000000100009824 */ /* 0x000fe400078e0a09 */
[----:B------:R-:W-:Y:S01]  /*6140*/  @!P1 VIADD R13, R13, 0x1 ;  /* 0x000000010d0d9836 */ /* 0x000fe20000000000 */
[----:B------:R-:W-:Y:S02]  /*6150*/  ISETP.NE.U32.AND P1, PT, RZ, UR30, PT ;  /* 0x0000001eff007c0c */ /* 0x000fe4000bf25070 */
[----:B------:R-:W-:Y:S02]  /*6160*/  ISETP.GE.U32.AND P2, PT, R0, R9, PT ;  /* 0x000000090000720c */ /* 0x000fe40003f46070 */
[----:B------:R-:W-:Y:S02]  /*6170*/  ISETP.NE.AND.EX P1, PT, RZ, UR31, PT, P1 ;  /* 0x0000001fff007c0c */ /* 0x000fe4000bf25310 */
[----:B------:R-:W-:Y:S09]  /*6180*/  SHF.L.U32 R9, R10, 0x1f, RZ ;  /* 0x0000001f0a097819 */ /* 0x000ff200000006ff */
[----:B------:R-:W-:Y:S04]  /*6190*/  @P2 IADD3 R13, PT, PT, R13, 0x1, RZ ;  /* 0x000000010d0d2810 */ /* 0x000fe80007ffe0ff */
[----:B------:R-:W-:Y:S11]  /*61a0*/  R2UR UR14, R13 ;  /* 0x000000000d0e72ca */ /* 0x000ff600000e0000 */
[----:B------:R-:W-:Y:S02]  /*61b0*/  @!UPT UIADD3 URZ, UPT, UPT, URZ, URZ, URZ ;  /* 0x000000fffffff290 */ /* 0x000fe4000fffe0ff */
[----:B------:R-:W-:Y:S02]  /*61c0*/  @!UP0 UIADD3 UR14, UPT, UPT, -UR14, URZ, URZ ;  /* 0x000000ff0e0e8290 */ /* 0x000fe4000fffe1ff */
[----:B------:R-:W-:Y:S04]  /*61d0*/  @!UP2 ULOP3.LUT UR14, URZ, UR29, URZ, 0x33, !UPT ;  /* 0x0000001dff0ea292 */ /* 0x000fe8000f8e33ff */
[----:B------:R-:W-:Y:S04]  /*61e0*/  UIADD3 UR6, UPT, UPT, -UR14, URZ, URZ ;  /* 0x000000ff0e067290 */ /* 0x000fe8000fffe1ff */
[----:B------:R-:W-:Y:S01]  /*61f0*/  UIMAD UR13, UR29, UR6, UR13 ;  /* 0x000000061d0d72a4 */ /* 0x000fe2000f8e020d */
[----:B------:R-:W-:Y:S11]  /*6200*/  BRA.U !UP5, `(.L_x_96) ;  /* 0x000000010d387547 */ /* 0x000ff6000b800000 */
[----:B------:R-:W-:Y:S01]  /*6210*/  UISETP.NE.AND UP1, UPT, UR53, URZ, UPT ;  /* 0x000000ff3500728c */ /* 0x000fe2000bf25270 */
[----:B------:R-:W-:Y:S01]  /*6220*/  HFMA2 R0, -RZ, RZ, 0, 5.9604644775390625e-08 ;  /* 0x00000001ff007431 */ /* 0x000fe200000001ff */
[----:B------:R-:W1:Y:S01]  /*6230*/  LDCU.64 UR8, c[0x0][0x358] ;  /* 0x00006b00ff0877ac */ /* 0x000e620008000a00 */
[----:B------:R-:W-:Y:S03]  /*6240*/  IMAD.MOV.U32 R87, RZ, RZ, 0x1 ;  /* 0x00000001ff577424 */ /* 0x000fe600078e00ff */
[----:B------:R-:W-:Y:S05]  /*6250*/  PLOP3.LUT P2, PT, PT, PT, UP1, 0x80, 0x8 ;  /* 0x000000000008781c */ /* 0x000fea0003f4f018 */
[----:B------:R-:W2:Y:S01]  /*6260*/  @UP1 LDCU.64 UR6, c[0x0][0x988] ;  /* 0x00013100ff0617ac */ /* 0x000ea20008000a00 */
[----:B------:R-:W-:Y:S07]  /*6270*/  @UP1 UIMAD UR5, UR50, UR30, URZ ;  /* 0x0000001e320512a4 */ /* 0x000fee000f8e02ff */
[----:B------:R-:W-:Y:S01]  /*6280*/  @!P2 PRMT R87, R0, 0x7610, R87 ;  /* 0x000076100057a816 */ /* 0x000fe20000000057 */
[----:B--2---:R-:W-:Y:S03]  /*6290*/  @UP1 UIMAD.WIDE UR6, UR5, 0x4, UR6 ;  /* 0x00000004050618a5 */ /* 0x004fe6000f8e0206 */
[----:B------:R-:W2:Y:S03]  /*62a0*/  @!UP1 LDCU UR5, c[0x0][0x980] ;  /* 0x00013000ff0597ac */ /* 0x000ea60008000800 */
[----:B------:R-:W-:Y:S01]  /*62b0*/  IMAD.U32 R12, RZ, RZ, UR6 ;  /* 0x00000006ff0c7e24 */ /* 0x000fe2000f8e00ff */
[----:B------:R-:W-:Y:S05]  /*62c0*/  MOV R13, UR7 ;  /* 0x00000007000d7c02 */ /* 0x000fea0008000f00 */
[----:B-1---5:R1:W5:Y:S02]  /*62d0*/  @P2 LDG.E R41, desc[UR8][R12.64] ;  /* 0x000000080c292981 */ /* 0x022364000c1e1900 */
[----:B-12---:R-:W-:Y:S07]  /*62e0*/  @!P2 IMAD.U32 R41, RZ, RZ, UR5 ;  /* 0x00000005ff29ae24 */ /* 0x006fee000f8e00ff */
.L_x_96:
[----:B-----5:R-:W-:Y:S01]  /*62f0*/  @!P1 FSETP.EQ.AND P3, PT, R41, RZ, PT ;  /* 0x000000ff2900920b */ /* 0x020fe20003f62000 */
[----:B------:R-:W-:Y:S01]  /*6300*/  @!UPT UIADD3 URZ, UPT, UPT, URZ, URZ, URZ ;  /* 0x000000fffffff290 */ /* 0x000fe2000fffe0ff */
[----:B------:R-:W-:Y:S11]  /*6310*/  @!P1 BRA `(.L_x_97) ;  /* 0x0000000000149947 */ /* 0x000ff60003800000 */
[----:B------:R-:W-:Y:S02]  /*6320*/  LOP3.LUT P1, RZ, R87, 0xff, RZ, 0xc0, !PT ;  /* 0x000000ff57ff7812 */ /* 0x000fe4000782c0ff */
[----:B------:R-:W-:Y:S04]  /*6330*/  PLOP3.LUT P3, PT, PT, PT, UP1, 0x80, 0x8 ;  /* 0x000000000008781c */ /* 0x000fe80003f6f018 */
[----:B------:R-:W-:Y:S07]  /*6340*/  PLOP3.LUT P3, PT, P3, PT, PT, 0x8, 0x80 ;  /* 0x000000000080781c */ /* 0x000fee0001f6e170 */
[----:B------:R-:W-:Y:S11]  /*6350*/  @P1 FSETP.EQ.AND P3, PT, R41, RZ, PT ;  /* 0x000000ff2900120b */ /* 0x000ff60003f62000 */
[----:B------:R-:W-:Y:S02]  /*6360*/  @!UPT UIADD3 URZ, UPT, UPT, URZ, URZ, URZ ;  /* 0x000000fffffff290 */ /* 0x000fe4000fffe0ff */
.L_x_97:
[----:B------:R-:W1:Y:S01]  /*6370*/  SYNCS.PHASECHK.TRANS64.TRYWAIT P1, [UR20+0x120], R9 ;  /* 0x00012009ff0075a7 */ /* 0x000e620008021114 */
[----:B------:R-:W-:Y:S04]  /*6380*/  ELECT P2, URZ, PT ;  /* 0x0000000000ff782f */ /* 0x000fe80003840000 */
[----:B------:R-:W-:Y:S01]  /*6390*/  PLOP3.LUT P2, PT, P3, P2, PT, 0xf2, 0x2f ;  /* 0x00000000002f781c */ /* 0x000fe20001f45e72 */
[----:B------:R-:W-:Y:S01]  /*63a0*/  @!UPT UIADD3 URZ, UPT, UPT, URZ, URZ, URZ ;  /* 0x000000fffffff290 */ /* 0x000fe2000fffe0ff */
[----:B-1----:R-:W-:Y:S11]  /*63b0*/  @!P1 BRA `(.L_x_98) ;  /* 0x0000005c003c9947 */ /* 0x002ff60003800000 */
.L_x_208:
[----:B------:R-:W-:Y:S01]  /*63c0*/  @!P2 IADD3 R3, P1, PT, R14, 0x680, RZ ;  /* 0x000006800e03a810 */ /* 0x000fe20007f3e0ff */
[----:B------:R-:W-:Y:S01]  /*63d0*/  VOTEU.ALL UP0, P2 ;  /* 0x0000000000ff7886 */ /* 0x000fe20001000000 */
[----:B------:R-:W-:Y:S01]  /*63e0*/  UMOV UR22, 0x0 ;  /* 0x0000000000167882 */ /* 0x000fe20000000000 */
[----:B------:R-:W-:Y:S01]  /*63f0*/  UMOV UR23, 0x10000000 ;  /* 0x1000000000177882 */ /* 0x000fe20000000000 */
[----:B------:R-:W-:Y:S01]  /*6400*/  @!P2 R2UR UR6, R3 ;  /* 0x000000000306a2ca */ /* 0x000fe200000e0000 */
[----:B-1----:R-:W-:Y:S01]  /*6410*/  @!P2 IMAD.X R0, RZ, RZ, R15, P1 ;  /* 0x000000ffff00a224 */ /* 0x002fe200008e060f */
[----:B------:R-:W-:Y:S01]  /*6420*/  @!UP0 UIADD3 UR8, UPT, UPT, UR20, 0x200, URZ ;  /* 0x0000020014088890 */ /* 0x000fe2000fffe0ff */
[----:B------:R-:W-:Y:S03]  /*6430*/  VOTEU.ALL UP0, P2 ;  /* 0x0000000000ff7886 */ /* 0x000fe60001000000 */
[----:B------:R-:W-:Y:S01]  /*6440*/  @!P2 R2UR UR5, R0 ;  /* 0x000000000005a2ca */ /* 0x000fe200000e0000 */
[----:B------:R-:W-:Y:S01]  /*6450*/  @!P2 IMAD.MOV.U32 R0, RZ, RZ, 0x2000 ;  /* 0x00002000ff00a424 */ /* 0x000fe200078e00ff */
[----:B------:R-:W-:Y:S01]  /*6460*/  @!UP0 UMOV UR9, UR38 ;  /* 0x0000002600098c82 */ /* 0x000fe20008000000 */
[----:B------:R-:W-:Y:S04]  /*6470*/  @!UP0 UMOV UR10, UR4 ;  /* 0x00000004000a8c82 */ /* 0x000fe80008000000 */
[----:B------:R-:W-:Y:S05]  /*6480*/  IMAD.U32 R12, RZ, RZ, UR6 ;  /* 0x00000006ff0c7e24 */ /* 0x000fea000f8e00ff */
[----:B------:R-:W-:Y:S01]  /*6490*/  @!P2 R2UR UR6, R12 ;  /* 0x000000000c06a2ca */ /* 0x000fe200000e0000 */
[----:B------:R-:W-:Y:S05]  /*64a0*/  IMAD.U32 R13, RZ, RZ, UR5 ;  /* 0x00000005ff0d7e24 */ /* 0x000fea000f8e00ff */
[----:B------:R-:W-:Y:S11]  /*64b0*/  @!P2 R2UR UR7, R13 ;  /* 0x000000000d07a2ca */ /* 0x000ff600000e0000 */
[----:B------:R-:W-:Y:S02]  /*64c0*/  @!UPT UIADD3 URZ, UPT, UPT, URZ, URZ, URZ ;  /* 0x000000fffffff290 */ /* 0x000fe4000fffe0ff */
[----:B------:R1:W-:Y:S01]  /*64d0*/  @!UP0 UTMALDG.5D [UR8], [UR6], desc[UR22] ;  /* 0x00001608060085b4 */ /* 0x0003e20008021000 */
[----:B------:R1:W-:Y:S01]  /*64e0*/  @!P2 SYNCS.ARRIVE.TRANS64.RED.A0TR RZ, [UR20+0x100], R0 ;  /* 0x00010000ffffa9a7 */ /* 0x0003e20008300414 */
[----:B------:R-:W-:Y:S01]  /*64f0*/  SYNCS.ARRIVE.TRANS64.RED.A1T0 RZ, [UR52], RZ ;  /* 0x000000ffffff79a7 */ /* 0x000fe20008100434 */
[----:B------:R-:W2:Y:S02]  /*6500*/  SYNCS.PHASECHK.TRANS64.TRYWAIT P1, [UR20+0x128], R9 ;  /* 0x00012809ff0075a7 */ /* 0x000ea40008021114 */
[----:B-12---:R-:W-:Y:S05]  /*6510*/  @!P1 BRA `(.L_x_99) ;  /* 0x0000005800fc9947 */ /* 0x006fea0003800000 */
.L_x_210:
[----:B------:R-:W-:Y:S01]  /*6520*/  @!P2 IADD3 R3, P1, PT, R14, 0x680, RZ ;  /* 0x000006800e03a810 */ /* 0x000fe20007f3e0ff */
[----:B------:R-:W-:Y:S01]  /*6530*/  VOTEU.ALL UP0, P2 ;  /* 0x0000000000ff7886 */ /* 0x000fe20001000000 */
[----:B------:R-:W-:Y:S01]  /*6540*/  UMOV UR22, 0x0 ;  /* 0x0000000000167882 */ /* 0x000fe20000000000 */
[----:B------:R-:W-:Y:S01]  /*6550*/  UMOV UR23, 0x10000000 ;  /* 0x1000000000177882 */ /* 0x000fe20000000000 */
[----:B------:R-:W-:Y:S01]  /*6560*/  @!P2 R2UR UR6, R3 ;  /* 0x000000000306a2ca */ /* 0x000fe200000e0000 */
[----:B-1----:R-:W-:Y:S01]  /*6570*/  @!P2 IMAD.X R0, RZ, RZ, R15, P1 ;  /* 0x000000ffff00a224 */ /* 0x002fe200008e060f */
[----:B------:R-:W-:Y:S02]  /*6580*/  @!UP0 UIADD3 UR8, UPT, UPT, UR20, 0x2200, URZ ;  /* 0x0000220014088890 */ /* 0x000fe4000fffe0ff */
[----:B------:R-:W-:Y:S02]  /*6590*/  @!UP0 UIADD3 UR10, UPT, UPT, UR4, 0x20, URZ ;  /* 0x00000020040a8890 */ /* 0x000fe4000fffe0ff */
[----:B------:R-:W-:Y:S01]  /*65a0*/  @!P2 R2UR UR5, R0 ;  /* 0x000000000005a2ca */ /* 0x000fe200000e0000 */
[----:B------:R-:W-:Y:S01]  /*65b0*/  VOTEU.ALL UP0, P2 ;  /* 0x0000000000ff7886 */ /* 0x000fe20001000000 */
[----:B------:R-:W-:Y:S04]  /*65c0*/  @!P2 IMAD.MOV.U32 R0, RZ, RZ, 0x2000 ;  /* 0x00002000ff00a424 */ /* 0x000fe800078e00ff */
[----:B------:R-:W-:Y:S01]  /*65d0*/  @!UP0 UMOV UR9, UR37 ;  /* 0x0000002500098c82 */ /* 0x000fe20008000000 */
        /* <DEDUP_REMOVED lines=10> */
.L_x_212:
[----:B------:R-:W-:Y:S01]  /*6680*/  @!P2 IADD3 R3, P1, PT, R14, 0x680, RZ ;  /* 0x000006800e03a810 */ /* 0x000fe20007f3e0ff */
[----:B------:R-:W-:Y:S01]  /*6690*/  VOTEU.ALL UP0, P2 ;  /* 0x0000000000ff7886 */ /* 0x000fe20001000000 */
[----:B------:R-:W-:Y:S01]  /*66a0*/  UMOV UR22, 0x0 ;  /* 0x0000000000167882 */ /* 0x000fe20000000000 */
[----:B------:R-:W-:Y:S01]  /*66b0*/  UMOV UR23, 0x10000000 ;  /* 0x1000000000177882 */ /* 0x000fe20000000000 */
[----:B------:R-:W-:Y:S01]  /*66c0*/  @!P2 R2UR UR6, R3 ;  /* 0x000000000306a2ca */ /* 0x000fe200000e0000 */
[----:B-1----:R-:W-:Y:S01]  /*66d0*/  @!P2 IMAD.X R0, RZ, RZ, R15, P1 ;  /* 0x000000ffff00a224 */ /* 0x002fe200008e060f */
[----:B------:R-:W-:Y:S01]  /*66e0*/  @!UP0 UIADD3 UR8, UPT, UPT, UR20, 0x4200, URZ ;  /* 0x0000420014088890 */ /* 0x000fe2000fffe0ff */
[----:B------:R-:W-:Y:S01]  /*66f0*/  @P0 SHF.R.U32.HI R4, RZ, 0x10, R5 ;  /* 0x00000010ff040819 */ /* 0x000fe20000011605 */
[----:B------:R-:W-:Y:S02]  /*6700*/  @!UP0 UIADD3 UR10, UPT, UPT, UR4, 0x40, URZ ;  /* 0x00000040040a8890 */ /* 0x000fe4000fffe0ff */
[----:B------:R-:W-:Y:S01]  /*6710*/  @!P2 R2UR UR5, R0 ;  /* 0x000000000005a2ca */ /* 0x000fe200000e0000 */
[----:B------:R-:W-:Y:S01]  /*6720*/  VOTEU.ALL UP0, P2 ;  /* 0x0000000000ff7886 */ /* 0x000fe20001000000 */
[----:B------:R-:W-:Y:S01]  /*6730*/  @!P2 IMAD.MOV.U32 R0, RZ, RZ, 0x2000 ;  /* 0x00002000ff00a424 */ /* 0x000fe200078e00ff */
[----:B------:R-:W-:Y:S03]  /*6740*/  @P0 R2UR UR50, R4 ;  /* 0x00000000043202ca */ /* 0x000fe600000e0000 */
        /* <DEDUP_REMOVED lines=11> */
.L_x_214:
[----:B------:R-:W-:Y:S01]  /*6800*/  @!P2 IADD3 R3, P0, PT, R14, 0x680, RZ ;  /* 0x000006800e03a810 */ /* 0x000fe20007f1e0ff */
[----:B------:R-:W-:Y:S01]  /*6810*/  VOTEU.ALL UP0, P2 ;  /* 0x0000000000ff7886 */ /* 0x000fe20001000000 */
[----:B------:R-:W-:Y:S01]  /*6820*/  UMOV UR6, 0x0 ;  /* 0x0000000000067882 */ /* 0x000fe20000000000 */
[----:B------:R-:W-:Y:S01]  /*6830*/  UMOV UR7, 0x10000000 ;  /* 0x1000000000077882 */ /* 0x000fe20000000000 */
[----:B------:R-:W-:Y:S01]  /*6840*/  @!P2 R2UR UR5, R3 ;  /* 0x000000000305a2ca */ /* 0x000fe200000e0000 */
[----:B-1----:R-:W-:Y:S01]  /*6850*/  @!P2 IMAD.X R0, RZ, RZ, R15, P0 ;  /* 0x000000ffff00a224 */ /* 0x002fe200000e060f */
[----:B------:R-:W-:Y:S01]  /*6860*/  @!UP0 UIADD3 UR10, UPT, UPT, UR4, 0x60, URZ ;  /* 0x00000060040a8890 */ /* 0x000fe2000fffe0ff */
[----:B------:R-:W-:Y:S01]  /*6870*/  R2UR UR21, R91 ;  /* 0x000000005b1572ca */ /* 0x000fe200000e0000 */
[----:B------:R-:W-:Y:S01]  /*6880*/  @!UP0 UIADD3 UR8, UPT, UPT, UR20, 0x6200, URZ ;  /* 0x0000620014088890 */ /* 0x000fe2000fffe0ff */
[----:B------:R-:W-:Y:S01]  /*6890*/  R2UR UR22, R92 ;  /* 0x000000005c1672ca */ /* 0x000fe200000e0000 */
[----:B------:R-:W-:Y:S01]  /*68a0*/  @!UP0 UIADD3 UR9, UPT, UPT, UR20, 0x118, URZ ;  /* 0x0000011814098890 */ /* 0x000fe2000fffe0ff */
[----:B------:R-:W-:Y:S01]  /*68b0*/  @!P2 R2UR UR4, R0 ;  /* 0x000000000004a2ca */ /* 0x000fe200000e0000 */
[----:B------:R-:W-:Y:S01]  /*68c0*/  VOTEU.ALL UP0, P2 ;  /* 0x0000000000ff7886 */ /* 0x000fe20001000000 */
[----:B------:R-:W-:Y:S01]  /*68d0*/  LOP3.LUT R10, R10, 0x1, RZ, 0x3c, !PT ;  /* 0x000000010a0a7812 */ /* 0x000fe200078e3cff */
[----:B------:R-:W-:Y:S01]  /*68e0*/  UPLOP3.LUT UP2, UPT, UPT, UPT, UPT, 0x80, 0x8 ;  /* 0x000000000008789c */ /* 0x000fe20003f4f070 */
[----:B------:R-:W-:Y:S02]  /*68f0*/  LOP3.LUT R8, R8, 0x1, RZ, 0x3c, !PT ;  /* 0x0000000108087812 */ /* 0x000fe400078e3cff */
[----:B------:R-:W-:Y:S03]  /*6900*/  IMAD.U32 R4, RZ, RZ, UR5 ;  /* 0x00000005ff047e24 */ /* 0x000fe6000f8e00ff */
[----:B------:R-:W-:Y:S02]  /*6910*/  UIADD3 UR21, UPT, UPT, UR15, UR21, URZ ;  /* 0x000000150f157290 */ /* 0x000fe4000fffe0ff */
[----:B------:R-:W-:Y:S02]  /*6920*/  UIADD3 UR28, UPT, UPT, UR16, UR22, URZ ;  /* 0x00000016101c7290 */ /* 0x000fe4000fffe0ff */
[----:B------:R-:W-:Y:S01]  /*6930*/  IMAD.U32 R5, RZ, RZ, UR4 ;  /* 0x00000004ff057e24 */ /* 0x000fe2000f8e00ff */
[----:B------:R-:W-:Y:S04]  /*6940*/  @!P2 R2UR UR4, R4 ;  /* 0x000000000404a2ca */ /* 0x000fe800000e0000 */
[----:B------:R-:W-:Y:S11]  /*6950*/  @!P2 R2UR UR5, R5 ;  /* 0x000000000505a2ca */ /* 0x000ff600000e0000 */
[----:B------:R-:W-:Y:S02]  /*6960*/  @!UPT UIADD3 URZ, UPT, UPT, URZ, URZ, URZ ;  /* 0x000000fffffff290 */ /* 0x000fe4000fffe0ff */
[----:B------:R1:W-:Y:S01]  /*6970*/  @!UP0 UTMALDG.5D [UR8], [UR4], desc[UR6] ;  /* 0x00000608040085b4 */ /* 0x0003e20008021000 */
[----:B------:R1:W-:Y:S01]  /*6980*/  @!P2 SYNCS.ARRIVE.TRANS64.RED.A0TR RZ, [UR20+0x118], R2 ;  /* 0x00011802ffffa9a7 */ /* 0x0003e20008300414 */
[----:B------:R-:W-:Y:S01]  /*6990*/  SYNCS.ARRIVE.TRANS64.RED.A1T0 RZ, [UR48], RZ ;  /* 0x000000ffffff79a7 */ /* 0x000fe20008100430 */
[----:B------:R-:W-:Y:S05]  /*69a0*/  BRA.U UP3, `(.L_x_102) ;  /* 0xffffffed037c7547 */ /* 0x000fea000b83ffff */
[----:B------:R-:W-:-:S04]  /*69b0*/  SHF.L.U32 R3, R10, 0x1f, RZ ;  /* 0x0000001f0a037819 */ /* 0x000fc800000006ff */
[----:B------:R-:W2:Y:S02]  /*69c0*/  SYNCS.PHASECHK.TRANS64.TRYWAIT P0, [UR20+0x120], R3 ;  /* 0x00012003ff0075a7 */ /* 0x000ea40008001114 */
[----:B--2---:R-:W-:Y:S05]  /*69d0*/  @!P0 BRA `(.L_x_103) ;  /* 0x0000005800148947 */ /* 0x004fea0003800000 */
.L_x_216:
[----:B------:R-:W3:Y:S02]  /*69e0*/  SYNCS.PHASECHK.TRANS64.TRYWAIT P0, [UR20+0x128], R3 ;  /* 0x00012803ff0075a7 */ /* 0x000ee40008001114 */
[----:B---3--:R-:W-:Y:S05]  /*69f0*/  @!P0 BRA `(.L_x_104) ;  /* 0x0000005800248947 */ /* 0x008fea0003800000 */
.L_x_218:
[----:B------:R-:W3:Y:S02]  /*6a00*/  SYNCS.PHASECHK.TRANS64.TRYWAIT P0, [UR20+0x130], R3 ;  /* 0x00013003ff0075a7 */ /* 0x000ee40008001114 */
[----:B---3--:R-:W-:Y:S05]  /*6a10*/  @!P0 BRA `(.L_x_105) ;  /* 0x0000005800348947 */ /* 0x008fea0003800000 */
.L_x_220:
[----:B--2---:R-:W-:-:S07]  /*6a20*/  MOV R0, UR20 ;  /* 0x0000001400007c02 */ /* 0x004fce0008000f00 */
.L_x_106:
[----:B--2---:R-:W-:-:S04]  /*6a30*/  SHF.L.U32 R3, R10, 0x1f, RZ ;  /* 0x0000001f0a037819 */ /* 0x004fc800000006ff */
[----:B------:R2:W3:Y:S03]  /*6a40*/  SYNCS.PHASECHK.TRANS64.TRYWAIT P0, [R0+URZ+0x138], R3 ;  /* 0x00013803000075a7 */ /* 0x0004e600080011ff */
[----:B---3--:R-:W-:Y:S05]  /*6a50*/  @!P0 NANOSLEEP.SYNCS 0x989680 ;  /* 0x009896800000895d */ /* 0x008fea0003900000 */
[----:B------:R-:W3:Y:S02]  /*6a60*/  @!P0 SYNCS.PHASECHK.TRANS64 P0, [R0+URZ+0x138], R3 ;  /* 0x00013803000085a7 */ /* 0x000ee400080010ff */
[----:B-1-3--:R-:W-:Y:S05]  /*6a70*/  @P0 EXIT ;  /* 0x000000000000094d */ /* 0x00afea0003800000 */
[----:B------:R-:W-:Y:S05]  /*6a80*/  BRA `(.L_x_106) ;  /* 0xfffffffc00e87947 */ /* 0x000fea000383ffff */
.L_x_91:
[----:B------:R-:W-:-:S06]  /*6a90*/  UISETP.GE.AND UP0, UPT, UR18, 0x4, UPT ;  /* 0x000000041200788c */ /* 0x000fcc000bf06270 */
[----:B------:R-:W-:-:S13]  /*6aa0*/  PLOP3.LUT P0, PT, PT, PT, UP0, 0x80, 0x8 ;  /* 0x000000000008781c */ /* 0x000fda0003f0f008 */
[----:B-1----:R-:W-:Y:S05]  /*6ab0*/  @!P0 EXIT ;  /* 0x000000000000894d */ /* 0x002fea0003800000 */
[----:B------:R-:W1:Y:S08]  /*6ac0*/  S2UR UR4, SR_CgaCtaId ;  /* 0x00000000000479c3 */ /* 0x000e700000008800 */
[----:B------:R-:W-:Y:S01]  /*6ad0*/  BAR.SYNC.DEFER_BLOCKING 0x6, 0xa0 ;  /* 0x0182800000007b1d */ /* 0x000fe20000010000 */
[C---:B------:R-:W-:Y:S01]  /*6ae0*/  IMAD.SHL.U32 R0, R85.reuse, 0x20, RZ ;  /* 0x0000002055007824 */ /* 0x040fe200078e00ff */
[C---:B------:R-:W-:Y:S01]  /*6af0*/  LOP3.LUT R86, R85.reuse, 0x60, RZ, 0xc0, !PT ;  /* 0x0000006055567812 */ /* 0x040fe200078ec0ff */
[C---:B------:R-:W-:Y:S01]  /*6b00*/  IMAD.SHL.U32 R5, R85.reuse, 0x4, RZ ;  /* 0x0000000455057824 */ /* 0x040fe200078e00ff */
[----:B------:R-:W-:Y:S01]  /*6b10*/  USHF.R.S32.HI UR54, URZ, 0x1f, UR5 ;  /* 0x0000001fff367899 */ /* 0x000fe20008011405 */
[----:B------:R-:W-:Y:S01]  /*6b20*/  IMAD.U32 R37, R85, 0x10000, RZ ;  /* 0x0001000055257824 */ /* 0x000fe200078e00ff */
[----:B------:R-:W-:-:S02]  /*6b30*/  UMOV UR51, 0x400 ;  /* 0x0000040000337882 */ /* 0x000fc40000000000 */
[----:B------:R-:W2:Y:S01]  /*6b40*/  LDC.64 R78, c[0x0][0x9b0] ;  /* 0x00026c00ff4e7b82 */ /* 0x000ea20000000a00 */
[----:B------:R-:W3:Y:S01]  /*6b50*/  LDCU.64 UR6, c[0x0][0x990] ;  /* 0x00013200ff0677ac */ /* 0x000ee20008000a00 */
[----:B------:R-:W-:Y:S01]  /*6b60*/  LOP3.LUT R4, R0, 0xc0, RZ, 0xc0, !PT ;  /* 0x000000c000047812 */ /* 0x000fe200078ec0ff */
[----:B------:R-:W-:Y:S02]  /*6b70*/  HFMA2 R81, -RZ, RZ, 0, 0 ;  /* 0x00000000ff517431 */ /* 0x000fe400000001ff */
[----:B------:R-:W-:Y:S01]  /*6b80*/  IMAD.MOV.U32 R83, RZ, RZ, 0x1 ;  /* 0x00000001ff537424 */ /* 0x000fe200078e00ff */
[----:B------:R-:W-:Y:S01]  /*6b90*/  ULEA.HI UR54, UR54, UR5, URZ, 0x7 ;  /* 0x0000000536367291 */ /* 0x000fe2000f8f38ff */
[----:B------:R-:W-:Y:S01]  /*6ba0*/  LOP3.LUT R5, R4, 0x18, R5, 0xf8, !PT ;  /* 0x0000001804057812 */ /* 0x000fe200078ef805 */
[----:B------:R-:W-:Y:S01]  /*6bb0*/  IMAD.MOV.U32 R36, RZ, RZ, RZ ;  /* 0x000000ffff247224 */ /* 0x000fe200078e00ff */
[----:B------:R-:W4:Y:S01]  /*6bc0*/  LDC.64 R76, c[0x0][0x9a8] ;  /* 0x00026a00ff4c7b82 */ /* 0x000f220000000a00 */
[----:B------:R-:W-:Y:S01]  /*6bd0*/  IMAD.MOV.U32 R82, RZ, RZ, RZ ;  /* 0x000000ffff527224 */ /* 0x000fe200078e00ff */
[----:B------:R-:W-:Y:S01]  /*6be0*/  LOP3.LUT R5, R5, 0xf20, R0, 0xf8, !PT ;  /* 0x00000f2005057812 */ /* 0x000fe200078ef800 */
[----:B------:R-:W2:Y:S01]  /*6bf0*/  LDCU UR63, c[0x0][0x370] ;  /* 0x00006e00ff3f77ac */ /* 0x000ea20008000800 */
[----:B------:R-:W-:Y:S01]  /*6c00*/  LOP3.LUT R37, R37, 0x600000, RZ, 0xc0, !PT ;  /* 0x0060000025257812 */ /* 0x000fe200078ec0ff */
[----:B------:R-:W2:Y:S01]  /*6c10*/  LDCU UR48, c[0x0][0xc0c] ;  /* 0x00018180ff3077ac */ /* 0x000ea20008000800 */
[----:B-1----:R-:W-:Y:S01]  /*6c20*/  ULEA UR51, UR4, UR51, 0x18 ;  /* 0x0000003304337291 */ /* 0x002fe2000f8ec0ff */
[----:B---3--:R-:W-:Y:S01]  /*6c30*/  MOV R90, UR6 ;  /* 0x00000006005a7c02 */ /* 0x008fe20008000f00 */
[----:B------:R-:W-:Y:S01]  /*6c40*/  IMAD.U32 R89, RZ, RZ, UR7 ;  /* 0x00000007ff597e24 */ /* 0x000fe2000f8e00ff */
[----:B------:R-:W1:Y:S01]  /*6c50*/  LDCU UR38, c[0x0][0xc30] ;  /* 0x00018600ff2677ac */ /* 0x000e620008000800 */
[----:B------:R-:W-:-:S05]  /*6c60*/  UIADD3 UR4, UPT, UPT, UR51, 0x200, URZ ;  /* 0x0000020033047890 */ /* 0x000fca000fffe0ff */
[----:B------:R-:W3:Y:S01]  /*6c70*/  LDS R2, [UR51+0x1a0] ;  /* 0x0001a033ff027984 */ /* 0x000ee20008000800 */
[----:B------:R-:W1:Y:S01]  /*6c80*/  LDCU.64 UR60, c[0x0][0x988] ;  /* 0x00013100ff3c77ac */ /* 0x000e620008000a00 */
[----:B------:R-:W-:Y:S01]  /*6c90*/  MOV R80, UR4 ;  /* 0x0000000400507c02 */ /* 0x000fe20008000f00 */
[----:B------:R-:W1:Y:S03]  /*6ca0*/  LDCU.64 UR46, c[0x0][0xc28] ;  /* 0x00018500ff2e77ac */ /* 0x000e660008000a00 */
[----:B------:R-:W-:Y:S01]  /*6cb0*/  LEA R84, R5, R80, 0x1 ;  /* 0x0000005005547211 */ /* 0x000fe200078e08ff */
[----:B------:R-:W1:Y:S01]  /*6cc0*/  LDCU.128 UR56, c[0x0][0xc10] ;  /* 0x00018200ff3877ac */ /* 0x000e620008000c00 */
[----:B------:R-:W1:Y:S01]  /*6cd0*/  LDCU UR62, c[0x0][0x374] ;  /* 0x00006e80ff3e77ac */ /* 0x000e620008000800 */
[----:B------:R-:W-:Y:S01]  /*6ce0*/  USHF.R.S32.HI UR54, URZ, 0x7, UR54 ;  /* 0x00000007ff367899 */ /* 0x000fe20008011436 */
[----:B------:R-:W-:Y:S01]  /*6cf0*/  UMOV UR55, URZ ;  /* 0x000000ff00377c82 */ /* 0x000fe20008000000 */
[----:B------:R-:W-:Y:S01]  /*6d00*/  UMOV UR52, URZ ;  /* 0x000000ff00347c82 */ /* 0x000fe20008000000 */
[C---:B---3--:R-:W-:Y:S01]  /*6d10*/  VIADD R3, R2.reuse, 0x80 ;  /* 0x0000008002037836 */ /* 0x048fe20000000000 */
[----:B------:R-:W-:-:S04]  /*6d20*/  LOP3.LUT R2, R2, 0xffff, RZ, 0xc0, !PT ;  /* 0x0000ffff02027812 */ /* 0x000fc800078ec0ff */
[----:B------:R-:W-:-:S05]  /*6d30*/  LOP3.LUT R3, R3, 0xffff, RZ, 0xc0, !PT ;  /* 0x0000ffff03037812 */ /* 0x000fca00078ec0ff */
[----:B------:R3:W-:Y:S02]  /*6d40*/  STL.64 [R1], R2 ;  /* 0x0000000201007387 */ /* 0x0007e40000100a00 */
[C---:B---3--:R-:W-:Y:S02]  /*6d50*/  LOP3.LUT R3, R85.reuse, 0x2, RZ, 0xc0, !PT ;  /* 0x0000000255037812 */ /* 0x048fe400078ec0ff */
[----:B------:R-:W-:-:S03]  /*6d60*/  LOP3.LUT R85, R85, 0x4, RZ, 0xc0, !PT ;  /* 0x0000000455557812 */ /* 0x000fc600078ec0ff */
[--C-:B------:R-:W-:Y:S02]  /*6d70*/  IMAD R96, R3, -0x10, R84.reuse ;  /* 0xfffffff003607824 */ /* 0x100fe400078e0254 */
[----:B-12-4-:R-:W-:-:S07]  /*6d80*/  IMAD R94, R85, -0x10, R84 ;  /* 0xfffffff0555e7824 */ /* 0x016fce00078e0254 */
.L_x_150:
[----:B------:R-:W-:Y:S04]  /*6d90*/  SHF.L.U32 R3, R81, 0x1f, RZ ;  /* 0x0000001f51037819 */ /* 0x000fe800000006ff */
[----:B-1----:R-:W1:Y:S02]  /*6da0*/  SYNCS.PHASECHK.TRANS64.TRYWAIT P0, [UR51+0x150], R3 ;  /* 0x00015003ff0075a7 */ /* 0x002e640008001133 */
[----:B-1-3--:R-:W-:Y:S05]  /*6db0*/  @!P0 BRA `(.L_x_107) ;  /* 0x0000005400648947 */ /* 0x00afea0003800000 */
.L_x_222:
[----:B------:R-:W2:Y:S01]  /*6dc0*/  LDS.128 R4, [UR51+0x190] ;  /* 0x00019033ff047984 */ /* 0x000ea20008000c00 */
[----:B------:R-:W-:Y:S01]  /*6dd0*/  UISETP.GE.AND UP0, UPT, UR39, 0x1, UPT ;  /* 0x000000012700788c */ /* 0x000fe2000bf06270 */
[----:B------:R-:W-:Y:S01]  /*6de0*/  @!PT LDS RZ, [RZ] ;  /* 0x00000000fffff984 */ /* 0x000fe20000000800 */
[----:B------:R-:W-:Y:S01]  /*6df0*/  @!PT LDS RZ, [RZ] ;  /* 0x00000000fffff984 */ /* 0x000fe20000000800 */
[----:B------:R-:W-:Y:S01]  /*6e00*/  @!PT LDS RZ, [RZ] ;  /* 0x00000000fffff984 */ /* 0x000fe20000000800 */
[----:B------:R-:W-:Y:S01]  /*6e10*/  @!PT LDS RZ, [RZ] ;  /* 0x00000000fffff984 */ /* 0x000fe20000000800 */
[----:B------:R3:W-:Y:S06]  /*6e20*/  MEMBAR.ALL.CTA ;  /* 0x0000000000007992 */ /* 0x0007ec0000008000 */
[----:B---3--:R-:W3:Y:S01]  /*6e30*/  FENCE.VIEW.ASYNC.S ;  /* 0x00000000000073c6 */ /* 0x008ee20000000000 */
[----:B--2---:R-:W-:Y:S11]  /*6e40*/  LOP3.LUT P0, RZ, R6, 0x1, RZ, 0xc0, !PT ;  /* 0x0000000106ff7812 */ /* 0x004ff6000780c0ff */
[----:B------:R-:W-:Y:S02]  /*6e50*/  @!UPT UIADD3 URZ, UPT, UPT, URZ, URZ, URZ ;  /* 0x000000fffffff290 */ /* 0x000fe4000fffe0ff */
[----:B---3--:R-:W-:Y:S01]  /*6e60*/  VOTEU.ANY UP1, P0 ;  /* 0x0000000000ff7886 */ /* 0x008fe20000020100 */
[----:B------:R-:W-:Y:S01]  /*6e70*/  PLOP3.LUT P0, PT, PT, PT, UP1, 0x80, 0x8 ;  /* 0x000000000008781c */ /* 0x000fe20003f0f018 */
[----:B------:R-:W-:Y:S06]  /*6e80*/  UP2UR UR4, UPR, URZ, 0x2 ;  /* 0x00000002ff047883 */ /* 0x000fec0008000000 */
[----:B------:R-:W-:Y:S01]  /*6e90*/  IMAD.U32 R95, RZ, RZ, UR4 ;  /* 0x00000004ff5f7e24 */ /* 0x000fe2000f8e00ff */
[----:B------:R-:W-:Y:S04]  /*6ea0*/  UIADD3 UR4, UPT, UPT, UR51, 0x158, URZ ;  /* 0x0000015833047890 */ /* 0x000fe8000fffe0ff */
[----:B------:R-:W-:Y:S01]  /*6eb0*/  UPRMT UR4, URZ, 0x654, UR4 ;  /* 0x00000654ff047896 */ /* 0x000fe20008000004 */
[----:B------:R-:W-:Y:S02]  /*6ec0*/  @P0 MOV R2, R4 ;  /* 0x0000000400020202 */ /* 0x000fe40000000f00 */
[----:B-1----:R-:W-:Y:S02]  /*6ed0*/  @P0 LOP3.LUT R0, R5, 0xffff, RZ, 0xc0, !PT ;  /* 0x0000ffff05000812 */ /* 0x002fe400078ec0ff */
[----:B------:R-:W-:Y:S02]  /*6ee0*/  @P0 R2UR UR6, R2 ;  /* 0x00000000020602ca */ /* 0x000fe400000e0000 */
[----:B------:R-:W-:Y:S01]  /*6ef0*/  @P0 R2UR UR5, R0 ;  /* 0x00000000000502ca */ /* 0x000fe200000e0000 */
[----:B------:R-:W-:Y:S01]  /*6f00*/  IMAD.U32 R0, RZ, RZ, UR54 ;  /* 0x00000036ff007e24 */ /* 0x000fe2000f8e00ff */
[----:B------:R-:W-:Y:S04]  /*6f10*/  SYNCS.ARRIVE.TRANS64.RED.A1T0 RZ, [UR4], RZ ;  /* 0x000000ffffff79a7 */ /* 0x000fe80008100404 */
[----:B------:R-:W-:Y:S05]  /*6f20*/  IABS R2, R0 ;  /* 0x0000000000027213 */ /* 0x000fea0000000000 */
[----:B------:R-:W-:Y:S02]  /*6f30*/  @UP1 UMOV UR37, UR6 ;  /* 0x0000000600251c82 */ /* 0x000fe40008000000 */
[----:B------:R-:W-:Y:S01]  /*6f40*/  @UP1 UMOV UR36, UR5 ;  /* 0x0000000500241c82 */ /* 0x000fe20008000000 */
[----:B------:R-:W-:Y:S05]  /*6f50*/  BRA.U !UP0, `(.L_x_108) ;  /* 0x0000000108cc7547 */ /* 0x000fea000b800000 */
[----:B------:R-:W1:Y:S01]  /*6f60*/  LDCU UR9, c[0x0][0xc20] ;  /* 0x00018400ff0977ac */ /* 0x000e620008000800 */
[----:B------:R-:W-:Y:S02]  /*6f70*/  UIMAD.WIDE.U32 UR4, UR62, UR59, URZ ;  /* 0x0000003b3e0472a5 */ /* 0x000fe4000f8e00ff */
[----:B------:R-:W-:Y:S02]  /*6f80*/  UIMAD.WIDE.U32 UR6, UR63, UR56, URZ ;  /* 0x000000383f0672a5 */ /* 0x000fe4000f8e00ff */
[----:B------:R-:W-:Y:S02]  /*6f90*/  UIMAD.WIDE.U32 UR10, UR36, UR59, URZ ;  /* 0x0000003b240a72a5 */ /* 0x000fe4000f8e00ff */
[----:B------:R-:W-:Y:S02]  /*6fa0*/  UISETP.NE.AND UP0, UPT, UR58, 0x1, UPT ;  /* 0x000000013a00788c */ /* 0x000fe4000bf05270 */
[----:B------:R-:W-:Y:S02]  /*6fb0*/  UISETP.NE.AND UP1, UPT, UR48, 0x1, UPT ;  /* 0x000000013000788c */ /* 0x000fe4000bf25270 */
[----:B------:R-:W-:Y:S02]  /*6fc0*/  UISETP.NE.AND UP2, UPT, UR39, 0x1, UPT ;  /* 0x000000012700788c */ /* 0x000fe4000bf45270 */
[----:B------:R-:W-:Y:S01]  /*6fd0*/  UIMAD.WIDE.U32 UR12, UR37, UR56, URZ ;  /* 0x00000038250c72a5 */ /* 0x000fe2000f8e00ff */
[----:B------:R-:W-:Y:S01]  /*6fe0*/  UMOV UR4, UR5 ;  /* 0x0000000500047c82 */ /* 0x000fe20008000000 */
[----:B------:R-:W-:Y:S01]  /*6ff0*/  UMOV UR6, UR11 ;  /* 0x0000000b00067c82 */ /* 0x000fe20008000000 */
[----:B-1----:R-:W-:Y:S03]  /*7000*/  USHF.R.U32.HI UR8, URZ, UR9, UR4 ;  /* 0x00000009ff087299 */ /* 0x002fe60008011604 */
[----:B------:R-:W-:Y:S02]  /*7010*/  UMOV UR4, UR7 ;  /* 0x0000000700047c82 */ /* 0x000fe40008000000 */
[----:B------:R-:W-:Y:S02]  /*7020*/  USHF.R.U32.HI UR5, URZ, UR57, UR4 ;  /* 0x00000039ff057299 */ /* 0x000fe40008011604 */
[----:B------:R-:W-:Y:S02]  /*7030*/  USEL UR4, UR62, UR8, !UP0 ;  /* 0x000000083e047287 */ /* 0x000fe4000c000000 */
[----:B------:R-:W-:Y:S02]  /*7040*/  USHF.R.U32.HI UR8, URZ, UR9, UR6 ;  /* 0x00000009ff087299 */ /* 0x000fe40008011606 */
[----:B------:R-:W-:Y:S02]  /*7050*/  UIMAD.WIDE.U32 UR6, UR4, UR46, URZ ;  /* 0x0000002e040672a5 */ /* 0x000fe4000f8e00ff */
[----:B------:R-:W-:Y:S02]  /*7060*/  USEL UR9, UR63, UR5, !UP1 ;  /* 0x000000053f097287 */ /* 0x000fe4000c800000 */
[----:B------:R-:W-:Y:S02]  /*7070*/  USEL UR8, UR36, UR8, !UP0 ;  /* 0x0000000824087287 */ /* 0x000fe4000c000000 */
[----:B------:R-:W-:Y:S01]  /*7080*/  UIMAD.WIDE.U32 UR10, UR9, UR46, URZ ;  /* 0x0000002e090a72a5 */ /* 0x000fe2000f8e00ff */
[----:B------:R-:W-:Y:S01]  /*7090*/  UMOV UR6, UR7 ;  /* 0x0000000700067c82 */ /* 0x000fe20008000000 */
[----:B------:R-:W-:Y:S01]  /*70a0*/  UMOV UR5, UR13 ;  /* 0x0000000d00057c82 */ /* 0x000fe20008000000 */
[----:B------:R-:W-:Y:S02]  /*70b0*/  @UP2 USHF.R.U32.HI UR4, URZ, UR47, UR6 ;  /* 0x0000002fff042299 */ /* 0x000fe40008011606 */
[----:B------:R-:W-:Y:S02]  /*70c0*/  USHF.R.U32.HI UR5, URZ, UR57, UR5 ;  /* 0x00000039ff057299 */ /* 0x000fe40008011605 */
[----:B------:R-:W-:Y:S02]  /*70d0*/  UIMAD UR4, UR39, UR4, URZ ;  /* 0x00000004270472a4 */ /* 0x000fe4000f8e02ff */
[----:B------:R-:W-:Y:S02]  /*70e0*/  USEL UR5, UR37, UR5, !UP1 ;  /* 0x0000000525057287 */ /* 0x000fe4000c800000 */
[----:B------:R-:W-:Y:S01]  /*70f0*/  UISETP.GE.AND UP0, UPT, UR8, UR4, UPT ;  /* 0x000000040800728c */ /* 0x000fe2000bf06270 */
[----:B------:R-:W-:Y:S01]  /*7100*/  UMOV UR6, UR11 ;  /* 0x0000000b00067c82 */ /* 0x000fe20008000000 */
[----:B------:R-:W-:Y:S02]  /*7110*/  UIMAD.WIDE.U32 UR10, UR8, UR46, URZ ;  /* 0x0000002e080a72a5 */ /* 0x000fe4000f8e00ff */
[----:B------:R-:W-:Y:S04]  /*7120*/  @UP2 USHF.R.U32.HI UR9, URZ, UR47, UR6 ;  /* 0x0000002fff092299 */ /* 0x000fe80008011606 */
[----:B------:R-:W-:Y:S01]  /*7130*/  UIMAD UR6, UR39, UR9, URZ ;  /* 0x00000009270672a4 */ /* 0x000fe2000f8e02ff */
[----:B------:R-:W-:Y:S03]  /*7140*/  UMOV UR4, UR11 ;  /* 0x0000000b00047c82 */ /* 0x000fe60008000000 */
[----:B------:R-:W-:Y:S02]  /*7150*/  UISETP.GE.OR UP0, UPT, UR5, UR6, UP0 ;  /* 0x000000060500728c */ /* 0x000fe40008706670 */
[----:B------:R-:W-:Y:S02]  /*7160*/  USHF.R.U32.HI UR4, URZ, UR47, UR4 ;  /* 0x0000002fff047299 */ /* 0x000fe40008011604 */
[----:B------:R-:W-:Y:S02]  /*7170*/  UIMAD.WIDE.U32 UR6, UR5, UR46, URZ ;  /* 0x0000002e050672a5 */ /* 0x000fe4000f8e00ff */
[----:B------:R-:W-:Y:S02]  /*7180*/  USEL UR11, UR8, UR4, !UP2 ;  /* 0x00000004080b7287 */ /* 0x000fe4000d000000 */
[----:B------:R-:W-:Y:S02]  /*7190*/  UIADD3 UR6, UPT, UPT, -UR5, URZ, URZ ;  /* 0x000000ff05067290 */ /* 0x000fe4000fffe1ff */
[----:B------:R-:W-:Y:S02]  /*71a0*/  UIADD3 UR10, UPT, UPT, -UR11, URZ, URZ ;  /* 0x000000ff0b0a7290 */ /* 0x000fe4000fffe1ff */
[----:B------:R-:W-:Y:S02]  /*71b0*/  UIMAD UR6, UR48, UR6, UR37 ;  /* 0x00000006300672a4 */ /* 0x000fe4000f8e0225 */
[----:B------:R-:W-:Y:S01]  /*71c0*/  UIMAD UR10, UR39, UR10, UR8 ;  /* 0x0000000a270a72a4 */ /* 0x000fe2000f8e0208 */
[----:B------:R-:W-:Y:S01]  /*71d0*/  @!UP0 UMOV UR4, UR7 ;  /* 0x0000000700048c82 */ /* 0x000fe20008000000 */
[----:B------:R-:W-:Y:S02]  /*71e0*/  UIADD3 UR7, UPT, UPT, -UR8, URZ, URZ ;  /* 0x000000ff08077290 */ /* 0x000fe4000fffe1ff */
[----:B------:R-:W-:Y:S04]  /*71f0*/  @!UP0 USHF.R.U32.HI UR4, URZ, UR47, UR4 ;  /* 0x0000002fff048299 */ /* 0x000fe80008011604 */
[----:B------:R-:W-:Y:S04]  /*7200*/  @!UP0 USEL UR4, UR5, UR4, !UP2 ;  /* 0x0000000405048287 */ /* 0x000fe8000d000000 */
[----:B------:R-:W-:Y:S02]  /*7210*/  @!UP0 UIMAD UR9, UR9, UR10, UR4 ;  /* 0x0000000a090982a4 */ /* 0x000fe4000f8e0204 */
[----:B------:R-:W-:Y:S02]  /*7220*/  @!UP0 UIADD3 UR10, UPT, UPT, UR11, -UR4, URZ ;  /* 0x800000040b0a8290 */ /* 0x000fe4000fffe0ff */
[----:B------:R-:W-:Y:S02]  /*7230*/  UIMAD UR4, UR58, UR7, UR36 ;  /* 0x000000073a0472a4 */ /* 0x000fe4000f8e0224 */
[----:B------:R-:W-:Y:S03]  /*7240*/  @!UP0 UIMAD UR8, UR10, UR39, UR5 ;  /* 0x000000270a0882a4 */ /* 0x000fe6000f8e0205 */
[----:B------:R-:W-:Y:S02]  /*7250*/  @!UP0 UMOV UR5, UR9 ;  /* 0x0000000900058c82 */ /* 0x000fe40008000000 */
[----:B------:R-:W-:Y:S02]  /*7260*/  UIMAD UR37, UR5, UR48, UR6 ;  /* 0x00000030052572a4 */ /* 0x000fe4000f8e0206 */
[----:B------:R-:W-:Y:S11]  /*7270*/  UIMAD UR36, UR8, UR58, UR4 ;  /* 0x0000003a082472a4 */ /* 0x000ff6000f8e0204 */
[----:B------:R-:W-:Y:S01]  /*7280*/  @!UPT UIADD3 URZ, UPT, UPT, URZ, URZ, URZ ;  /* 0x000000fffffff290 */ /* 0x000fe2000fffe0ff */
.L_x_108:
[----:B------:R-:W1:Y:S01]  /*7290*/  LDCU UR16, c[0x0][0x388] ;  /* 0x00007100ff1077ac */ /* 0x000e620008000800 */
[----:B------:R-:W-:Y:S01]  /*72a0*/  R2UR UR6, R2 ;  /* 0x00000000020672ca */ /* 0x000fe200000e0000 */
[----:B------:R-:W-:Y:S01]  /*72b0*/  IMAD.U32 R8, RZ, RZ, UR21 ;  /* 0x00000015ff087e24 */ /* 0x000fe2000f8e00ff */
[----:B------:R-:W-:Y:S01]  /*72c0*/  LEA R2, R36, UR49, 0x2 ;  /* 0x0000003124027c11 */ /* 0x000fe2000f8e10ff */
[----:B------:R-:W2:Y:S01]  /*72d0*/  LDCU UR11, c[0x0][0x38c] ;  /* 0x00007180ff0b77ac */ /* 0x000ea20008000800 */
[----:B------:R-:W-:Y:S01]  /*72e0*/  IABS R0, R0 ;  /* 0x0000000000007213 */ /* 0x000fe20000000000 */
[----:B------:R-:W-:Y:S01]  /*72f0*/  BSSY.RECONVERGENT B6, `(.L_x_109) ;  /* 0x0000094000067945 */ /* 0x000fe20003800200 */
[----:B------:R-:W-:Y:S01]  /*7300*/  IABS R8, R8 ;  /* 0x0000000800087213 */ /* 0x000fe20000000000 */
[----:B------:R-:W-:Y:S01]  /*7310*/  USHF.L.U32 UR42, UR28, 0x7, URZ ;  /* 0x000000071c2a7899 */ /* 0x000fe200080006ff */
[----:B------:R-:W5:Y:S01]  /*7320*/  LDL R2, [R2] ;  /* 0x0000000002027983 */ /* 0x000f620000100800 */
[----:B------:R-:W-:Y:S01]  /*7330*/  IMAD.MOV R0, RZ, RZ, -R0 ;  /* 0x000000ffff007224 */ /* 0x000fe200078e0a00 */
[----:B------:R-:W-:Y:S02]  /*7340*/  R2UR UR9, R8 ;  /* 0x00000000080972ca */ /* 0x000fe400000e0000 */
[----:B------:R-:W-:Y:S01]  /*7350*/  @P0 SHF.R.U32.HI R4, RZ, 0x10, R5 ;  /* 0x00000010ff040819 */ /* 0x000fe20000011605 */
[----:B------:R-:W3:Y:S01]  /*7360*/  I2F.RP R10, UR6 ;  /* 0x00000006000a7d06 */ /* 0x000ee20008209400 */
[----:B------:R-:W-:Y:S02]  /*7370*/  R2UR UR17, R98 ;  /* 0x00000000621172ca */ /* 0x000fe400000e0000 */
[----:B------:R-:W-:Y:S02]  /*7380*/  @P0 R2UR UR17, R4 ;  /* 0x00000000041102ca */ /* 0x000fe400000e0000 */
[----:B------:R-:W-:Y:S05]  /*7390*/  LOP3.LUT P0, RZ, R80, 0x1b0, RZ, 0xc0, !PT ;  /* 0x000001b050ff7812 */ /* 0x000fea000780c0ff */
[----:B---3--:R-:W3:Y:S06]  /*73a0*/  MUFU.RCP R3, R10 ;  /* 0x0000000a00037308 */ /* 0x008eec0000001000 */
[----:B------:R-:W-:Y:S02]  /*73b0*/  IMAD.U32 R98, RZ, RZ, UR17 ;  /* 0x00000011ff627e24 */ /* 0x000fe4000f8e00ff */
[----:B---3--:R-:W-:Y:S04]  /*73c0*/  VIADD R9, R3, 0xffffffe ;  /* 0x0ffffffe03097836 */ /* 0x008fe80000000000 */
[----:B------:R-:W3:Y:S02]  /*73d0*/  F2I.FTZ.U32.TRUNC.NTZ R3, R9 ;  /* 0x0000000900037305 */ /* 0x000ee4000021f000 */
[----:B---3--:R-:W-:Y:S01]  /*73e0*/  R2UR UR5, R3 ;  /* 0x00000000030572ca */ /* 0x008fe200000e0000 */
[----:B-1----:R-:W-:Y:S05]  /*73f0*/  IMAD.U32 R3, RZ, RZ, UR16 ;  /* 0x00000010ff037e24 */ /* 0x002fea000f8e00ff */
[----:B------:R-:W-:Y:S04]  /*7400*/  IABS R3, R3 ;  /* 0x0000000300037213 */ /* 0x000fe80000000000 */
[----:B------:R-:W-:Y:S03]  /*7410*/  R2UR UR7, R3 ;  /* 0x00000000030772ca */ /* 0x000fe600000e0000 */
[----:B------:R-:W-:Y:S04]  /*7420*/  UIADD3 UR4, UPT, UPT, URZ, -UR5, URZ ;  /* 0x80000005ff047290 */ /* 0x000fe8000fffe0ff */
[----:B------:R-:W-:Y:S03]  /*7430*/  UIMAD UR8, UR4, UR6, URZ ;  /* 0x00000006040872a4 */ /* 0x000fe6000f8e02ff */
[----:B------:R-:W-:Y:S02]  /*7440*/  UMOV UR4, URZ ;  /* 0x000000ff00047c82 */ /* 0x000fe40008000000 */
[----:B------:R-:W-:Y:S01]  /*7450*/  UIMAD.WIDE.U32 UR4, UR5, UR8, UR4 ;  /* 0x00000008050472a5 */ /* 0x000fe2000f8e0004 */
[----:B------:R-:W1:Y:S01]  /*7460*/  I2F.RP R8, UR7 ;  /* 0x0000000700087d06 */ /* 0x000e620008209400 */
[----:B------:R-:W-:Y:S05]  /*7470*/  R2UR UR8, R0 ;  /* 0x00000000000872ca */ /* 0x000fea00000e0000 */
[----:B------:R-:W-:Y:S02]  /*7480*/  UMOV UR4, UR5 ;  /* 0x0000000500047c82 */ /* 0x000fe40008000000 */
[----:B------:R-:W-:Y:S02]  /*7490*/  UIMAD.WIDE.U32 UR4, UR4, UR9, URZ ;  /* 0x00000009040472a5 */ /* 0x000fe4000f8e00ff */
[----:B-1----:R-:W1:Y:S05]  /*74a0*/  MUFU.RCP R0, R8 ;  /* 0x0000000800007308 */ /* 0x002e6a0000001000 */
[----:B------:R-:W-:Y:S02]  /*74b0*/  UMOV UR43, UR5 ;  /* 0x00000005002b7c82 */ /* 0x000fe40008000000 */
[----:B------:R-:W-:Y:S04]  /*74c0*/  UIMAD UR4, UR43, UR8, UR9 ;  /* 0x000000082b0472a4 */ /* 0x000fe8000f8e0209 */
[----:B------:R-:W-:Y:S01]  /*74d0*/  UISETP.GT.U32.AND UP0, UPT, UR6, UR4, UPT ;  /* 0x000000040600728c */ /* 0x000fe2000bf04070 */
[----:B-1----:R-:W-:Y:S10]  /*74e0*/  VIADD R3, R0, 0xffffffe ;  /* 0x0ffffffe00037836 */ /* 0x002ff40000000000 */
[----:B------:R-:W-:Y:S02]  /*74f0*/  @!UP0 UIADD3 UR4, UPT, UPT, UR4, -UR6, URZ ;  /* 0x8000000604048290 */ /* 0x000fe4000fffe0ff */
[----:B------:R-:W-:Y:S01]  /*7500*/  @!UP0 UIADD3 UR43, UPT, UPT, UR43, 0x1, URZ ;  /* 0x000000012b2b8890 */ /* 0x000fe2000fffe0ff */
[----:B------:R-:W1:Y:S01]  /*7510*/  F2I.FTZ.U32.TRUNC.NTZ R0, R3 ;  /* 0x0000000300007305 */ /* 0x000e62000021f000 */
[----:B------:R-:W-:Y:S02]  /*7520*/  UISETP.GE.U32.AND UP2, UPT, UR4, UR6, UPT ;  /* 0x000000060400728c */ /* 0x000fe4000bf46070 */
[----:B------:R-:W-:Y:S02]  /*7530*/  ULOP3.LUT UR4, UR21, UR54, URZ, 0x3c, !UPT ;  /* 0x0000003615047292 */ /* 0x000fe4000f8e3cff */
[----:B------:R-:W-:Y:S02]  /*7540*/  UISETP.NE.AND UP0, UPT, UR54, URZ, UPT ;  /* 0x000000ff3600728c */ /* 0x000fe4000bf05270 */
[----:B------:R-:W-:Y:S05]  /*7550*/  UISETP.GE.AND UP1, UPT, UR4, URZ, UPT ;  /* 0x000000ff0400728c */ /* 0x000fea000bf26270 */
[----:B------:R-:W-:Y:S01]  /*7560*/  @UP2 UIADD3 UR43, UPT, UPT, UR43, 0x1, URZ ;  /* 0x000000012b2b2890 */ /* 0x000fe2000fffe0ff */
[----:B-1----:R-:W-:Y:S05]  /*7570*/  R2UR UR5, R0 ;  /* 0x00000000000572ca */ /* 0x002fea00000e0000 */
[----:B------:R-:W-:Y:S02]  /*7580*/  @!UP1 UIADD3 UR43, UPT, UPT, -UR43, URZ, URZ ;  /* 0x000000ff2b2b9290 */ /* 0x000fe4000fffe1ff */
[----:B------:R-:W-:Y:S06]  /*7590*/  @!UP0 ULOP3.LUT UR43, URZ, UR54, URZ, 0x33, !UPT ;  /* 0x00000036ff2b8292 */ /* 0x000fec000f8e33ff */
[----:B------:R-:W-:Y:S01]  /*75a0*/  IMAD.U32 R0, RZ, RZ, UR43 ;  /* 0x0000002bff007e24 */ /* 0x000fe2000f8e00ff */
[----:B------:R-:W-:Y:S04]  /*75b0*/  UIADD3 UR4, UPT, UPT, URZ, -UR5, URZ ;  /* 0x80000005ff047290 */ /* 0x000fe8000fffe0ff */
[----:B------:R-:W-:Y:S01]  /*75c0*/  IABS R0, R0 ;  /* 0x0000000000007213 */ /* 0x000fe20000000000 */
[----:B------:R-:W-:Y:S03]  /*75d0*/  UIMAD UR6, UR4, UR7, URZ ;  /* 0x00000007040672a4 */ /* 0x000fe6000f8e02ff */
[----:B------:R-:W-:Y:S01]  /*75e0*/  R2UR UR8, R0 ;  /* 0x00000000000872ca */ /* 0x000fe200000e0000 */
[----:B------:R-:W-:Y:S01]  /*75f0*/  UMOV UR4, URZ ;  /* 0x000000ff00047c82 */ /* 0x000fe20008000000 */
[----:B--2---:R-:W-:Y:S01]  /*7600*/  IMAD.U32 R0, RZ, RZ, UR11 ;  /* 0x0000000bff007e24 */ /* 0x004fe2000f8e00ff */
[----:B------:R-:W-:Y:S04]  /*7610*/  UIMAD.WIDE.U32 UR4, UR5, UR6, UR4 ;  /* 0x00000006050472a5 */ /* 0x000fe8000f8e0004 */
[----:B------:R-:W-:Y:S03]  /*7620*/  IABS R9, R0 ;  /* 0x0000000000097213 */ /* 0x000fe60000000000 */
[----:B------:R-:W-:Y:S01]  /*7630*/  UMOV UR4, UR5 ;  /* 0x0000000500047c82 */ /* 0x000fe20008000000 */
[----:B------:R-:W1:Y:S02]  /*7640*/  I2F.RP R0, R9 ;  /* 0x0000000900007306 */ /* 0x000e640000209400 */
[----:B------:R-:W-:Y:S07]  /*7650*/  UIMAD.WIDE.U32 UR4, UR4, UR8, URZ ;  /* 0x00000008040472a5 */ /* 0x000fee000f8e00ff */
[----:B------:R-:W-:Y:S02]  /*7660*/  UMOV UR44, UR5 ;  /* 0x00000005002c7c82 */ /* 0x000fe40008000000 */
[----:B------:R-:W-:Y:S04]  /*7670*/  UIADD3 UR4, UPT, UPT, -UR44, URZ, URZ ;  /* 0x000000ff2c047290 */ /* 0x000fe8000fffe1ff */
[----:B------:R-:W-:Y:S01]  /*7680*/  UIMAD UR4, UR7, UR4, UR8 ;  /* 0x00000004070472a4 */ /* 0x000fe2000f8e0208 */
[----:B-1----:R-:W1:Y:S03]  /*7690*/  MUFU.RCP R0, R0 ;  /* 0x0000000000007308 */ /* 0x002e660000001000 */
[----:B------:R-:W-:Y:S11]  /*76a0*/  UISETP.GT.U32.AND UP0, UPT, UR7, UR4, UPT ;  /* 0x000000040700728c */ /* 0x000ff6000bf04070 */
[----:B------:R-:W-:Y:S02]  /*76b0*/  @!UP0 UIADD3 UR4, UPT, UPT, UR4, -UR7, URZ ;  /* 0x8000000704048290 */ /* 0x000fe4000fffe0ff */
[----:B------:R-:W-:Y:S01]  /*76c0*/  @!UP0 UIADD3 UR44, UPT, UPT, UR44, 0x1, URZ ;  /* 0x000000012c2c8890 */ /* 0x000fe2000fffe0ff */
[----:B-1----:R-:W-:Y:S01]  /*76d0*/  VIADD R10, R0, 0xffffffe ;  /* 0x0ffffffe000a7836 */ /* 0x002fe20000000000 */
[----:B------:R-:W-:Y:S02]  /*76e0*/  UISETP.GE.U32.AND UP1, UPT, UR4, UR7, UPT ;  /* 0x000000070400728c */ /* 0x000fe4000bf26070 */
[----:B------:R-:W-:Y:S01]  /*76f0*/  ULOP3.LUT UR4, UR43, UR16, URZ, 0x3c, !UPT ;  /* 0x000000102b047292 */ /* 0x000fe2000f8e3cff */
[----:B------:R-:W1:Y:S03]  /*7700*/  F2I.FTZ.U32.TRUNC.NTZ R11, R10 ;  /* 0x0000000a000b7305 */ /* 0x000e66000021f000 */
[----:B------:R-:W-:Y:S05]  /*7710*/  UISETP.GE.AND UP0, UPT, UR4, URZ, UPT ;  /* 0x000000ff0400728c */ /* 0x000fea000bf06270 */
[----:B------:R-:W-:Y:S02]  /*7720*/  @UP1 UIADD3 UR44, UPT, UPT, UR44, 0x1, URZ ;  /* 0x000000012c2c1890 */ /* 0x000fe4000fffe0ff */
[----:B------:R-:W-:Y:S04]  /*7730*/  UISETP.NE.AND UP1, UPT, UR16, URZ, UPT ;  /* 0x000000ff1000728c */ /* 0x000fe8000bf25270 */
[----:B------:R-:W-:Y:S01]  /*7740*/  @!UP0 UIADD3 UR44, UPT, UPT, -UR44, URZ, URZ ;  /* 0x000000ff2c2c8290 */ /* 0x000fe2000fffe1ff */
[--C-:B-1----:R-:W-:Y:S02]  /*7750*/  IMAD.MOV R8, RZ, RZ, -R11.reuse ;  /* 0x000000ffff087224 */ /* 0x102fe400078e0a0b */
[----:B------:R-:W-:Y:S02]  /*7760*/  IMAD.MOV.U32 R10, RZ, RZ, RZ ;  /* 0x000000ffff0a7224 */ /* 0x000fe400078e00ff */
[----:B------:R-:W-:Y:S02]  /*7770*/  IMAD R3, R8, R9, RZ ;  /* 0x0000000908037224 */ /* 0x000fe400078e02ff */
[----:B------:R-:W-:Y:S02]  /*7780*/  @!UP1 ULOP3.LUT UR44, URZ, UR16, URZ, 0x33, !UPT ;  /* 0x00000010ff2c9292 */ /* 0x000fe4000f8e33ff */
[----:B------:R-:W-:Y:S01]  /*7790*/  UISETP.NE.AND UP1, UPT, UR38, 0x1, UPT ;  /* 0x000000012600788c */ /* 0x000fe2000bf25270 */
[----:B------:R-:W-:Y:S04]  /*77a0*/  IMAD.HI.U32 R11, R11, R3, R10 ;  /* 0x000000030b0b7227 */ /* 0x000fe800078e000a */
[----:B------:R-:W-:Y:S05]  /*77b0*/  IMAD.U32 R0, RZ, RZ, UR44 ;  /* 0x0000002cff007e24 */ /* 0x000fea000f8e00ff */
[----:B------:R-:W-:Y:S01]  /*77c0*/  IABS R0, R0 ;  /* 0x0000000000007213 */ /* 0x000fe20000000000 */
[----:B------:R-:W1:Y:S04]  /*77d0*/  @!UP1 LDCU.128 UR12, c[0x0][0xc10] ;  /* 0x00018200ff0c97ac */ /* 0x000e680008000c00 */
[----:B------:R-:W-:Y:S01]  /*77e0*/  IMAD.HI.U32 R11, R11, R0, RZ ;  /* 0x000000000b0b7227 */ /* 0x000fe200078e00ff */
[----:B------:R-:W2:Y:S03]  /*77f0*/  @!UP1 LDCU UR10, c[0x0][0xc20] ;  /* 0x00018400ff0a97ac */ /* 0x000ea60008000800 */
[----:B------:R-:W-:Y:S01]  /*7800*/  IMAD.MOV R3, RZ, RZ, -R11 ;  /* 0x000000ffff037224 */ /* 0x000fe200078e0a0b */
[----:B------:R-:W3:Y:S03]  /*7810*/  @!UP1 LDCU UR5, c[0x0][0xc0c] ;  /* 0x00018180ff0597ac */ /* 0x000ee60008000800 */
[C---:B------:R-:W-:Y:S01]  /*7820*/  IMAD R0, R9.reuse, R3, R0 ;  /* 0x0000000309007224 */ /* 0x040fe200078e0200 */
[----:B-1----:R-:W-:Y:S04]  /*7830*/  UIMAD.WIDE.U32 UR6, UR36, UR15, URZ ;  /* 0x0000000f240672a5 */ /* 0x002fe8000f8e00ff */
[----:B------:R-:W-:Y:S01]  /*7840*/  ISETP.GT.U32.AND P1, PT, R9, R0, PT ;  /* 0x000000000900720c */ /* 0x000fe20003f24070 */
[----:B------:R-:W-:Y:S02]  /*7850*/  UIMAD.WIDE.U32 UR8, UR37, UR12, URZ ;  /* 0x0000000c250872a5 */ /* 0x000fe4000f8e00ff */
[----:B------:R-:W-:Y:S02]  /*7860*/  @!UP1 UISETP.NE.AND UP0, UPT, UR14, 0x1, UPT ;  /* 0x000000010e00988c */ /* 0x000fe4000bf05270 */
[----:B------:R-:W-:Y:S01]  /*7870*/  ULOP3.LUT UR8, UR44, UR11, URZ, 0x3c, !UPT ;  /* 0x0000000b2c087292 */ /* 0x000fe2000f8e3cff */
[----:B------:R-:W-:Y:S02]  /*7880*/  @!UP1 UMOV UR6, UR7 ;  /* 0x0000000700069c82 */ /* 0x000fe40008000000 */
[----:B------:R-:W-:Y:S01]  /*7890*/  @!UP1 UMOV UR4, UR9 ;  /* 0x0000000900049c82 */ /* 0x000fe20008000000 */
[----:B--2---:R-:W-:Y:S02]  /*78a0*/  @!UP1 USHF.R.U32.HI UR6, URZ, UR10, UR6 ;  /* 0x0000000aff069299 */ /* 0x004fe40008011606 */
[----:B---3--:R-:W-:Y:S02]  /*78b0*/  @!UP1 UISETP.NE.AND UP2, UPT, UR5, 0x1, UPT ;  /* 0x000000010500988c */ /* 0x008fe4000bf45270 */
[----:B------:R-:W-:Y:S01]  /*78c0*/  @!UP1 USHF.R.U32.HI UR4, URZ, UR13, UR4 ;  /* 0x0000000dff049299 */ /* 0x000fe20008011604 */
[----:B------:R-:W-:Y:S01]  /*78d0*/  @!P1 IMAD.IADD R0, R0, 0x1, -R9 ;  /* 0x0000000100009824 */ /* 0x000fe200078e0a09 */
[----:B------:R-:W-:Y:S01]  /*78e0*/  @!UP1 USEL UR6, UR36, UR6, !UP0 ;  /* 0x0000000624069287 */ /* 0x000fe2000c000000 */
[----:B------:R-:W-:Y:S01]  /*78f0*/  @!P1 VIADD R11, R11, 0x1 ;  /* 0x000000010b0b9836 */ /* 0x000fe20000000000 */
[----:B------:R-:W-:Y:S02]  /*7900*/  @!UP1 USEL UR7, UR37, UR4, !UP2 ;  /* 0x0000000425079287 */ /* 0x000fe4000d000000 */
[----:B------:R-:W-:Y:S01]  /*7910*/  UISETP.GE.AND UP0, UPT, UR8, URZ, UPT ;  /* 0x000000ff0800728c */ /* 0x000fe2000bf06270 */
[----:B------:R-:W-:Y:S01]  /*7920*/  ISETP.GE.U32.AND P2, PT, R0, R9, PT ;  /* 0x000000090000720c */ /* 0x000fe20003f46070 */
[----:B------:R-:W-:Y:S02]  /*7930*/  UISETP.NE.AND UP2, UPT, UR11, URZ, UPT ;  /* 0x000000ff0b00728c */ /* 0x000fe4000bf45270 */
[----:B------:R-:W-:Y:S02]  /*7940*/  @!UP1 UIADD3 UR4, UPT, UPT, -UR7, UR6, URZ ;  /* 0x0000000607049290 */ /* 0x000fe4000fffe1ff */
[----:B------:R-:W-:Y:S02]  /*7950*/  @!UP1 UIADD3 UR6, UPT, UPT, UR7, -UR6, URZ ;  /* 0x8000000607069290 */ /* 0x000fe4000fffe0ff */
[----:B------:R-:W-:Y:S02]  /*7960*/  UIADD3 UR7, UPT, UPT, -UR43, URZ, URZ ;  /* 0x000000ff2b077290 */ /* 0x000fe4000fffe1ff */
[----:B------:R-:W-:Y:S02]  /*7970*/  @!UP1 UIMAD UR37, UR4, UR5, UR37 ;  /* 0x00000005042592a4 */ /* 0x000fe4000f8e0225 */
[----:B------:R-:W-:Y:S02]  /*7980*/  UIMAD UR4, UR54, UR7, UR21 ;  /* 0x00000007360472a4 */ /* 0x000fe4000f8e0215 */
[----:B------:R-:W-:Y:S01]  /*7990*/  @!UP1 UIMAD UR36, UR6, UR14, UR36 ;  /* 0x0000000e062492a4 */ /* 0x000fe2000f8e0224 */
[----:B------:R-:W-:Y:S01]  /*79a0*/  @P2 VIADD R11, R11, 0x1 ;  /* 0x000000010b0b2836 */ /* 0x000fe20000000000 */
[----:B------:R-:W-:Y:S02]  /*79b0*/  USHF.L.U32 UR53, UR4, 0x7, URZ ;  /* 0x0000000704357899 */ /* 0x000fe400080006ff */
[----:B------:R-:W-:Y:S02]  /*79c0*/  UIADD3 UR4, UPT, UPT, -UR44, URZ, URZ ;  /* 0x000000ff2c047290 */ /* 0x000fe4000fffe1ff */
[----:B------:R-:W-:Y:S02]  /*79d0*/  R2UR UR45, R11 ;  /* 0x000000000b2d72ca */ /* 0x000fe400000e0000 */
[----:B------:R-:W-:Y:S11]  /*79e0*/  UIMAD UR43, UR16, UR4, UR43 ;  /* 0x00000004102b72a4 */ /* 0x000ff6000f8e022b */
[----:B------:R-:W-:Y:S02]  /*79f0*/  @!UP0 UIADD3 UR45, UPT, UPT, -UR45, URZ, URZ ;  /* 0x000000ff2d2d8290 */ /* 0x000fe4000fffe1ff */
[----:B------:R-:W-:Y:S04]  /*7a00*/  @!UP2 ULOP3.LUT UR45, URZ, UR11, URZ, 0x33, !UPT ;  /* 0x0000000bff2da292 */ /* 0x000fe8000f8e33ff */
[----:B------:R-:W-:Y:S04]  /*7a10*/  UIADD3 UR5, UPT, UPT, -UR45, URZ, URZ ;  /* 0x000000ff2d057290 */ /* 0x000fe8000fffe1ff */
[----:B------:R-:W-:Y:S01]  /*7a20*/  UIMAD UR44, UR11, UR5, UR44 ;  /* 0x000000050b2c72a4 */ /* 0x000fe2000f8e022c */
[----:B------:R-:W-:Y:S11]  /*7a30*/  @!P0 BRA `(.L_x_110) ;  /* 0x00000000007c8947 */ /* 0x000ff60003800000 */
[----:B------:R-:W1:Y:S01]  /*7a40*/  LDCU.64 UR8, c[0x4][0x80] ;  /* 0x01001000ff0877ac */ /* 0x000e620008000a00 */
[----:B------:R-:W-:Y:S01]  /*7a50*/  MOV R16, 0x0 ;  /* 0x0000000000107802 */ /* 0x000fe20000000f00 */
[----:B------:R-:W-:Y:S02]  /*7a60*/  HFMA2 R12, -RZ, RZ, 0, 5.9604644775390625e-08 ;  /* 0x00000001ff0c7431 */ /* 0x000fe400000001ff */
[----:B------:R-:W-:Y:S01]  /*7a70*/  IMAD.MOV.U32 R8, RZ, RZ, 0x70 ;  /* 0x00000070ff087424 */ /* 0x000fe200078e00ff */
[----:B------:R2:W3:Y:S01]  /*7a80*/  LDC.64 R14, c[0x4][R16] ;  /* 0x01000000100e7b82 */ /* 0x0004e20000000a00 */
[----:B------:R-:W4:Y:S01]  /*7a90*/  LDCU.64 UR6, c[0x4][0x88] ;  /* 0x01001100ff0677ac */ /* 0x000f220008000a00 */
[----:B------:R-:W-:Y:S01]  /*7aa0*/  IMAD.MOV.U32 R13, RZ, RZ, RZ ;  /* 0x000000ffff0d7224 */ /* 0x000fe200078e00ff */
[----:B------:R-:W2:Y:S01]  /*7ab0*/  LDCU.64 UR4, c[0x4][0x8] ;  /* 0x01000100ff0477ac */ /* 0x000ea20008000a00 */
[----:B-1----:R-:W-:Y:S01]  /*7ac0*/  MOV R5, UR9 ;  /* 0x0000000900057c02 */ /* 0x002fe20008000f00 */
[----:B------:R-:W-:Y:S01]  /*7ad0*/  IMAD.U32 R4, RZ, RZ, UR8 ;  /* 0x00000008ff047e24 */ /* 0x000fe2000f8e00ff */
[----:B----4-:R-:W-:Y:S01]  /*7ae0*/  MOV R7, UR7 ;  /* 0x0000000700077c02 */ /* 0x010fe20008000f00 */
[----:B------:R-:W-:Y:S01]  /*7af0*/  IMAD.U32 R6, RZ, RZ, UR6 ;  /* 0x00000006ff067e24 */ /* 0x000fe2000f8e00ff */
[----:B--2---:R-:W-:Y:S01]  /*7b00*/  MOV R11, UR5 ;  /* 0x00000005000b7c02 */ /* 0x004fe20008000f00 */
[----:B------:R-:W-:Y:S02]  /*7b10*/  IMAD.U32 R10, RZ, RZ, UR4 ;  /* 0x00000004ff0a7e24 */ /* 0x000fe4000f8e00ff */
[----:B------:R-:W-:Y:S07]  /*7b20*/  LEPC R20, `(.L_x_111) ;  /* 0x000000001014794e */ /* 0x000fee0000000000 */
[----:B---3-5:R-:W-:Y:S05]  /*7b30*/  CALL.ABS.NOINC R14 ;  /* 0x000000000e007343 */ /* 0x028fea0003c00000 */
.L_x_111:
[----:B------:R-:W1:Y:S01]  /*7b40*/  LDCU.64 UR8, c[0x4][0x80] ;  /* 0x01001000ff0877ac */ /* 0x000e620008000a00 */
[----:B------:R-:W2:Y:S01]  /*7b50*/  LDC.64 R16, c[0x4][R16] ;  /* 0x0100000010107b82 */ /* 0x000ea20000000a00 */
[----:B------:R-:W-:Y:S02]  /*7b60*/  HFMA2 R12, -RZ, RZ, 0, 5.9604644775390625e-08 ;  /* 0x00000001ff0c7431 */ /* 0x000fe400000001ff */
[----:B------:R-:W-:Y:S02]  /*7b70*/  IMAD.MOV.U32 R8, RZ, RZ, 0x70 ;  /* 0x00000070ff087424 */ /* 0x000fe400078e00ff */
[----:B------:R-:W-:Y:S01]  /*7b80*/  IMAD.MOV.U32 R13, RZ, RZ, RZ ;  /* 0x000000ffff0d7224 */ /* 0x000fe200078e00ff */
[----:B------:R-:W3:Y:S01]  /*7b90*/  LDCU.64 UR6, c[0x4][0x88] ;  /* 0x01001100ff0677ac */ /* 0x000ee20008000a00 */
[----:B------:R-:W4:Y:S01]  /*7ba0*/  LDCU.64 UR4, c[0x4][0x8] ;  /* 0x01000100ff0477ac */ /* 0x000f220008000a00 */
[----:B-1----:R-:W-:Y:S02]  /*7bb0*/  MOV R4, UR8 ;  /* 0x0000000800047c02 */ /* 0x002fe40008000f00 */
[----:B------:R-:W-:Y:S02]  /*7bc0*/  MOV R5, UR9 ;  /* 0x0000000900057c02 */ /* 0x000fe40008000f00 */
[----:B---3--:R-:W-:Y:S01]  /*7bd0*/  MOV R7, UR7 ;  /* 0x0000000700077c02 */ /* 0x008fe20008000f00 */
[----:B------:R-:W-:Y:S01]  /*7be0*/  IMAD.U32 R6, RZ, RZ, UR6 ;  /* 0x00000006ff067e24 */ /* 0x000fe2000f8e00ff */
[----:B----4-:R-:W-:Y:S01]  /*7bf0*/  MOV R11, UR5 ;  /* 0x00000005000b7c02 */ /* 0x010fe20008000f00 */
[----:B------:R-:W-:Y:S02]  /*7c00*/  IMAD.U32 R10, RZ, RZ, UR4 ;  /* 0x00000004ff0a7e24 */ /* 0x000fe4000f8e00ff */
[----:B------:R-:W-:Y:S07]  /*7c10*/  LEPC R20, `(.L_x_110) ;  /* 0x000000001014794e */ /* 0x000fee0000000000 */
[----:B--2---:R-:W-:Y:S05]  /*7c20*/  CALL.ABS.NOINC R16 ;  /* 0x0000000010007343 */ /* 0x004fea0003c00000 */
.L_x_110:
[----:B------:R-:W-:Y:S05]  /*7c30*/  BSYNC.RECONVERGENT B6 ;  /* 0x0000000000067941 */ /* 0x000fea0003800200 */
.L_x_109:
[----:B------:R-:W-:Y:S02]  /*7c40*/  R2UR UR6, R93 ;  /* 0x000000005d0672ca */ /* 0x000fe400000e0000 */
[----:B------:R-:W-:Y:S02]  /*7c50*/  R2UR UR5, R90 ;  /* 0x000000005a0572ca */ /* 0x000fe400000e0000 */
[----:B------:R-:W-:Y:S02]  /*7c60*/  R2UR UR4, R89 ;  /* 0x00000000590472ca */ /* 0x000fe400000e0000 */
[----:B------:R-:W-:Y:S02]  /*7c70*/  ISETP.NE.U32.AND P4, PT, R78, RZ, PT ;  /* 0x000000ff4e00720c */ /* 0x000fe40003f85070 */
[----:B------:R-:W-:Y:S02]  /*7c80*/  ISETP.NE.U32.AND P2, PT, RZ, UR60, PT ;  /* 0x0000003cff007c0c */ /* 0x000fe4000bf45070 */
[----:B------:R-:W-:Y:S02]  /*7c90*/  ISETP.NE.AND.EX P4, PT, R79, RZ, PT, P4 ;  /* 0x000000ff4f00720c */ /* 0x000fe40003f85340 */
[----:B------:R-:W-:Y:S01]  /*7ca0*/  ISETP.NE.AND.EX P2, PT, RZ, UR61, PT, P2 ;  /* 0x0000003dff007c0c */ /* 0x000fe2000bf45320 */
[----:B------:R-:W-:Y:S02]  /*7cb0*/  UISETP.NE.AND UP2, UPT, UR6, URZ, UPT ;  /* 0x000000ff0600728c */ /* 0x000fe4000bf45270 */
[----:B------:R-:W-:Y:S04]  /*7cc0*/  UISETP.NE.U32.AND UP0, UPT, UR5, URZ, UPT ;  /* 0x000000ff0500728c */ /* 0x000fe8000bf05070 */
[----:B------:R-:W-:Y:S01]  /*7cd0*/  UISETP.NE.AND.EX UP1, UPT, UR4, URZ, UPT, UP0 ;  /* 0x000000ff0400728c */ /* 0x000fe2000bf25300 */
[----:B------:R-:W-:Y:S01]  /*7ce0*/  PLOP3.LUT P1, PT, PT, PT, UP2, 0x80, 0x8 ;  /* 0x000000000008781c */ /* 0x000fe20003f2f028 */
[----:B------:R-:W-:Y:S03]  /*7cf0*/  UPLOP3.LUT UP0, UPT, UPT, UPT, UPT, 0x40, 0x4 ;  /* 0x000000000004789c */ /* 0x000fe60003f0e870 */
[----:B------:R-:W-:Y:S06]  /*7d00*/  @UP2 UPLOP3.LUT UP0, UPT, UPT, UPT, UP1, 0x80, 0x8 ;  /* 0x000000000008289c */ /* 0x000fec0003f0f010 */
[----:B------:R-:W-:Y:S01]  /*7d10*/  PLOP3.LUT P0, PT, PT, PT, UP0, 0x80, 0x8 ;  /* 0x000000000008781c */ /* 0x000fe20003f0f008 */
[----:B------:R-:W-:Y:S01]  /*7d20*/  @!UPT UIADD3 URZ, UPT, UPT, URZ, URZ, URZ ;  /* 0x000000fffffff290 */ /* 0x000fe2000fffe0ff */
[----:B------:R-:W-:Y:S11]  /*7d30*/  BRA.U !UP1, `(.L_x_112) ;  /* 0x0000000109407547 */ /* 0x000ff6000b800000 */
[----:B------:R-:W-:Y:S01]  /*7d40*/  UISETP.NE.U32.AND UP0, UPT, UR60, URZ, UPT ;  /* 0x000000ff3c00728c */ /* 0x000fe2000bf05070 */
[----:B------:R-:W-:Y:S01]  /*7d50*/  R2UR UR6, R90 ;  /* 0x000000005a0672ca */ /* 0x000fe200000e0000 */
[----:B------:R-:W1:Y:S01]  /*7d60*/  LDCU.64 UR8, c[0x0][0x358] ;  /* 0x00006b00ff0877ac */ /* 0x000e620008000a00 */
[----:B------:R-:W-:Y:S02]  /*7d70*/  HFMA2 R87, -RZ, RZ, 0, 5.9604644775390625e-08 ;  /* 0x00000001ff577431 */ /* 0x000fe400000001ff */
[----:B------:R-:W-:Y:S01]  /*7d80*/  IMAD.MOV.U32 R0, RZ, RZ, 0x1 ;  /* 0x00000001ff007424 */ /* 0x000fe200078e00ff */
[----:B------:R-:W-:Y:S06]  /*7d90*/  UISETP.NE.AND.EX UP0, UPT, UR61, URZ, UPT, UP0 ;  /* 0x000000ff3d00728c */ /* 0x000fec000bf05300 */
[----:B------:R-:W-:Y:S05]  /*7da0*/  PLOP3.LUT P3, PT, PT, PT, UP0, 0x80, 0x8 ;  /* 0x000000000008781c */ /* 0x000fea0003f6f008 */
[----:B------:R-:W2:Y:S01]  /*7db0*/  @UP0 LDCU.64 UR4, c[0x0][0x988] ;  /* 0x00013100ff0407ac */ /* 0x000ea20008000a00 */
[----:B------:R-:W-:Y:S07]  /*7dc0*/  @UP0 UIMAD UR6, UR50, UR6, URZ ;  /* 0x00000006320602a4 */ /* 0x000fee000f8e02ff */
[----:B------:R-:W-:Y:S01]  /*7dd0*/  @!P3 PRMT R87, R0, 0x7610, R87 ;  /* 0x000076100057b816 */ /* 0x000fe20000000057 */
[----:B--2---:R-:W-:Y:S06]  /*7de0*/  @UP0 UIMAD.WIDE UR4, UR6, 0x4, UR4 ;  /* 0x00000004060408a5 */ /* 0x004fec000f8e0204 */
[----:B------:R-:W-:Y:S02]  /*7df0*/  IMAD.U32 R4, RZ, RZ, UR4 ;  /* 0x00000004ff047e24 */ /* 0x000fe4000f8e00ff */
[----:B------:R-:W-:Y:S03]  /*7e00*/  IMAD.U32 R5, RZ, RZ, UR5 ;  /* 0x00000005ff057e24 */ /* 0x000fe6000f8e00ff */
[----:B------:R-:W2:Y:S02]  /*7e10*/  @!UP0 LDCU UR4, c[0x0][0x980] ;  /* 0x00013000ff0487ac */ /* 0x000ea40008000800 */
[----:B-1---5:R1:W5:Y:S02]  /*7e20*/  @P3 LDG.E R41, desc[UR8][R4.64] ;  /* 0x0000000804293981 */ /* 0x022364000c1e1900 */
[----:B-12---:R-:W-:Y:S02]  /*7e30*/  @!P3 MOV R41, UR4 ;  /* 0x000000040029bc02 */ /* 0x006fe40008000f00 */
.L_x_112:
[----:B------:R-:W-:Y:S05]  /*7e40*/  @!P4 BRA `(.L_x_113) ;  /* 0x000000000024c947 */ /* 0x000fea0003800000 */
[----:B------:R-:W-:Y:S01]  /*7e50*/  ISETP.NE.U32.AND P3, PT, R76, RZ, PT ;  /* 0x000000ff4c00720c */ /* 0x000fe20003f65070 */
[----:B------:R-:W1:Y:S03]  /*7e60*/  LDCU.64 UR4, c[0x0][0x358] ;  /* 0x00006b00ff0477ac */ /* 0x000e660008000a00 */
[----:B------:R-:W-:Y:S11]  /*7e70*/  ISETP.NE.AND.EX P3, PT, R77, RZ, PT, P3 ;  /* 0x000000ff4d00720c */ /* 0x000ff60003f65330 */
[----:B------:R-:W-:Y:S02]  /*7e80*/  @!UPT UIADD3 URZ, UPT, UPT, URZ, URZ, URZ ;  /* 0x000000fffffff290 */ /* 0x000fe4000fffe0ff */
[----:B------:R-:W2:Y:S01]  /*7e90*/  @P3 LDC.64 R4, c[0x0][0x9a8] ;  /* 0x00026a00ff043b82 */ /* 0x000ea20000000a00 */
[----:B------:R-:W-:Y:S04]  /*7ea0*/  @P3 IMAD R0, R78, UR50, RZ ;  /* 0x000000324e003c24 */ /* 0x000fe8000f8e02ff */
[----:B--2---:R-:W-:Y:S05]  /*7eb0*/  @P3 IMAD.WIDE R4, R0, 0x4, R4 ;  /* 0x0000000400043825 */ /* 0x004fea00078e0204 */
[----:B-1---5:R1:W5:Y:S02]  /*7ec0*/  @P3 LDG.E R38, desc[UR4][R4.64] ;  /* 0x0000000404263981 */ /* 0x022364000c1e1900 */
[----:B-1----:R-:W2:Y:S02]  /*7ed0*/  @!P3 LDC R38, c[0x0][0x9a0] ;  /* 0x00026800ff26bb82 */ /* 0x002ea40000000800 */
.L_x_113:
[----:B-----5:R-:W-:Y:S01]  /*7ee0*/  FSETP.NEU.AND P3, PT, R41, RZ, PT ;  /* 0x000000ff2900720b */ /* 0x020fe20003f6d000 */
[----:B------:R-:W-:Y:S01]  /*7ef0*/  BSSY B1, `(.L_x_114) ;  /* 0x0000039000017945 */ /* 0x000fe20003800000 */
[----:B------:R-:W-:Y:S01]  /*7f00*/  SEL R5, RZ, 0xffffffff, P2 ;  /* 0xffffffffff057807 */ /* 0x000fe20001000000 */
[----:B------:R-:W-:Y:S01]  /*7f10*/  IMAD.MOV.U32 R46, RZ, RZ, 0x1 ;  /* 0x00000001ff2e7424 */ /* 0x000fe200078e00ff */
[----:B------:R-:W-:Y:S01]  /*7f20*/  @P1 LOP3.LUT P2, RZ, R87, 0xff, RZ, 0xc0, !PT ;  /* 0x000000ff57ff1812 */ /* 0x000fe2000784c0ff */
[----:B------:R-:W-:Y:S01]  /*7f30*/  IMAD.IADD R39, R37, 0x1, R2 ;  /* 0x0000000125277824 */ /* 0x000fe200078e0202 */
[----:B------:R-:W-:Y:S01]  /*7f40*/  @P1 SEL R0, RZ, 0xffffffff, P3 ;  /* 0xffffffffff001807 */ /* 0x000fe20001800000 */
[----:B------:R-:W-:Y:S01]  /*7f50*/  IMAD R101, R85, -0x10, R96 ;  /* 0xfffffff055657824 */ /* 0x000fe200078e0260 */
[----:B------:R-:W-:Y:S01]  /*7f60*/  LOP3.LUT R83, R83, 0x1, RZ, 0x3c, !PT ;  /* 0x0000000153537812 */ /* 0x000fe200078e3cff */
[----:B------:R-:W-:Y:S01]  /*7f70*/  IMAD.MOV.U32 R47, RZ, RZ, RZ ;  /* 0x000000ffff2f7224 */ /* 0x000fe200078e00ff */
[----:B------:R-:W-:Y:S02]  /*7f80*/  @P0 SEL R0, R5, R0, !P2 ;  /* 0x0000000005000207 */ /* 0x000fe40005000000 */
[----:B------:R-:W-:Y:S02]  /*7f90*/  CS2R R74, SRZ ;  /* 0x00000000004a7805 */ /* 0x000fe4000001ff00 */
[----:B------:R-:W-:Y:S02]  /*7fa0*/  LEA R100, R36, UR51, 0x3 ;  /* 0x0000003324647c11 */ /* 0x000fe4000f8e18ff */
[----:B------:R-:W-:Y:S02]  /*7fb0*/  CS2R R72, SRZ ;  /* 0x0000000000487805 */ /* 0x000fe4000001ff00 */
[----:B------:R-:W-:Y:S02]  /*7fc0*/  @P1 LOP3.LUT R0, R0, 0x1, RZ, 0xc0, !PT ;  /* 0x0000000100001812 */ /* 0x000fe400078ec0ff */
[----:B------:R-:W-:Y:S02]  /*7fd0*/  CS2R R66, SRZ ;  /* 0x0000000000427805 */ /* 0x000fe4000001ff00 */
[----:B------:R-:W-:Y:S02]  /*7fe0*/  SHF.L.U32 R3, R82, 0x1f, RZ ;  /* 0x0000001f52037819 */ /* 0x000fe400000006ff */
[----:B------:R-:W-:Y:S02]  /*7ff0*/  CS2R R64, SRZ ;  /* 0x0000000000407805 */ /* 0x000fe4000001ff00 */
[----:B------:R-:W-:Y:S02]  /*8000*/  ISETP.NE.U32.OR P5, PT, R0, 0x1, !P1 ;  /* 0x000000010000780c */ /* 0x000fe40004fa5470 */
[----:B------:R-:W-:Y:S02]  /*8010*/  CS2R R58, SRZ ;  /* 0x00000000003a7805 */ /* 0x000fe4000001ff00 */
[----:B------:R-:W-:Y:S02]  /*8020*/  PLOP3.LUT P2, PT, PT, PT, UP1, 0x80, 0x8 ;  /* 0x000000000008781c */ /* 0x000fe40003f4f018 */
[----:B------:R-:W-:Y:S02]  /*8030*/  CS2R R56, SRZ ;  /* 0x0000000000387805 */ /* 0x000fe4000001ff00 */
[----:B------:R-:W-:Y:S02]  /*8040*/  LOP3.LUT P4, R97, R87, 0xff, RZ, 0xc0, !PT ;  /* 0x000000ff57617812 */ /* 0x000fe4000788c0ff */
[----:B------:R-:W-:Y:S02]  /*8050*/  CS2R R50, SRZ ;  /* 0x0000000000327805 */ /* 0x000fe4000001ff00 */
[----:B------:R-:W-:Y:S02]  /*8060*/  SEL R0, RZ, 0xffffffff, P3 ;  /* 0xffffffffff007807 */ /* 0x000fe40001800000 */
[----:B------:R-:W-:Y:S02]  /*8070*/  CS2R R48, SRZ ;  /* 0x0000000000307805 */ /* 0x000fe4000001ff00 */
[----:B------:R-:W-:Y:S02]  /*8080*/  P2R R99, PR, RZ, 0x20 ;  /* 0x00000020ff637803 */ /* 0x000fe40000000000 */
[----:B------:R-:W-:Y:S02]  /*8090*/  @P5 SHF.L.U32 R4, R83, 0x1f, RZ ;  /* 0x0000001f53045819 */ /* 0x000fe400000006ff */
[----:B------:R-:W-:Y:S02]  /*80a0*/  @P2 SEL R0, R5, R0, !P4 ;  /* 0x0000000005002207 */ /* 0x000fe40006000000 */
[----:B------:R-:W1:Y:S02]  /*80b0*/  @P5 SYNCS.PHASECHK.TRANS64.TRYWAIT P1, [UR51+0x100], R4 ;  /* 0x00010004ff0055a7 */ /* 0x000e640008021133 */
[----:B------:R-:W-:Y:S04]  /*80c0*/  LOP3.LUT R0, R0, 0x1, RZ, 0xc0, !PT ;  /* 0x0000000100007812 */ /* 0x000fe800078ec0ff */
[----:B------:R-:W-:Y:S04]  /*80d0*/  ISETP.NE.U32.AND P2, PT, R0, 0x1, PT ;  /* 0x000000010000780c */ /* 0x000fe80003f45070 */
[----:B------:R-:W-:Y:S01]  /*80e0*/  P2R R60, PR, RZ, 0x4 ;  /* 0x00000004ff3c7803 */ /* 0x000fe20000000000 */
[----:B------:R3:W4:Y:S01]  /*80f0*/  SYNCS.PHASECHK.TRANS64.TRYWAIT P0, [R100+URZ+0x160], R3 ;  /* 0x00016003640075a7 */ /* 0x00072200080011ff */
[----:B-1----:R-:W-:Y:S01]  /*8100*/  @P5 SEL R46, RZ, 0x1, !P1 ;  /* 0x00000001ff2e5807 */ /* 0x002fe20004800000 */
[----:B---3--:R-:W-:Y:S06]  /*8110*/  @!P5 BRA `(.L_x_115) ;  /* 0x000000000058d947 */ /* 0x008fec0003800000 */
[----:B------:R-:W-:Y:S01]  /*8120*/  IMAD.MOV.U32 R75, RZ, RZ, RZ ;  /* 0x000000ffff4b7224 */ /* 0x000fe200078e00ff */
[----:B------:R-:W-:Y:S01]  /*8130*/  ISETP.NE.AND P1, PT, R46, RZ, PT ;  /* 0x000000ff2e00720c */ /* 0x000fe20003f25270 */
[----:B------:R-:W-:Y:S01]  /*8140*/  BSSY B0, `(.L_x_116) ;  /* 0x000000c000007945 */ /* 0x000fe20003800000 */
[----:B------:R-:W-:Y:S02]  /*8150*/  CS2R R50, SRZ ;  /* 0x0000000000327805 */ /* 0x000fe4000001ff00 */
[----:B------:R-:W-:Y:S02]  /*8160*/  CS2R R48, SRZ ;  /* 0x0000000000307805 */ /* 0x000fe4000001ff00 */
[----:B------:R-:W-:Y:S02]  /*8170*/  CS2R R58, SRZ ;  /* 0x00000000003a7805 */ /* 0x000fe4000001ff00 */
[----:B------:R-:W-:Y:S02]  /*8180*/  CS2R R56, SRZ ;  /* 0x0000000000387805 */ /* 0x000fe4000001ff00 */
[----:B------:R-:W-:Y:S02]  /*8190*/  CS2R R66, SRZ ;  /* 0x0000000000427805 */ /* 0x000fe4000001ff00 */
[----:B------:R-:W-:Y:S02]  /*81a0*/  CS2R R64, SRZ ;  /* 0x0000000000407805 */ /* 0x000fe4000001ff00 */
[----:B------:R-:W-:Y:S01]  /*81b0*/  CS2R R72, SRZ ;  /* 0x0000000000487805 */ /* 0x000fe2000001ff00 */
[----:B------:R-:W-:Y:S06]  /*81c0*/  @P1 BRA `(.L_x_117) ;  /* 0x00000000000c1947 */ /* 0x000fec0003800000 */
[----:B------:R-:W-:Y:S04]  /*81d0*/  SHF.L.U32 R5, R83, 0x1f, RZ ;  /* 0x0000001f53057819 */ /* 0x000fe800000006ff */
[----:B------:R-:W1:Y:S02]  /*81e0*/  SYNCS.PHASECHK.TRANS64.TRYWAIT P1, [UR51+0x100], R5 ;  /* 0x00010005ff0075a7 */ /* 0x000e640008021133 */
[----:B-1----:R-:W-:Y:S05]  /*81f0*/  @!P1 BRA `(.L_x_118) ;  /* 0x00000040006c9947 */ /* 0x002fea0003800000 */
.L_x_117:
[----:B------:R-:W-:Y:S05]  /*8200*/  BSYNC B0 ;  /* 0x0000000000007941 */ /* 0x000fea0003800000 */
.L_x_116:
[----:B------:R-:W-:Y:S01]  /*8210*/  ISETP.NE.AND P1, PT, R60, RZ, PT ;  /* 0x000000ff3c00720c */ /* 0x000fe20003f25270 */
[----:B------:R-:W-:Y:S11]  /*8220*/  HFMA2 R47, -RZ, RZ, 0, 5.9604644775390625e-08 ;  /* 0x00000001ff2f7431 */ /* 0x000ff600000001ff */
[----:B------:R-:W-:Y:S01]  /*8230*/  @!UPT UIADD3 URZ, UPT, UPT, URZ, URZ, URZ ;  /* 0x000000fffffff290 */ /* 0x000fe2000fffe0ff */
[----:B------:R3:W1:Y:S04]  /*8240*/  @P1 LDS.128 R48, [R84] ;  /* 0x0000000054301984 */ /* 0x0006680000000c00 */
[----:B------:R3:W1:Y:S04]  /*8250*/  @P1 LDS.128 R56, [R96+0x10] ;  /* 0x0000100060381984 */ /* 0x0006680000000c00 */
[----:B------:R3:W1:Y:S04]  /*8260*/  @P1 LDS.128 R64, [R94+0x20] ;  /* 0x000020005e401984 */ /* 0x0006680000000c00 */
[----:B------:R3:W1:Y:S02]  /*8270*/  @P1 LDS.128 R72, [R101+0x30] ;  /* 0x0000300065481984 */ /* 0x0006640000000c00 */
.L_x_115:
[----:B------:R-:W-:Y:S05]  /*8280*/  BSYNC B1 ;  /* 0x0000000000017941 */ /* 0x000fea0003800000 */
.L_x_114:
[----:B-1----:R-:W-:Y:S04]  /*8290*/  SHF.R.U32.HI R5, RZ, 0x15, R39 ;  /* 0x00000015ff057819 */ /* 0x002fe80000011627 */
[----:B------:R-:W-:Y:S01]  /*82a0*/  LOP3.LUT P1, RZ, R5, 0x3, R88, 0x48, !PT ;  /* 0x0000000305ff7812 */ /* 0x000fe20007824858 */
[----:B------:R-:W-:Y:S01]  /*82b0*/  @!UPT UIADD3 URZ, UPT, UPT, URZ, URZ, URZ ;  /* 0x000000fffffff290 */ /* 0x000fe2000fffe0ff */
[----:B----4-:R-:W-:Y:S11]  /*82c0*/  @P0 BRA `(.L_x_119) ;  /* 0x0000000000080947 */ /* 0x010ff60003800000 */
[----:B------:R-:W1:Y:S02]  /*82d0*/  SYNCS.PHASECHK.TRANS64.TRYWAIT P0, [R100+URZ+0x160], R3 ;  /* 0x00016003640075a7 */ /* 0x000e6400080011ff */
[----:B-1----:R-:W-:Y:S05]  /*82e0*/  @!P0 BRA `(.L_x_120) ;  /* 0x0000004000488947 */ /* 0x002fea0003800000 */
.L_x_119:
[----:B------:R-:W-:Y:S05]  /*82f0*/  @!P1 BRA `(.L_x_121) ;  /* 0x0000000000409947 */ /* 0x000fea0003800000 */
[----:B------:R-:W4:Y:S01]  /*8300*/  LDCU.64 UR8, c[0x4][0x70] ;  /* 0x01000e00ff0877ac */ /* 0x000f220008000a00 */
[----:B-1----:R-:W-:Y:S01]  /*8310*/  MOV R3, 0x0 ;  /* 0x0000000000037802 */ /* 0x002fe20000000f00 */
[----:B------:R-:W-:Y:S02]  /*8320*/  HFMA2 R12, -RZ, RZ, 0, 5.9604644775390625e-08 ;  /* 0x00000001ff0c7431 */ /* 0x000fe400000001ff */
[----:B------:R-:W-:Y:S02]  /*8330*/  IMAD.MOV.U32 R8, RZ, RZ, 0x192 ;  /* 0x00000192ff087424 */ /* 0x000fe400078e00ff */
[----:B------:R-:W-:Y:S01]  /*8340*/  IMAD.MOV.U32 R13, RZ, RZ, RZ ;  /* 0x000000ffff0d7224 */ /* 0x000fe200078e00ff */
[----:B------:R-:W1:Y:S01]  /*8350*/  LDCU.64 UR6, c[0x4][0x78] ;  /* 0x01000f00ff0677ac */ /* 0x000e620008000a00 */
[----:B------:R-:W2:Y:S01]  /*8360*/  LDC.64 R2, c[0x4][R3] ;  /* 0x0100000003027b82 */ /* 0x000ea20000000a00 */
[----:B------:R-:W5:Y:S01]  /*8370*/  LDCU.64 UR4, c[0x4][0x10] ;  /* 0x01000200ff0477ac */ /* 0x000f620008000a00 */
[----:B----4-:R-:W-:Y:S01]  /*8380*/  MOV R5, UR9 ;  /* 0x0000000900057c02 */ /* 0x010fe20008000f00 */
[----:B------:R-:W-:Y:S01]  /*8390*/  IMAD.U32 R4, RZ, RZ, UR8 ;  /* 0x00000008ff047e24 */ /* 0x000fe2000f8e00ff */
[----:B-1----:R-:W-:Y:S01]  /*83a0*/  MOV R7, UR7 ;  /* 0x0000000700077c02 */ /* 0x002fe20008000f00 */
[----:B------:R-:W-:Y:S01]  /*83b0*/  IMAD.U32 R6, RZ, RZ, UR6 ;  /* 0x00000006ff067e24 */ /* 0x000fe2000f8e00ff */
[----:B-----5:R-:W-:Y:S01]  /*83c0*/  MOV R11, UR5 ;  /* 0x00000005000b7c02 */ /* 0x020fe20008000f00 */
[----:B------:R-:W-:Y:S02]  /*83d0*/  IMAD.U32 R10, RZ, RZ, UR4 ;  /* 0x00000004ff0a7e24 */ /* 0x000fe4000f8e00ff */
[----:B------:R-:W-:Y:S07]  /*83e0*/  LEPC R20, `(.L_x_121) ;  /* 0x000000001014794e */ /* 0x000fee0000000000 */
[----:B--23--:R-:W-:Y:S05]  /*83f0*/  CALL.ABS.NOINC R2 ;  /* 0x0000000002007343 */ /* 0x00cfea0003c00000 */
.L_x_121:
[C---:B------:R-:W-:Y:S01]  /*8400*/  SHF.L.U32 R40, R48.reuse, 0x10, RZ ;  /* 0x0000001030287819 */ /* 0x040fe200000006ff */
[----:B------:R-:W-:Y:S05]  /*8410*/  WARPSYNC.ALL ;  /* 0x0000000000007948 */ /* 0x000fea0003800000 */
[----:B------:R-:W-:Y:S01]  /*8420*/  R2UR UR4, R39 ;  /* 0x00000000270472ca */ /* 0x000fe200000e0000 */
[----:B------:R-:W-:Y:S01]  /*8430*/  BSSY.RECONVERGENT B0, `(.L_x_122) ;  /* 0x0000088000007945 */ /* 0x000fe20003800200 */
[----:B------:R-:W-:Y:S02]  /*8440*/  LOP3.LUT R43, R48, 0xffff0000, RZ, 0xc0, !PT ;  /* 0xffff0000302b7812 */ /* 0x000fe400078ec0ff */
[----:B------:R-:W-:Y:S02]  /*8450*/  LOP3.LUT R42, R49, 0xffff0000, RZ, 0xc0, !PT ;  /* 0xffff0000312a7812 */ /* 0x000fe400078ec0ff */
[----:B------:R-:W-:Y:S02]  /*8460*/  SHF.L.U32 R45, R51, 0x10, RZ ;  /* 0x00000010332d7819 */ /* 0x000fe400000006ff */
[----:B------:R-:W-:Y:S02]  /*8470*/  LOP3.LUT R44, R75, 0xffff0000, RZ, 0xc0, !PT ;  /* 0xffff00004b2c7812 */ /* 0x000fe400078ec0ff */
[----:B------:R-:W-:Y:S03]  /*8480*/  ISETP.NE.AND P0, PT, R86, RZ, PT ;  /* 0x000000ff5600720c */ /* 0x000fe60003f05270 */
[----:B------:R-:W2:Y:S02]  /*8490*/  LDTM.x32 R4, tmem[UR4] ;  /* 0x00000004000479ee */ /* 0x000ea400082c0000 */
[C---:B--2---:R-:W-:Y:S01]  /*84a0*/  FMUL R0, R38.reuse, R4 ;  /* 0x0000000426007220 */ /* 0x044fe20000400000 */
[C---:B------:R-:W-:Y:S01]  /*84b0*/  FMUL R2, R38.reuse, R5 ;  /* 0x0000000526027220 */ /* 0x040fe20000400000 */
[C---:B-1----:R-:W-:Y:S01]  /*84c0*/  FMUL R3, R38.reuse, R6 ;  /* 0x0000000626037220 */ /* 0x042fe20000400000 */
[----:B------:R-:W-:Y:S01]  /*84d0*/  FMUL R7, R38, R7 ;  /* 0x0000000726077220 */ /* 0x000fe20000400000 */
[----:B------:R-:W-:Y:S01]  /*84e0*/  FFMA R0, R41, R40, R0 ;  /* 0x0000002829007223 */ /* 0x000fe20000000000 */
[----:B------:R-:W-:Y:S01]  /*84f0*/  SHF.L.U32 R40, R49, 0x10, RZ ;  /* 0x0000001031287819 */ /* 0x000fe200000006ff */
[C---:B------:R-:W-:Y:S01]  /*8500*/  FFMA R2, R41.reuse, R43, R2 ;  /* 0x0000002b29027223 */ /* 0x040fe20000000002 */
[----:B------:R-:W-:Y:S01]  /*8510*/  SHF.L.U32 R43, R50, 0x10, RZ ;  /* 0x00000010322b7819 */ /* 0x000fe200000006ff */
[C---:B------:R-:W-:Y:S01]  /*8520*/  FMUL R4, R38.reuse, R8 ;  /* 0x0000000826047220 */ /* 0x040fe20000400000 */
[----:B------:R-:W-:Y:S01]  /*8530*/  FMUL R5, R38, R9 ;  /* 0x0000000926057220 */ /* 0x000fe20000400000 */
[C---:B------:R-:W-:Y:S01]  /*8540*/  FFMA R3, R41.reuse, R40, R3 ;  /* 0x0000002829037223 */ /* 0x040fe20000000003 */
[----:B------:R-:W-:Y:S01]  /*8550*/  LOP3.LUT R40, R50, 0xffff0000, RZ, 0xc0, !PT ;  /* 0xffff000032287812 */ /* 0x000fe200078ec0ff */
[----:B------:R-:W-:Y:S01]  /*8560*/  FFMA R7, R41, R42, R7 ;  /* 0x0000002a29077223 */ /* 0x000fe20000000007 */
[----:B------:R-:W-:Y:S01]  /*8570*/  LOP3.LUT R42, R51, 0xffff0000, RZ, 0xc0, !PT ;  /* 0xffff0000332a7812 */ /* 0x000fe200078ec0ff */
[----:B------:R-:W-:Y:S01]  /*8580*/  FMUL R6, R38, R10 ;  /* 0x0000000a26067220 */ /* 0x000fe20000400000 */
[----:B------:R-:W-:Y:S01]  /*8590*/  F2FP.BF16.F32.PACK_AB R52, R2, R0 ;  /* 0x000000000234723e */ /* 0x000fe200000010ff */
[----:B------:R-:W-:Y:S01]  /*85a0*/  FMUL R11, R38, R11 ;  /* 0x0000000b260b7220 */ /* 0x000fe20000400000 */
[----:B------:R-:W-:Y:S01]  /*85b0*/  F2FP.BF16.F32.PACK_AB R53, R7, R3 ;  /* 0x000000030735723e */ /* 0x000fe200000010ff */
[----:B------:R-:W-:Y:S01]  /*85c0*/  FFMA R4, R41, R43, R4 ;  /* 0x0000002b29047223 */ /* 0x000fe20000000004 */
[----:B------:R-:W-:Y:S01]  /*85d0*/  SHF.L.U32 R43, R57, 0x10, RZ ;  /* 0x00000010392b7819 */ /* 0x000fe200000006ff */
[C---:B------:R-:W-:Y:S01]  /*85e0*/  FFMA R5, R41.reuse, R40, R5 ;  /* 0x0000002829057223 */ /* 0x040fe20000000005 */
[C---:B------:R-:W-:Y:S01]  /*85f0*/  SHF.L.U32 R40, R56.reuse, 0x10, RZ ;  /* 0x0000001038287819 */ /* 0x040fe200000006ff */
[----:B------:R-:W-:Y:S01]  /*8600*/  FFMA R6, R41, R45, R6 ;  /* 0x0000002d29067223 */ /* 0x000fe20000000006 */
[----:B------:R-:W-:Y:S01]  /*8610*/  SHF.L.U32 R45, R59, 0x10, RZ ;  /* 0x000000103b2d7819 */ /* 0x000fe200000006ff */
[----:B------:R-:W-:Y:S01]  /*8620*/  FFMA R11, R41, R42, R11 ;  /* 0x0000002a290b7223 */ /* 0x000fe2000000000b */
[----:B------:R-:W-:Y:S01]  /*8630*/  LOP3.LUT R42, R56, 0xffff0000, RZ, 0xc0, !PT ;  /* 0xffff0000382a7812 */ /* 0x000fe200078ec0ff */
[C---:B------:R-:W-:Y:S01]  /*8640*/  FMUL R8, R38.reuse, R12 ;  /* 0x0000000c26087220 */ /* 0x040fe20000400000 */
[----:B------:R-:W-:Y:S01]  /*8650*/  F2FP.BF16.F32.PACK_AB R54, R5, R4 ;  /* 0x000000040536723e */ /* 0x000fe200000010ff */
[C---:B------:R-:W-:Y:S01]  /*8660*/  FMUL R9, R38.reuse, R13 ;  /* 0x0000000d26097220 */ /* 0x040fe20000400000 */
[----:B------:R-:W-:Y:S01]  /*8670*/  F2FP.BF16.F32.PACK_AB R55, R11, R6 ;  /* 0x000000060b37723e */ /* 0x000fe200000010ff */
[----:B------:R-:W-:Y:S01]  /*8680*/  FMUL R10, R38, R14 ;  /* 0x0000000e260a7220 */ /* 0x000fe20000400000 */
[----:B------:R-:W-:Y:S01]  /*8690*/  FFMA R8, R41, R40, R8 ;  /* 0x0000002829087223 */ /* 0x000fe20000000008 */
[----:B------:R-:W-:Y:S01]  /*86a0*/  LOP3.LUT R40, R57, 0xffff0000, RZ, 0xc0, !PT ;  /* 0xffff000039287812 */ /* 0x000fe200078ec0ff */
[C---:B------:R-:W-:Y:S01]  /*86b0*/  FFMA R9, R41.reuse, R42, R9 ;  /* 0x0000002a29097223 */ /* 0x040fe20000000009 */
[----:B------:R-:W-:Y:S01]  /*86c0*/  LOP3.LUT R42, R58, 0xffff0000, RZ, 0xc0, !PT ;  /* 0xffff00003a2a7812 */ /* 0x000fe200078ec0ff */
[----:B------:R-:W-:Y:S01]  /*86d0*/  FMUL R15, R38, R15 ;  /* 0x0000000f260f7220 */ /* 0x000fe20000400000 */
[----:B------:R-:W-:Y:S01]  /*86e0*/  FFMA R10, R41, R43, R10 ;  /* 0x0000002b290a7223 */ /* 0x000fe2000000000a */
[----:B------:R-:W-:Y:S01]  /*86f0*/  SHF.L.U32 R43, R58, 0x10, RZ ;  /* 0x000000103a2b7819 */ /* 0x000fe200000006ff */
[C---:B------:R-:W-:Y:S01]  /*8700*/  FMUL R12, R38.reuse, R16 ;  /* 0x00000010260c7220 */ /* 0x040fe20000400000 */
[----:B------:R-:W-:Y:S01]  /*8710*/  F2FP.BF16.F32.PACK_AB R68, R9, R8 ;  /* 0x000000080944723e */ /* 0x000fe200000010ff */
[----:B------:R-:W-:Y:S01]  /*8720*/  FFMA R15, R41, R40, R15 ;  /* 0x00000028290f7223 */ /* 0x000fe2000000000f */
[----:B------:R-:W-:Y:S01]  /*8730*/  LOP3.LUT R40, R59, 0xffff0000, RZ, 0xc0, !PT ;  /* 0xffff00003b287812 */ /* 0x000fe200078ec0ff */
[C---:B------:R-:W-:Y:S01]  /*8740*/  FMUL R13, R38.reuse, R17 ;  /* 0x00000011260d7220 */ /* 0x040fe20000400000 */
[C---:B------:R-:W-:Y:S01]  /*8750*/  FMUL R14, R38.reuse, R18 ;  /* 0x00000012260e7220 */ /* 0x040fe20000400000 */
[----:B------:R-:W-:Y:S01]  /*8760*/  FMUL R19, R38, R19 ;  /* 0x0000001326137220 */ /* 0x000fe20000400000 */
[----:B------:R-:W-:Y:S01]  /*8770*/  F2FP.BF16.F32.PACK_AB R69, R15, R10 ;  /* 0x0000000a0f45723e */ /* 0x000fe200000010ff */
[C---:B------:R-:W-:Y:S01]  /*8780*/  FFMA R12, R41.reuse, R43, R12 ;  /* 0x0000002b290c7223 */ /* 0x040fe2000000000c */
[C---:B------:R-:W-:Y:S01]  /*8790*/  SHF.L.U32 R43, R64.reuse, 0x10, RZ ;  /* 0x00000010402b7819 */ /* 0x040fe200000006ff */
[----:B------:R-:W-:Y:S01]  /*87a0*/  FFMA R13, R41, R42, R13 ;  /* 0x0000002a290d7223 */ /* 0x000fe2000000000d */
[----:B------:R-:W-:Y:S01]  /*87b0*/  LOP3.LUT R42, R65, 0xffff0000, RZ, 0xc0, !PT ;  /* 0xffff0000412a7812 */ /* 0x000fe200078ec0ff */
[----:B------:R-:W-:Y:S01]  /*87c0*/  FFMA R14, R41, R45, R14 ;  /* 0x0000002d290e7223 */ /* 0x000fe2000000000e */
[----:B------:R-:W-:Y:S01]  /*87d0*/  SHF.L.U32 R45, R65, 0x10, RZ ;  /* 0x00000010412d7819 */ /* 0x000fe200000006ff */
[----:B------:R1:W-:Y:S01]  /*87e0*/  STS.128 [R84], R52 ;  /* 0x0000003454007388 */ /* 0x0003e20000000c00 */
[----:B------:R-:W-:Y:S01]  /*87f0*/  F2FP.BF16.F32.PACK_AB R70, R13, R12 ;  /* 0x0000000c0d46723e */ /* 0x000fe200000010ff */
[----:B------:R-:W-:Y:S01]  /*8800*/  FFMA R19, R41, R40, R19 ;  /* 0x0000002829137223 */ /* 0x000fe20000000013 */
[----:B------:R-:W-:Y:S01]  /*8810*/  LOP3.LUT R40, R64, 0xffff0000, RZ, 0xc0, !PT ;  /* 0xffff000040287812 */ /* 0x000fe200078ec0ff */
[C---:B------:R-:W-:Y:S01]  /*8820*/  FMUL R16, R38.reuse, R20 ;  /* 0x0000001426107220 */ /* 0x040fe20000400000 */
[C---:B------:R-:W-:Y:S01]  /*8830*/  FMUL R17, R38.reuse, R21 ;  /* 0x0000001526117220 */ /* 0x040fe20000400000 */
[C---:B------:R-:W-:Y:S01]  /*8840*/  FMUL R18, R38.reuse, R22 ;  /* 0x0000001626127220 */ /* 0x040fe20000400000 */
[----:B------:R-:W-:Y:S01]  /*8850*/  F2FP.BF16.F32.PACK_AB R71, R19, R14 ;  /* 0x0000000e1347723e */ /* 0x000fe200000010ff */
[----:B------:R-:W-:Y:S01]  /*8860*/  FMUL R23, R38, R23 ;  /* 0x0000001726177220 */ /* 0x000fe20000400000 */
[----:B------:R-:W-:Y:S01]  /*8870*/  FFMA R16, R41, R43, R16 ;  /* 0x0000002b29107223 */ /* 0x000fe20000000010 */
[----:B------:R-:W-:Y:S01]  /*8880*/  SHF.L.U32 R43, R67, 0x10, RZ ;  /* 0x00000010432b7819 */ /* 0x000fe200000006ff */
[C---:B------:R-:W-:Y:S01]  /*8890*/  FFMA R17, R41.reuse, R40, R17 ;  /* 0x0000002829117223 */ /* 0x040fe20000000011 */
[----:B------:R1:W-:Y:S01]  /*88a0*/  STS.128 [R96+0x10], R68 ;  /* 0x0000104460007388 */ /* 0x0003e20000000c00 */
        /* <DEDUP_REMOVED lines=8> */
[C---:B------:R-:W-:Y:S01]  /*8930*/  FMUL R22, R38.reuse, R26 ;  /* 0x0000001a26167220 */ /* 0x040fe20000400000 */
[----:B------:R-:W-:Y:S01]  /*8940*/  FFMA R20, R41, R40, R20 ;  /* 0x0000002829147223 */ /* 0x000fe20000000014 */
[----:B------:R-:W-:Y:S01]  /*8950*/  LOP3.LUT R40, R67, 0xffff0000, RZ, 0xc0, !PT ;  /* 0xffff000043287812 */ /* 0x000fe200078ec0ff */
[C---:B------:R-:W-:Y:S01]  /*8960*/  FFMA R21, R41.reuse, R42, R21 ;  /* 0x0000002a29157223 */ /* 0x040fe20000000015 */
[C---:B------:R-:W-:Y:S01]  /*8970*/  FFMA R22, R41.reuse, R43, R22 ;  /* 0x0000002b29167223 */ /* 0x040fe20000000016 */
[----:B------:R-:W-:Y:S01]  /*8980*/  FMUL R27, R38, R27 ;  /* 0x0000001b261b7220 */ /* 0x000fe20000400000 */
[----:B------:R-:W-:Y:S01]  /*8990*/  SHF.L.U32 R43, R72, 0x10, RZ ;  /* 0x00000010482b7819 */ /* 0x000fe200000006ff */
[----:B------:R-:W-:Y:S01]  /*89a0*/  FMUL R24, R38, R28 ;  /* 0x0000001c26187220 */ /* 0x000fe20000400000 */
[----:B------:R-:W-:Y:S01]  /*89b0*/  LOP3.LUT R42, R72, 0xffff0000, RZ, 0xc0, !PT ;  /* 0xffff0000482a7812 */ /* 0x000fe200078ec0ff */
[C---:B------:R-:W-:Y:S01]  /*89c0*/  FMUL R25, R38.reuse, R29 ;  /* 0x0000001d26197220 */ /* 0x040fe20000400000 */
[C---:B------:R-:W-:Y:S01]  /*89d0*/  FMUL R26, R38.reuse, R30 ;  /* 0x0000001e261a7220 */ /* 0x040fe20000400000 */
[C---:B------:R-:W-:Y:S01]  /*89e0*/  FFMA R27, R41.reuse, R40, R27 ;  /* 0x00000028291b7223 */ /* 0x040fe2000000001b */
[----:B------:R-:W-:Y:S01]  /*89f0*/  FFMA R24, R41, R43, R24 ;  /* 0x0000002b29187223 */ /* 0x000fe20000000018 */
[----:B------:R-:W-:Y:S01]  /*8a00*/  LOP3.LUT R40, R73, 0xffff0000, RZ, 0xc0, !PT ;  /* 0xffff000049287812 */ /* 0x000fe200078ec0ff */
[C---:B------:R-:W-:Y:S01]  /*8a10*/  FFMA R25, R41.reuse, R42, R25 ;  /* 0x0000002a29197223 */ /* 0x040fe20000000019 */
[----:B------:R-:W-:Y:S01]  /*8a20*/  FMUL R31, R38, R31 ;  /* 0x0000001f261f7220 */ /* 0x000fe20000400000 */
[----:B------:R-:W-:Y:S01]  /*8a30*/  SHF.L.U32 R43, R74, 0x10, RZ ;  /* 0x000000104a2b7819 */ /* 0x000fe200000006ff */
[----:B------:R-:W-:Y:S01]  /*8a40*/  FFMA R26, R41, R45, R26 ;  /* 0x0000002d291a7223 */ /* 0x000fe2000000001a */
[----:B------:R-:W-:Y:S01]  /*8a50*/  FMUL R28, R38, R32 ;  /* 0x00000020261c7220 */ /* 0x000fe20000400000 */
[----:B------:R-:W-:Y:S01]  /*8a60*/  LOP3.LUT R42, R74, 0xffff0000, RZ, 0xc0, !PT ;  /* 0xffff00004a2a7812 */ /* 0x000fe200078ec0ff */
[C---:B------:R-:W-:Y:S01]  /*8a70*/  FMUL R29, R38.reuse, R33 ;  /* 0x00000021261d7220 */ /* 0x040fe20000400000 */
[----:B------:R-:W-:Y:S01]  /*8a80*/  SHF.L.U32 R45, R75, 0x10, RZ ;  /* 0x000000104b2d7819 */ /* 0x000fe200000006ff */
[C---:B------:R-:W-:Y:S01]  /*8a90*/  FMUL R30, R38.reuse, R34 ;  /* 0x00000022261e7220 */ /* 0x040fe20000400000 */
[----:B------:R-:W-:Y:S01]  /*8aa0*/  FFMA R31, R41, R40, R31 ;  /* 0x00000028291f7223 */ /* 0x000fe2000000001f */
[----:B------:R-:W-:Y:S01]  /*8ab0*/  FMUL R35, R38, R35 ;  /* 0x0000002326237220 */ /* 0x000fe20000400000 */
[----:B------:R-:W-:Y:S01]  /*8ac0*/  F2FP.BF16.F32.PACK_AB R105, R23, R18 ;  /* 0x000000121769723e */ /* 0x000fe200000010ff */
[----:B------:R-:W-:Y:S01]  /*8ad0*/  FFMA R28, R41, R43, R28 ;  /* 0x0000002b291c7223 */ /* 0x000fe2000000001c */
[----:B------:R-:W-:Y:S01]  /*8ae0*/  F2FP.BF16.F32.PACK_AB R106, R21, R20 ;  /* 0x00000014156a723e */ /* 0x000fe200000010ff */
[----:B------:R-:W-:Y:S01]  /*8af0*/  FFMA R29, R41, R42, R29 ;  /* 0x0000002a291d7223 */ /* 0x000fe2000000001d */
[----:B------:R-:W-:Y:S01]  /*8b00*/  F2FP.BF16.F32.PACK_AB R107, R27, R22 ;  /* 0x000000161b6b723e */ /* 0x000fe200000010ff */
[C---:B------:R-:W-:Y:S01]  /*8b10*/  FFMA R30, R41.reuse, R45, R30 ;  /* 0x0000002d291e7223 */ /* 0x040fe2000000001e */
[----:B------:R-:W-:Y:S01]  /*8b20*/  FFMA R35, R41, R44, R35 ;  /* 0x0000002c29237223 */ /* 0x000fe20000000023 */
[----:B------:R-:W-:Y:S02]  /*8b30*/  F2FP.BF16.F32.PACK_AB R108, R25, R24 ;  /* 0x00000018196c723e */ /* 0x000fe400000010ff */
[----:B------:R1:W-:Y:S01]  /*8b40*/  STS.128 [R94+0x20], R104 ;  /* 0x000020685e007388 */ /* 0x0003e20000000c00 */
[----:B------:R-:W-:Y:S02]  /*8b50*/  F2FP.BF16.F32.PACK_AB R109, R31, R26 ;  /* 0x0000001a1f6d723e */ /* 0x000fe400000010ff */
[----:B------:R-:W-:Y:S02]  /*8b60*/  F2FP.BF16.F32.PACK_AB R110, R29, R28 ;  /* 0x0000001c1d6e723e */ /* 0x000fe400000010ff */
[----:B------:R-:W-:Y:S05]  /*8b70*/  F2FP.BF16.F32.PACK_AB R111, R35, R30 ;  /* 0x0000001e236f723e */ /* 0x000fea00000010ff */
[----:B------:R1:W-:Y:S01]  /*8b80*/  STS.128 [R101+0x30], R108 ;  /* 0x0000306c65007388 */ /* 0x0003e20000000c00 */
[----:B------:R-:W-:Y:S01]  /*8b90*/  @!PT LDS RZ, [RZ] ;  /* 0x00000000fffff984 */ /* 0x000fe20000000800 */
[----:B------:R-:W-:Y:S01]  /*8ba0*/  @!PT LDS RZ, [RZ] ;  /* 0x00000000fffff984 */ /* 0x000fe20000000800 */
[----:B------:R-:W-:Y:S01]  /*8bb0*/  @!PT LDS RZ, [RZ] ;  /* 0x00000000fffff984 */ /* 0x000fe20000000800 */
[----:B------:R-:W-:Y:S01]  /*8bc0*/  @!PT LDS RZ, [RZ] ;  /* 0x00000000fffff984 */ /* 0x000fe20000000800 */
[----:B------:R2:W-:Y:S07]  /*8bd0*/  MEMBAR.ALL.CTA ;  /* 0x0000000000007992 */ /* 0x0005ee0000008000 */
[----:B--2---:R-:W2:Y:S02]  /*8be0*/  FENCE.VIEW.ASYNC.S ;  /* 0x00000000000073c6 */ /* 0x004ea40000000000 */
[----:B--2---:R-:W-:Y:S06]  /*8bf0*/  BAR.SYNC.DEFER_BLOCKING 0x1, 0x80 ;  /* 0x0042000000007b1d */ /* 0x004fec0000010000 */
[----:B------:R-:W-:Y:S05]  /*8c00*/  @P0 BRA `(.L_x_123) ;  /* 0x0000000000280947 */ /* 0x000fea0003800000 */
[----:B------:R-:W2:Y:S01]  /*8c10*/  LDCU.64 UR6, c[0x0][0x348] ;  /* 0x00006900ff0677ac */ /* 0x000ea20008000a00 */
[----:B------:R-:W-:Y:S01]  /*8c20*/  UIADD3 UR4, UPT, UPT, UR51, 0x200, URZ ;  /* 0x0000020033047890 */ /* 0x000fe2000fffe0ff */
[----:B------:R-:W-:Y:S05]  /*8c30*/  UMOV UR41, UR53 ;  /* 0x0000003500297c82 */ /* 0x000fea0008000000 */
[----:B------:R-:W-:Y:S04]  /*8c40*/  MOV R80, UR4 ;  /* 0x0000000400507c02 */ /* 0x000fe80008000f00 */
[----:B------:R-:W-:Y:S01]  /*8c50*/  R2UR UR40, R80 ;  /* 0x00000000502872ca */ /* 0x000fe200000e0000 */
[----:B--2---:R-:W-:Y:S04]  /*8c60*/  UIADD3 UR4, UP0, UPT, UR6, 0x780, URZ ;  /* 0x0000078006047890 */ /* 0x004fe8000ff1e0ff */
[----:B------:R-:W-:Y:S09]  /*8c70*/  UIADD3.X UR5, UPT, UPT, URZ, UR7, URZ, UP0, !UPT ;  /* 0x00000007ff057290 */ /* 0x000ff200087fe4ff */
[----:B------:R2:W-:Y:S01]  /*8c80*/  UTMASTG.5D [UR40], [UR4] ;  /* 0x00000028040073b5 */ /* 0x0005e20008020000 */
[----:B------:R0:W-:Y:S01]  /*8c90*/  UTMACMDFLUSH ;  /* 0x00000000000079b7 */ /* 0x0001e20000000000 */
[----:B--2---:R-:W-:Y:S04]  /*8ca0*/  DEPBAR.LE SB0, 0x1 ;  /* 0x000080400000791a */ /* 0x004fe80000000000 */
.L_x_123:
[----:B------:R-:W-:Y:S05]  /*8cb0*/  BSYNC.RECONVERGENT B0 ;  /* 0x0000000000007941 */ /* 0x000fea0003800200 */
.L_x_122:
[----:B------:R-:W-:Y:S01]  /*8cc0*/  BAR.SYNC.DEFER_BLOCKING 0x1, 0x80 ;  /* 0x0042000000007b1d */ /* 0x000fe20000010000 */
[----:B------:R-:W-:Y:S01]  /*8cd0*/  ISETP.NE.AND P1, PT, R99, RZ, PT ;  /* 0x000000ff6300720c */ /* 0x000fe20003f25270 */
[----:B------:R-:W-:Y:S01]  /*8ce0*/  UISETP.NE.AND UP0, UPT, UR55, URZ, UPT ;  /* 0x000000ff3700728c */ /* 0x000fe2000bf05270 */
[----:B------:R-:W-:Y:S11]  /*8cf0*/  LEA R3, R47, UR51, 0x3 ;  /* 0x000000332f037c11 */ /* 0x000ff6000f8e18ff */
[----:B------:R-:W-:Y:S01]  /*8d00*/  @P1 SHF.L.U32 R4, R83, 0x1f, RZ ;  /* 0x0000001f53041819 */ /* 0x000fe200000006ff */
[----:B------:R-:W-:Y:S06]  /*8d10*/  BRA.U !UP0, `(.L_x_124) ;  /* 0x0000000108247547 */ /* 0x000fec000b800000 */
[----:B------:R-:W2:Y:S01]  /*8d20*/  S2R R0, SR_CgaCtaId ;  /* 0x0000000000007919 */ /* 0x000ea20000008800 */
[----:B------:R-:W-:Y:S01]  /*8d30*/  IMAD.U32 R2, RZ, RZ, UR52 ;  /* 0x00000034ff027e24 */ /* 0x000fe2000f8e00ff */
[----:B------:R-:W-:Y:S04]  /*8d40*/  UIADD3 UR4, UPT, UPT, UR52, 0x1, URZ ;  /* 0x0000000134047890 */ /* 0x000fe8000fffe0ff */
[----:B------:R-:W-:Y:S01]  /*8d50*/  @P1 LEA R2, R2, UR51, 0x3 ;  /* 0x0000003302021c11 */ /* 0x000fe2000f8e18ff */
[----:B------:R-:W-:Y:S04]  /*8d60*/  UISETP.NE.AND UP0, UPT, UR4, 0x4, UPT ;  /* 0x000000040400788c */ /* 0x000fe8000bf05270 */
[----:B------:R-:W-:Y:S01]  /*8d70*/  @P1 VIADD R5, R2, 0x120 ;  /* 0x0000012002051836 */ /* 0x000fe20000000000 */
[----:B------:R-:W-:Y:S04]  /*8d80*/  USEL UR52, UR4, URZ, UP0 ;  /* 0x000000ff04347287 */ /* 0x000fe80008000000 */
[----:B--2---:R-:W-:Y:S04]  /*8d90*/  @P1 PRMT R0, R0, 0x654, R5 ;  /* 0x0000065400001816 */ /* 0x004fe80000000005 */
[----:B------:R2:W-:Y:S04]  /*8da0*/  @P1 SYNCS.ARRIVE.TRANS64.RED.A1T0 RZ, [R0+URZ], RZ ;  /* 0x000000ff00ff19a7 */ /* 0x0005e800081004ff */
.L_x_124:
[----:B------:R-:W4:Y:S01]  /*8db0*/  @P1 SYNCS.PHASECHK.TRANS64.TRYWAIT P0, [R3+URZ+0x100], R4 ;  /* 0x00010004030015a7 */ /* 0x000f2200080011ff */
[----:B------:R-:W-:Y:S01]  /*8dc0*/  BSSY B1, `(.L_x_125) ;  /* 0x0000016000017945 */ /* 0x000fe20003800000 */
[----:B----4-:R-:W-:Y:S03]  /*8dd0*/  @P1 SEL R46, RZ, 0x1, !P0 ;  /* 0x00000001ff2e1807 */ /* 0x010fe60004000000 */
[----:B------:R-:W-:Y:S05]  /*8de0*/  @!P1 BRA `(.L_x_126) ;  /* 0x00000000004c9947 */ /* 0x000fea0003800000 */
[----:B------:R-:W-:Y:S01]  /*8df0*/  ISETP.NE.AND P0, PT, R46, RZ, PT ;  /* 0x000000ff2e00720c */ /* 0x000fe20003f05270 */
[----:B------:R-:W-:Y:S01]  /*8e00*/  BSSY B0, `(.L_x_127) ;  /* 0x000000b000007945 */ /* 0x000fe20003800000 */
[----:B------:R-:W-:Y:S11]  /*8e10*/  ISETP.NE.AND P1, PT, R60, RZ, PT ;  /* 0x000000ff3c00720c */ /* 0x000ff60003f25270 */
[----:B------:R-:W-:Y:S02]  /*8e20*/  @!UPT UIADD3 URZ, UPT, UPT, URZ, URZ, URZ ;  /* 0x000000fffffff290 */ /* 0x000fe4000fffe0ff */
[C---:B------:R-:W-:Y:S01]  /*8e30*/  @P1 IMAD R6, R47.reuse, 0x2000, R84 ;  /* 0x000020002f061824 */ /* 0x040fe200078e0254 */
[C---:B------:R-:W-:Y:S01]  /*8e40*/  @P1 LEA R4, R47.reuse, R94, 0xd ;  /* 0x0000005e2f041211 */ /* 0x040fe200078e68ff */
[C---:B------:R-:W-:Y:S02]  /*8e50*/  @P1 IMAD R5, R47.reuse, 0x2000, R96 ;  /* 0x000020002f051824 */ /* 0x040fe400078e0260 */
[----:B------:R-:W-:Y:S01]  /*8e60*/  @P1 IMAD R2, R47, 0x2000, R101 ;  /* 0x000020002f021824 */ /* 0x000fe200078e0265 */
[----:B------:R-:W-:Y:S06]  /*8e70*/  @P0 BRA `(.L_x_128) ;  /* 0x00000000000c0947 */ /* 0x000fec0003800000 */
[----:B--2---:R-:W-:Y:S04]  /*8e80*/  SHF.L.U32 R0, R83, 0x1f, RZ ;  /* 0x0000001f53007819 */ /* 0x004fe800000006ff */
[----:B------:R-:W2:Y:S02]  /*8e90*/  SYNCS.PHASECHK.TRANS64.TRYWAIT P0, [R3+URZ+0x100], R0 ;  /* 0x00010000030075a7 */ /* 0x000ea400080011ff */
[----:B--2---:R-:W-:Y:S05]  /*8ea0*/  @!P0 BRA `(.L_x_129) ;  /* 0x00000034006c8947 */ /* 0x004fea0003800000 */
.L_x_128:
[----:B------:R-:W-:Y:S05]  /*8eb0*/  BSYNC B0 ;  /* 0x0000000000007941 */ /* 0x000fea0003800000 */
.L_x_127:
[----:B------:R-:W-:Y:S02]  /*8ec0*/  ISETP.NE.AND P0, PT, R60, RZ, PT ;  /* 0x000000ff3c00720c */ /* 0x000fe40003f05270 */
[----:B------:R-:W-:Y:S11]  /*8ed0*/  IADD3 R47, PT, PT, R47, 0x1, RZ ;  /* 0x000000012f2f7810 */ /* 0x000ff60007ffe0ff */
[----:B------:R4:W1:Y:S04]  /*8ee0*/  @P0 LDS.128 R48, [R6] ;  /* 0x0000000006300984 */ /* 0x0008680000000c00 */
[----:B------:R4:W1:Y:S04]  /*8ef0*/  @P0 LDS.128 R56, [R5+0x10] ;  /* 0x0000100005380984 */ /* 0x0008680000000c00 */
[----:B------:R4:W1:Y:S04]  /*8f00*/  @P0 LDS.128 R64, [R4+0x20] ;  /* 0x0000200004400984 */ /* 0x0008680000000c00 */
[----:B------:R4:W1:Y:S02]  /*8f10*/  @P0 LDS.128 R72, [R2+0x30] ;  /* 0x0000300002480984 */ /* 0x0008640000000c00 */
.L_x_126:
[----:B------:R-:W-:Y:S05]  /*8f20*/  BSYNC B1 ;  /* 0x0000000000017941 */ /* 0x000fea0003800000 */
.L_x_125:
[----:B--2---:R-:W-:Y:S05]  /*8f30*/  VIADD R3, R39, 0x20 ;  /* 0x0000002027037836 */ /* 0x004fea0000000000 */
[----:B------:R-:W-:Y:S04]  /*8f40*/  SHF.R.U32.HI R3, RZ, 0x15, R3 ;  /* 0x00000015ff037819 */ /* 0x000fe80000011603 */
[----:B------:R-:W-:Y:S11]  /*8f50*/  LOP3.LUT P0, RZ, R3, 0x3, R88, 0x48, !PT ;  /* 0x0000000303ff7812 */ /* 0x000ff60007804858 */
[----:B------:R-:W-:Y:S02]  /*8f60*/  @!UPT UIADD3 URZ, UPT, UPT, URZ, URZ, URZ ;  /* 0x000000fffffff290 */ /* 0x000fe4000fffe0ff */
[----:B------:R-:W-:Y:S05]  /*8f70*/  @!P0 BRA `(.L_x_130) ;  /* 0x0000000000408947 */ /* 0x000fea0003800000 */
[----:B------:R-:W2:Y:S01]  /*8f80*/  LDCU.64 UR8, c[0x4][0x70] ;  /* 0x01000e00ff0877ac */ /* 0x000ea20008000a00 */
[----:B------:R-:W-:Y:S01]  /*8f90*/  MOV R3, 0x0 ;  /* 0x0000000000037802 */ /* 0x000fe20000000f00 */
[----:B------:R-:W-:Y:S02]  /*8fa0*/  HFMA2 R12, -RZ, RZ, 0, 5.9604644775390625e-08 ;  /* 0x00000001ff0c7431 */ /* 0x000fe400000001ff */
[----:B------:R-:W-:Y:S02]  /*8fb0*/  IMAD.MOV.U32 R8, RZ, RZ, 0x192 ;  /* 0x00000192ff087424 */ /* 0x000fe400078e00ff */
[----:B------:R-:W-:Y:S01]  /*8fc0*/  IMAD.MOV.U32 R13, RZ, RZ, RZ ;  /* 0x000000ffff0d7224 */ /* 0x000fe200078e00ff */
[----:B------:R-:W5:Y:S01]  /*8fd0*/  LDCU.64 UR6, c[0x4][0x78] ;  /* 0x01000f00ff0677ac */ /* 0x000f620008000a00 */
[----:B----4-:R-:W4:Y:S01]  /*8fe0*/  LDC.64 R2, c[0x4][R3] ;  /* 0x0100000003027b82 */ /* 0x010f220000000a00 */
[----:B------:R-:W3:Y:S01]  /*8ff0*/  LDCU.64 UR4, c[0x4][0x10] ;  /* 0x01000200ff0477ac */ /* 0x000ee20008000a00 */
[----:B--2---:R-:W-:Y:S01]  /*9000*/  MOV R5, UR9 ;  /* 0x0000000900057c02 */ /* 0x004fe20008000f00 */
[----:B------:R-:W-:Y:S01]  /*9010*/  IMAD.U32 R4, RZ, RZ, UR8 ;  /* 0x00000008ff047e24 */ /* 0x000fe2000f8e00ff */
[----:B-----5:R-:W-:Y:S01]  /*9020*/  MOV R7, UR7 ;  /* 0x0000000700077c02 */ /* 0x020fe20008000f00 */
[----:B------:R-:W-:Y:S01]  /*9030*/  IMAD.U32 R6, RZ, RZ, UR6 ;  /* 0x00000006ff067e24 */ /* 0x000fe2000f8e00ff */
[----:B---3--:R-:W-:Y:S01]  /*9040*/  MOV R11, UR5 ;  /* 0x00000005000b7c02 */ /* 0x008fe20008000f00 */
[----:B------:R-:W-:Y:S02]  /*9050*/  IMAD.U32 R10, RZ, RZ, UR4 ;  /* 0x00000004ff0a7e24 */ /* 0x000fe4000f8e00ff */
[----:B------:R-:W-:Y:S07]  /*9060*/  LEPC R20, `(.L_x_130) ;  /* 0x000000001014794e */ /* 0x000fee0000000000 */
[----:B-1--4-:R-:W-:Y:S05]  /*9070*/  CALL.ABS.NOINC R2 ;  /* 0x0000000002007343 */ /* 0x012fea0003c00000 */
.L_x_130:
[C---:B-1----:R-:W-:Y:S01]  /*9080*/  SHF.L.U32 R40, R48.reuse, 0x10, RZ ;  /* 0x0000001030287819 */ /* 0x042fe200000006ff */
[----:B------:R-:W-:Y:S05]  /*9090*/  WARPSYNC.ALL ;  /* 0x0000000000007948 */ /* 0x000fea0003800000 */
[----:B------:R-:W-:Y:S01]  /*90a0*/  R2UR UR4, R39 ;  /* 0x00000000270472ca */ /* 0x000fe200000e0000 */
[----:B------:R-:W1:Y:S01]  /*90b0*/  S2R R102, SR_CgaCtaId ;  /* 0x0000000000667919 */ /* 0x000e620000008800 */
[----:B------:R-:W-:Y:S01]  /*90c0*/  LOP3.LUT R43, R48, 0xffff0000, RZ, 0xc0, !PT ;  /* 0xffff0000302b7812 */ /* 0x000fe200078ec0ff */
[----:B------:R-:W-:Y:S01]  /*90d0*/  BSSY.RECONVERGENT B0, `(.L_x_131) ;  /* 0x000008c000007945 */ /* 0x000fe20003800200 */
[----:B------:R-:W-:Y:S02]  /*90e0*/  LOP3.LUT R42, R49, 0xffff0000, RZ, 0xc0, !PT ;  /* 0xffff0000312a7812 */ /* 0x000fe400078ec0ff */
[----:B------:R-:W-:Y:S02]  /*90f0*/  LOP3.LUT R44, R50, 0xffff0000, RZ, 0xc0, !PT ;  /* 0xffff0000322c7812 */ /* 0x000fe400078ec0ff */
[----:B------:R-:W-:Y:S02]  /*9100*/  SHF.L.U32 R45, R59, 0x10, RZ ;  /* 0x000000103b2d7819 */ /* 0x000fe400000006ff */
[----:B------:R-:W-:Y:S02]  /*9110*/  ISETP.NE.AND P6, PT, R99, RZ, PT ;  /* 0x000000ff6300720c */ /* 0x000fe40003fc5270 */
[----:B------:R-:W-:Y:S01]  /*9120*/  ISETP.NE.AND P0, PT, R86, RZ, PT ;  /* 0x000000ff5600720c */ /* 0x000fe20003f05270 */
[----:B----4-:R-:W2:Y:S01]  /*9130*/  LDTM.x32 R4, tmem[UR4+0x20] ;  /* 0x00002004000479ee */ /* 0x010ea200082c0000 */
[----:B------:R-:W-:Y:S02]  /*9140*/  MOV R61, UR52 ;  /* 0x00000034003d7c02 */ /* 0x000fe40008000f00 */
[----:B------:R-:W-:Y:S07]  /*9150*/  LEA R62, R47, UR51, 0x3 ;  /* 0x000000332f3e7c11 */ /* 0x000fee000f8e18ff */
[----:B------:R-:W-:Y:S02]  /*9160*/  @P6 LEA R61, R61, UR51, 0x3 ;  /* 0x000000333d3d6c11 */ /* 0x000fe4000f8e18ff */
[----:B------:R-:W-:Y:S02]  /*9170*/  @P6 SHF.L.U32 R63, R83, 0x1f, RZ ;  /* 0x0000001f533f6819 */ /* 0x000fe400000006ff */
[----:B------:R-:W-:Y:S04]  /*9180*/  @P6 IADD3 R61, PT, PT, R61, 0x120, RZ ;  /* 0x000001203d3d6810 */ /* 0x000fe80007ffe0ff */
[----:B-1----:R-:W-:Y:S01]  /*9190*/  @P6 PRMT R61, R102, 0x654, R61 ;  /* 0x00000654663d6816 */ /* 0x002fe2000000003d */
[C---:B--2---:R-:W-:Y:S01]  /*91a0*/  FMUL R0, R38.reuse, R4 ;  /* 0x0000000426007220 */ /* 0x044fe20000400000 */
[C---:B------:R-:W-:Y:S01]  /*91b0*/  FMUL R2, R38.reuse, R5 ;  /* 0x0000000526027220 */ /* 0x040fe20000400000 */
[C---:B------:R-:W-:Y:S01]  /*91c0*/  FMUL R3, R38.reuse, R6 ;  /* 0x0000000626037220 */ /* 0x040fe20000400000 */
[C---:B------:R-:W-:Y:S01]  /*91d0*/  FMUL R7, R38.reuse, R7 ;  /* 0x0000000726077220 */ /* 0x040fe20000400000 */
[----:B------:R-:W-:Y:S01]  /*91e0*/  FFMA R0, R41, R40, R0 ;  /* 0x0000002829007223 */ /* 0x000fe20000000000 */
[----:B------:R-:W-:Y:S01]  /*91f0*/  SHF.L.U32 R40, R49, 0x10, RZ ;  /* 0x0000001031287819 */ /* 0x000fe200000006ff */
[----:B------:R-:W-:Y:S01]  /*9200*/  FFMA R2, R41, R43, R2 ;  /* 0x0000002b29027223 */ /* 0x000fe20000000002 */
[----:B------:R-:W-:Y:S01]  /*9210*/  SHF.L.U32 R43, R51, 0x10, RZ ;  /* 0x00000010332b7819 */ /* 0x000fe200000006ff */
[C---:B------:R-:W-:Y:S01]  /*9220*/  FMUL R4, R38.reuse, R8 ;  /* 0x0000000826047220 */ /* 0x040fe20000400000 */
[----:B------:R-:W-:Y:S01]  /*9230*/  FMUL R5, R38, R9 ;  /* 0x0000000926057220 */ /* 0x000fe20000400000 */
[C---:B------:R-:W-:Y:S01]  /*9240*/  FFMA R3, R41.reuse, R40, R3 ;  /* 0x0000002829037223 */ /* 0x040fe20000000003 */
[----:B------:R-:W-:Y:S01]  /*9250*/  SHF.L.U32 R40, R50, 0x10, RZ ;  /* 0x0000001032287819 */ /* 0x000fe200000006ff */
[----:B------:R-:W-:Y:S01]  /*9260*/  FFMA R7, R41, R42, R7 ;  /* 0x0000002a29077223 */ /* 0x000fe20000000007 */
[----:B------:R-:W-:Y:S01]  /*9270*/  LOP3.LUT R42, R51, 0xffff0000, RZ, 0xc0, !PT ;  /* 0xffff0000332a7812 */ /* 0x000fe200078ec0ff */
[----:B------:R-:W-:Y:S01]  /*9280*/  FMUL R6, R38, R10 ;  /* 0x0000000a26067220 */ /* 0x000fe20000400000 */
[----:B------:R-:W-:Y:S01]  /*9290*/  F2FP.BF16.F32.PACK_AB R52, R2, R0 ;  /* 0x000000000234723e */ /* 0x000fe200000010ff */
        /* <DEDUP_REMOVED lines=18> */
[C---:B------:R-:W-:Y:S01]  /*93c0*/  LOP3.LUT R42, R58.reuse, 0xffff0000, RZ, 0xc0, !PT ;  /* 0xffff00003a2a7812 */ /* 0x040fe200078ec0ff */
[----:B------:R-:W-:Y:S01]  /*93d0*/  FFMA R10, R41, R43, R10 ;  /* 0x0000002b290a7223 */ /* 0x000fe2000000000a */
[----:B------:R-:W-:Y:S01]  /*93e0*/  SHF.L.U32 R43, R58, 0x10, RZ ;  /* 0x000000103a2b7819 */ /* 0x000fe200000006ff */
[C---:B------:R-:W-:Y:S01]  /*93f0*/  FMUL R15, R38.reuse, R15 ;  /* 0x0000000f260f7220 */ /* 0x040fe20000400000 */
[----:B------:R-:W-:Y:S01]  /*9400*/  F2FP.BF16.F32.PACK_AB R68, R9, R8 ;  /* 0x000000080944723e */ /* 0x000fe200000010ff */
[C---:B------:R-:W-:Y:S01]  /*9410*/  FMUL R12, R38.reuse, R16 ;  /* 0x00000010260c7220 */ /* 0x040fe20000400000 */
[----:B------:R-:W-:Y:S01]  /*9420*/  FMUL R13, R38, R17 ;  /* 0x00000011260d7220 */ /* 0x000fe20000400000 */
[----:B------:R-:W-:Y:S01]  /*9430*/  FFMA R15, R41, R40, R15 ;  /* 0x00000028290f7223 */ /* 0x000fe2000000000f */
[----:B------:R-:W-:Y:S01]  /*9440*/  LOP3.LUT R40, R59, 0xffff0000, RZ, 0xc0, !PT ;  /* 0xffff00003b287812 */ /* 0x000fe200078ec0ff */
[----:B------:R-:W-:Y:S01]  /*9450*/  FFMA R12, R41, R43, R12 ;  /* 0x0000002b290c7223 */ /* 0x000fe2000000000c */
[----:B------:R-:W-:Y:S01]  /*9460*/  SHF.L.U32 R43, R64, 0x10, RZ ;  /* 0x00000010402b7819 */ /* 0x000fe200000006ff */
[----:B------:R-:W-:Y:S01]  /*9470*/  FMUL R14, R38, R18 ;  /* 0x00000012260e7220 */ /* 0x000fe20000400000 */
[----:B------:R-:W-:Y:S01]  /*9480*/  F2FP.BF16.F32.PACK_AB R69, R15, R10 ;  /* 0x0000000a0f45723e */ /* 0x000fe200000010ff */
[----:B------:R1:W-:Y:S01]  /*9490*/  STS.128 [R84+0x2000], R52 ;  /* 0x0020003454007388 */ /* 0x0003e20000000c00 */
[----:B------:R-:W-:Y:S01]  /*94a0*/  FFMA R13, R41, R42, R13 ;  /* 0x0000002a290d7223 */ /* 0x000fe2000000000d */
[----:B------:R-:W-:Y:S01]  /*94b0*/  LOP3.LUT R42, R64, 0xffff0000, RZ, 0xc0, !PT ;  /* 0xffff0000402a7812 */ /* 0x000fe200078ec0ff */
[C---:B------:R-:W-:Y:S01]  /*94c0*/  FMUL R19, R38.reuse, R19 ;  /* 0x0000001326137220 */ /* 0x040fe20000400000 */
[C---:B------:R-:W-:Y:S01]  /*94d0*/  FMUL R16, R38.reuse, R20 ;  /* 0x0000001426107220 */ /* 0x040fe20000400000 */
[C---:B------:R-:W-:Y:S01]  /*94e0*/  FMUL R17, R38.reuse, R21 ;  /* 0x0000001526117220 */ /* 0x040fe20000400000 */
[----:B------:R-:W-:Y:S01]  /*94f0*/  F2FP.BF16.F32.PACK_AB R70, R13, R12 ;  /* 0x0000000c0d46723e */ /* 0x000fe200000010ff */
[----:B------:R-:W-:Y:S01]  /*9500*/  FFMA R14, R41, R45, R14 ;  /* 0x0000002d290e7223 */ /* 0x000fe2000000000e */
[----:B------:R-:W-:Y:S01]  /*9510*/  SHF.L.U32 R45, R65, 0x10, RZ ;  /* 0x00000010412d7819 */ /* 0x000fe200000006ff */
[----:B------:R-:W-:Y:S01]  /*9520*/  FFMA R19, R41, R40, R19 ;  /* 0x0000002829137223 */ /* 0x000fe20000000013 */
[----:B------:R-:W-:Y:S01]  /*9530*/  LOP3.LUT R40, R65, 0xffff0000, RZ, 0xc0, !PT ;  /* 0xffff000041287812 */ /* 0x000fe200078ec0ff */
[----:B------:R-:W-:Y:S01]  /*9540*/  FFMA R16, R41, R43, R16 ;  /* 0x0000002b29107223 */ /* 0x000fe20000000010 */
[----:B------:R-:W-:Y:S01]  /*9550*/  SHF.L.U32 R43, R67, 0x10, RZ ;  /* 0x00000010432b7819 */ /* 0x000fe200000006ff */
[C---:B------:R-:W-:Y:S01]  /*9560*/  FMUL R18, R38.reuse, R22 ;  /* 0x0000001626127220 */ /* 0x040fe20000400000 */
[----:B------:R-:W-:Y:S01]  /*9570*/  F2FP.BF16.F32.PACK_AB R71, R19, R14 ;  /* 0x0000000e1347723e */ /* 0x000fe200000010ff */
[C---:B------:R-:W-:Y:S01]  /*9580*/  FFMA R17, R41.reuse, R42, R17 ;  /* 0x0000002a29117223 */ /* 0x040fe20000000011 */
[----:B------:R-:W-:Y:S01]  /*9590*/  FMUL R23, R38, R23 ;  /* 0x0000001726177220 */ /* 0x000fe20000400000 */
[----:B------:R-:W-:Y:S01]  /*95a0*/  SHF.L.U32 R42, R66, 0x10, RZ ;  /* 0x00000010422a7819 */ /* 0x000fe200000006ff */
[----:B------:R-:W-:Y:S01]  /*95b0*/  FMUL R20, R38, R24 ;  /* 0x0000001826147220 */ /* 0x000fe20000400000 */
[----:B------:R2:W-:Y:S01]  /*95c0*/  STS.128 [R96+0x2010], R68 ;  /* 0x0020104460007388 */ /* 0x0005e20000000c00 */
[----:B------:R-:W-:Y:S01]  /*95d0*/  FFMA R18, R41, R45, R18 ;  /* 0x0000002d29127223 */ /* 0x000fe20000000012 */
[----:B------:R-:W-:Y:S01]  /*95e0*/  SHF.L.U32 R45, R75, 0x10, RZ ;  /* 0x000000104b2d7819 */ /* 0x000fe200000006ff */
[C---:B------:R-:W-:Y:S01]  /*95f0*/  FFMA R23, R41.reuse, R40, R23 ;  /* 0x0000002829177223 */ /* 0x040fe20000000017 */
[----:B------:R-:W-:Y:S01]  /*9600*/  LOP3.LUT R40, R66, 0xffff0000, RZ, 0xc0, !PT ;  /* 0xffff000042287812 */ /* 0x000fe200078ec0ff */
[----:B------:R-:W-:Y:S01]  /*9610*/  FFMA R20, R41, R42, R20 ;  /* 0x0000002a29147223 */ /* 0x000fe20000000014 */
[----:B------:R-:W-:Y:S01]  /*9620*/  LOP3.LUT R42, R67, 0xffff0000, RZ, 0xc0, !PT ;  /* 0xffff0000432a7812 */ /* 0x000fe200078ec0ff */
[C---:B------:R-:W-:Y:S01]  /*9630*/  FMUL R21, R38.reuse, R25 ;  /* 0x0000001926157220 */ /* 0x040fe20000400000 */
[C---:B------:R-:W-:Y:S01]  /*9640*/  FMUL R22, R38.reuse, R26 ;  /* 0x0000001a26167220 */ /* 0x040fe20000400000 */
[C---:B------:R-:W-:Y:S01]  /*9650*/  FMUL R27, R38.reuse, R27 ;  /* 0x0000001b261b7220 */ /* 0x040fe20000400000 */
[----:B------:R-:W-:Y:S01]  /*9660*/  FMUL R24, R38, R28 ;  /* 0x0000001c26187220 */ /* 0x000fe20000400000 */
[C---:B------:R-:W-:Y:S01]  /*9670*/  FFMA R21, R41.reuse, R40, R21 ;  /* 0x0000002829157223 */ /* 0x040fe20000000015 */
[C---:B------:R-:W-:Y:S01]  /*9680*/  FFMA R22, R41.reuse, R43, R22 ;  /* 0x0000002b29167223 */ /* 0x040fe20000000016 */
[----:B------:R-:W-:Y:S01]  /*9690*/  FFMA R27, R41, R42, R27 ;  /* 0x0000002a291b7223 */ /* 0x000fe2000000001b */
[----:B------:R-:W-:Y:S01]  /*96a0*/  SHF.L.U32 R40, R72, 0x10, RZ ;  /* 0x0000001048287819 */ /* 0x000fe200000006ff */
[----:B------:R-:W-:Y:S01]  /*96b0*/  FMUL R25, R38, R29 ;  /* 0x0000001d26197220 */ /* 0x000fe20000400000 */
[----:B------:R-:W-:Y:S01]  /*96c0*/  LOP3.LUT R42, R72, 0xffff0000, RZ, 0xc0, !PT ;  /* 0xffff0000482a7812 */ /* 0x000fe200078ec0ff */
[C---:B------:R-:W-:Y:S01]  /*96d0*/  FMUL R26, R38.reuse, R30 ;  /* 0x0000001e261a7220 */ /* 0x040fe20000400000 */
[----:B------:R-:W-:Y:S01]  /*96e0*/  SHF.L.U32 R43, R73, 0x10, RZ ;  /* 0x00000010492b7819 */ /* 0x000fe200000006ff */
[----:B------:R-:W-:Y:S01]  /*96f0*/  FFMA R24, R41, R40, R24 ;  /* 0x0000002829187223 */ /* 0x000fe20000000018 */
[----:B------:R-:W-:Y:S01]  /*9700*/  LOP3.LUT R40, R73, 0xffff0000, RZ, 0xc0, !PT ;  /* 0xffff000049287812 */ /* 0x000fe200078ec0ff */
[C---:B------:R-:W-:Y:S01]  /*9710*/  FFMA R25, R41.reuse, R42, R25 ;  /* 0x0000002a29197223 */ /* 0x040fe20000000019 */
[----:B------:R-:W-:Y:S01]  /*9720*/  FMUL R31, R38, R31 ;  /* 0x0000001f261f7220 */ /* 0x000fe20000400000 */
[C---:B------:R-:W-:Y:S01]  /*9730*/  FFMA R26, R41.reuse, R43, R26 ;  /* 0x0000002b291a7223 */ /* 0x040fe2000000001a */
[----:B------:R-:W-:Y:S01]  /*9740*/  SHF.L.U32 R43, R74, 0x10, RZ ;  /* 0x000000104a2b7819 */ /* 0x000fe200000006ff */
[----:B------:R-:W-:Y:S01]  /*9750*/  FMUL R28, R38, R32 ;  /* 0x00000020261c7220 */ /* 0x000fe20000400000 */
[----:B------:R-:W-:Y:S01]  /*9760*/  LOP3.LUT R42, R74, 0xffff0000, RZ, 0xc0, !PT ;  /* 0xffff00004a2a7812 */ /* 0x000fe200078ec0ff */
[C---:B------:R-:W-:Y:S01]  /*9770*/  FMUL R29, R38.reuse, R33 ;  /* 0x00000021261d7220 */ /* 0x040fe20000400000 */
[C---:B------:R-:W-:Y:S01]  /*9780*/  FMUL R30, R38.reuse, R34 ;  /* 0x00000022261e7220 */ /* 0x040fe20000400000 */
[----:B------:R-:W-:Y:S01]  /*9790*/  FFMA R31, R41, R40, R31 ;  /* 0x00000028291f7223 */ /* 0x000fe2000000001f */
[----:B------:R-:W-:Y:S01]  /*97a0*/  FMUL R35, R38, R35 ;  /* 0x0000002326237220 */ /* 0x000fe20000400000 */
[----:B-1----:R-:W-:Y:S01]  /*97b0*/  F2FP.BF16.F32.PACK_AB R52, R17, R16 ;  /* 0x000000101134723e */ /* 0x002fe200000010ff */
[----:B------:R-:W-:Y:S01]  /*97c0*/  FFMA R28, R41, R43, R28 ;  /* 0x0000002b291c7223 */ /* 0x000fe2000000001c */
[----:B------:R-:W-:Y:S01]  /*97d0*/  F2FP.BF16.F32.PACK_AB R53, R23, R18 ;  /* 0x000000121735723e */ /* 0x000fe200000010ff */
[----:B------:R-:W-:Y:S01]  /*97e0*/  FFMA R29, R41, R42, R29 ;  /* 0x0000002a291d7223 */ /* 0x000fe2000000001d */
[----:B------:R-:W-:Y:S01]  /*97f0*/  F2FP.BF16.F32.PACK_AB R54, R21, R20 ;  /* 0x000000141536723e */ /* 0x000fe200000010ff */
[----:B------:R-:W-:Y:S01]  /*9800*/  FFMA R30, R41, R45, R30 ;  /* 0x0000002d291e7223 */ /* 0x000fe2000000001e */
[----:B------:R-:W-:Y:S01]  /*9810*/  F2FP.BF16.F32.PACK_AB R55, R27, R22 ;  /* 0x000000161b37723e */ /* 0x000fe200000010ff */
[----:B------:R-:W-:Y:S01]  /*9820*/  FFMA R35, R41, R44, R35 ;  /* 0x0000002c29237223 */ /* 0x000fe20000000023 */
[----:B------:R-:W-:Y:S02]  /*9830*/  F2FP.BF16.F32.PACK_AB R104, R25, R24 ;  /* 0x000000181968723e */ /* 0x000fe400000010ff */
[----:B------:R-:W-:Y:S01]  /*9840*/  F2FP.BF16.F32.PACK_AB R105, R31, R26 ;  /* 0x0000001a1f69723e */ /* 0x000fe200000010ff */
[----:B------:R2:W-:Y:S01]  /*9850*/  STS.128 [R94+0x2020], R52 ;  /* 0x002020345e007388 */ /* 0x0005e20000000c00 */
        /* <DEDUP_REMOVED lines=8> */
[----:B-1----:R-:W1:Y:S02]  /*98e0*/  FENCE.VIEW.ASYNC.S ;  /* 0x00000000000073c6 */ /* 0x002e640000000000 */
[----:B-1----:R-:W-:Y:S06]  /*98f0*/  BAR.SYNC.DEFER_BLOCKING 0x1, 0x80 ;  /* 0x0042000000007b1d */ /* 0x002fec0000010000 */
[----:B------:R-:W-:Y:S05]  /*9900*/  @P0 BRA `(.L_x_132) ;  /* 0x0000000000200947 */ /* 0x000fea0003800000 */
[----:B------:R-:W1:Y:S01]  /*9910*/  LDCU.64 UR6, c[0x0][0x348] ;  /* 0x00006900ff0677ac */ /* 0x000e620008000a00 */
[----:B------:R-:W-:Y:S02]  /*9920*/  UIADD3 UR40, UPT, UPT, UR51, 0x2200, URZ ;  /* 0x0000220033287890 */ /* 0x000fe4000fffe0ff */
[----:B------:R-:W-:Y:S02]  /*9930*/  UIADD3 UR41, UPT, UPT, UR53, 0x20, URZ ;  /* 0x0000002035297890 */ /* 0x000fe4000fffe0ff */
[----:B-1----:R-:W-:Y:S04]  /*9940*/  UIADD3 UR4, UP0, UPT, UR6, 0x780, URZ ;  /* 0x0000078006047890 */ /* 0x002fe8000ff1e0ff */
[----:B------:R-:W-:Y:S09]  /*9950*/  UIADD3.X UR5, UPT, UPT, URZ, UR7, URZ, UP0, !UPT ;  /* 0x00000007ff057290 */ /* 0x000ff200087fe4ff */
[----:B------:R1:W-:Y:S01]  /*9960*/  UTMASTG.5D [UR40], [UR4] ;  /* 0x00000028040073b5 */ /* 0x0003e20008020000 */
[----:B------:R0:W-:Y:S01]  /*9970*/  UTMACMDFLUSH ;  /* 0x00000000000079b7 */ /* 0x0001e20000000000 */
[----:B-1----:R-:W-:Y:S04]  /*9980*/  DEPBAR.LE SB0, 0x1 ;  /* 0x000080400000791a */ /* 0x002fe80000000000 */
.L_x_132:
[----:B------:R-:W-:Y:S05]  /*9990*/  BSYNC.RECONVERGENT B0 ;  /* 0x0000000000007941 */ /* 0x000fea0003800200 */
.L_x_131:
[----:B------:R-:W-:Y:S01]  /*99a0*/  BAR.SYNC.DEFER_BLOCKING 0x1, 0x80 ;  /* 0x0042000000007b1d */ /* 0x000fe20000010000 */
[----:B------:R-:W-:Y:S04]  /*99b0*/  UIADD3 UR4, UPT, UPT, UR52, 0x1, URZ ;  /* 0x0000000134047890 */ /* 0x000fe8000fffe0ff */
[----:B------:R-:W-:Y:S04]  /*99c0*/  UISETP.NE.AND UP0, UPT, UR4, 0x4, UPT ;  /* 0x000000040400788c */ /* 0x000fe8000bf05270 */
[----:B------:R-:W-:Y:S01]  /*99d0*/  USEL UR50, UR4, URZ, UP0 ;  /* 0x000000ff04327287 */ /* 0x000fe20008000000 */
[----:B------:R1:W-:Y:S01]  /*99e0*/  @P6 SYNCS.ARRIVE.TRANS64.RED.A1T0 RZ, [R61+URZ], RZ ;  /* 0x000000ff3dff69a7 */ /* 0x0003e200081004ff */
[----:B------:R-:W-:Y:S01]  /*99f0*/  BSSY B1, `(.L_x_133) ;  /* 0x0000017000017945 */ /* 0x000fe20003800000 */
[----:B------:R-:W4:Y:S02]  /*9a00*/  @P6 SYNCS.PHASECHK.TRANS64.TRYWAIT P0, [R62+URZ+0x100], R63 ;  /* 0x0001003f3e0065a7 */ /* 0x000f2400080011ff */
[----:B----4-:R-:W-:Y:S01]  /*9a10*/  @P6 SEL R46, RZ, 0x1, !P0 ;  /* 0x00000001ff2e6807 */ /* 0x010fe20004000000 */
[----:B-1----:R-:W-:Y:S06]  /*9a20*/  @!P6 BRA `(.L_x_134) ;  /* 0x00000000004ce947 */ /* 0x002fec0003800000 */
        /* <DEDUP_REMOVED lines=9> */
[----:B------:R-:W-:Y:S04]  /*9ac0*/  SHF.L.U32 R5, R83, 0x1f, RZ ;  /* 0x0000001f53057819 */ /* 0x000fe800000006ff */
[----:B------:R-:W1:Y:S02]  /*9ad0*/  SYNCS.PHASECHK.TRANS64.TRYWAIT P0, [R62+URZ+0x100], R5 ;  /* 0x000100053e0075a7 */ /* 0x000e6400080011ff */
[----:B-1----:R-:W-:Y:S05]  /*9ae0*/  @!P0 BRA `(.L_x_137) ;  /* 0x0000002800708947 */ /* 0x002fea0003800000 */
.L_x_136:
[----:B------:R-:W-:Y:S05]  /*9af0*/  BSYNC B0 ;  /* 0x0000000000007941 */ /* 0x000fea0003800000 */
.L_x_135:
[----:B------:R-:W-:Y:S02]  /*9b00*/  ISETP.NE.AND P0, PT, R60, RZ, PT ;  /* 0x000000ff3c00720c */ /* 0x000fe40003f05270 */
[----:B------:R-:W-:Y:S11]  /*9b10*/  IADD3 R47, PT, PT, R47, 0x1, RZ ;  /* 0x000000012f2f7810 */ /* 0x000ff60007ffe0ff */
[----:B------:R4:W1:Y:S04]  /*9b20*/  @P0 LDS.128 R48, [R4] ;  /* 0x0000000004300984 */ /* 0x0008680000000c00 */
[----:B------:R4:W1:Y:S04]  /*9b30*/  @P0 LDS.128 R56, [R3+0x10] ;  /* 0x0000100003380984 */ /* 0x0008680000000c00 */
[----:B------:R4:W1:Y:S04]  /*9b40*/  @P0 LDS.128 R64, [R2+0x20] ;  /* 0x0000200002400984 */ /* 0x0008680000000c00 */
[----:B------:R4:W1:Y:S02]  /*9b50*/  @P0 LDS.128 R72, [R0+0x30] ;  /* 0x0000300000480984 */ /* 0x0008640000000c00 */
.L_x_134:
[----:B------:R-:W-:Y:S05]  /*9b60*/  BSYNC B1 ;  /* 0x0000000000017941 */ /* 0x000fea0003800000 */
.L_x_133:
[----:B----4-:R-:W-:Y:S05]  /*9b70*/  VIADD R3, R39, 0x40 ;  /* 0x0000004027037836 */ /* 0x010fea0000000000 */
[----:B------:R-:W-:Y:S04]  /*9b80*/  SHF.R.U32.HI R3, RZ, 0x15, R3 ;  /* 0x00000015ff037819 */ /* 0x000fe80000011603 */
[----:B------:R-:W-:Y:S11]  /*9b90*/  LOP3.LUT P0, RZ, R3, 0x3, R88, 0x48, !PT ;  /* 0x0000000303ff7812 */ /* 0x000ff60007804858 */
[----:B------:R-:W-:Y:S02]  /*9ba0*/  @!UPT UIADD3 URZ, UPT, UPT, URZ, URZ, URZ ;  /* 0x000000fffffff290 */ /* 0x000fe4000fffe0ff */
[----:B------:R-:W-:Y:S05]  /*9bb0*/  @!P0 BRA `(.L_x_138) ;  /* 0x0000000000408947 */ /* 0x000fea0003800000 */
[----:B------:R-:W1:Y:S01]  /*9bc0*/  LDCU.64 UR8, c[0x4][0x70] ;  /* 0x01000e00ff0877ac */ /* 0x000e620008000a00 */
[----:B------:R-:W-:Y:S01]  /*9bd0*/  MOV R3, 0x0 ;  /* 0x0000000000037802 */ /* 0x000fe20000000f00 */
[----:B------:R-:W-:Y:S02]  /*9be0*/  HFMA2 R12, -RZ, RZ, 0, 5.9604644775390625e-08 ;  /* 0x00000001ff0c7431 */ /* 0x000fe400000001ff */
[----:B------:R-:W-:Y:S02]  /*9bf0*/  IMAD.MOV.U32 R8, RZ, RZ, 0x192 ;  /* 0x00000192ff087424 */ /* 0x000fe400078e00ff */
[----:B------:R-:W-:Y:S01]  /*9c00*/  IMAD.MOV.U32 R13, RZ, RZ, RZ ;  /* 0x000000ffff0d7224 */ /* 0x000fe200078e00ff */
[----:B------:R-:W4:Y:S01]  /*9c10*/  LDCU.64 UR6, c[0x4][0x78] ;  /* 0x01000f00ff0677ac */ /* 0x000f220008000a00 */
[----:B------:R-:W2:Y:S01]  /*9c20*/  LDC.64 R2, c[0x4][R3] ;  /* 0x0100000003027b82 */ /* 0x000ea20000000a00 */
[----:B------:R-:W5:Y:S01]  /*9c30*/  LDCU.64 UR4, c[0x4][0x10] ;  /* 0x01000200ff0477ac */ /* 0x000f620008000a00 */
[----:B-1----:R-:W-:Y:S01]  /*9c40*/  MOV R5, UR9 ;  /* 0x0000000900057c02 */ /* 0x002fe20008000f00 */
[----:B------:R-:W-:Y:S01]  /*9c50*/  IMAD.U32 R4, RZ, RZ, UR8 ;  /* 0x00000008ff047e24 */ /* 0x000fe2000f8e00ff */
[----:B----4-:R-:W-:Y:S01]  /*9c60*/  MOV R7, UR7 ;  /* 0x0000000700077c02 */ /* 0x010fe20008000f00 */
[----:B------:R-:W-:Y:S01]  /*9c70*/  IMAD.U32 R6, RZ, RZ, UR6 ;  /* 0x00000006ff067e24 */ /* 0x000fe2000f8e00ff */
[----:B-----5:R-:W-:Y:S01]  /*9c80*/  MOV R11, UR5 ;  /* 0x00000005000b7c02 */ /* 0x020fe20008000f00 */
[----:B------:R-:W-:Y:S02]  /*9c90*/  IMAD.U32 R10, RZ, RZ, UR4 ;  /* 0x00000004ff0a7e24 */ /* 0x000fe4000f8e00ff */
[----:B------:R-:W-:Y:S07]  /*9ca0*/  LEPC R20, `(.L_x_138) ;  /* 0x000000001014794e */ /* 0x000fee0000000000 */
[----:B--23--:R-:W-:Y:S05]  /*9cb0*/  CALL.ABS.NOINC R2 ;  /* 0x0000000002007343 */ /* 0x00cfea0003c00000 */
.L_x_138:
[C---:B-1----:R-:W-:Y:S01]  /*9cc0*/  SHF.L.U32 R40, R48.reuse, 0x10, RZ ;  /* 0x0000001030287819 */ /* 0x042fe200000006ff */
[----:B------:R-:W-:Y:S05]  /*9cd0*/  WARPSYNC.ALL ;  /* 0x0000000000007948 */ /* 0x000fea0003800000 */
[----:B------:R-:W-:Y:S01]  /*9ce0*/  R2UR UR4, R39 ;  /* 0x00000000270472ca */ /* 0x000fe200000e0000 */
[----:B------:R-:W-:Y:S01]  /*9cf0*/  BSSY.RECONVERGENT B0, `(.L_x_139) ;  /* 0x000008d000007945 */ /* 0x000fe20003800200 */
[----:B------:R-:W-:Y:S02]  /*9d00*/  LOP3.LUT R43, R48, 0xffff0000, RZ, 0xc0, !PT ;  /* 0xffff0000302b7812 */ /* 0x000fe400078ec0ff */
[----:B------:R-:W-:Y:S02]  /*9d10*/  SHF.L.U32 R42, R49, 0x10, RZ ;  /* 0x00000010312a7819 */ /* 0x000fe400000006ff */
[C---:B------:R-:W-:Y:S02]  /*9d20*/  SHF.L.U32 R45, R51.reuse, 0x10, RZ ;  /* 0x00000010332d7819 */ /* 0x040fe400000006ff */
[----:B------:R-:W-:Y:S02]  /*9d30*/  LOP3.LUT R44, R51, 0xffff0000, RZ, 0xc0, !PT ;  /* 0xffff0000332c7812 */ /* 0x000fe400078ec0ff */
[----:B------:R-:W-:Y:S02]  /*9d40*/  ISETP.NE.AND P6, PT, R99, RZ, PT ;  /* 0x000000ff6300720c */ /* 0x000fe40003fc5270 */
[----:B------:R-:W-:Y:S01]  /*9d50*/  ISETP.NE.AND P0, PT, R86, RZ, PT ;  /* 0x000000ff5600720c */ /* 0x000fe20003f05270 */
[----:B------:R-:W1:Y:S01]  /*9d60*/  LDTM.x32 R4, tmem[UR4+0x40] ;  /* 0x00004004000479ee */ /* 0x000e6200082c0000 */
[----:B------:R-:W-:Y:S02]  /*9d70*/  MOV R61, UR50 ;  /* 0x00000032003d7c02 */ /* 0x000fe40008000f00 */
[----:B------:R-:W-:Y:S07]  /*9d80*/  LEA R62, R47, UR51, 0x3 ;  /* 0x000000332f3e7c11 */ /* 0x000fee000f8e18ff */
[----:B------:R-:W-:Y:S02]  /*9d90*/  @P6 LEA R61, R61, UR51, 0x3 ;  /* 0x000000333d3d6c11 */ /* 0x000fe4000f8e18ff */
[----:B------:R-:W-:Y:S02]  /*9da0*/  @P6 SHF.L.U32 R63, R83, 0x1f, RZ ;  /* 0x0000001f533f6819 */ /* 0x000fe400000006ff */
[----:B------:R-:W-:Y:S04]  /*9db0*/  @P6 IADD3 R61, PT, PT, R61, 0x120, RZ ;  /* 0x000001203d3d6810 */ /* 0x000fe80007ffe0ff */
[----:B------:R-:W-:Y:S01]  /*9dc0*/  @P6 PRMT R61, R102, 0x654, R61 ;  /* 0x00000654663d6816 */ /* 0x000fe2000000003d */
[C---:B-1----:R-:W-:Y:S01]  /*9dd0*/  FMUL R0, R38.reuse, R4 ;  /* 0x0000000426007220 */ /* 0x042fe20000400000 */
[C---:B------:R-:W-:Y:S01]  /*9de0*/  FMUL R2, R38.reuse, R5 ;  /* 0x0000000526027220 */ /* 0x040fe20000400000 */
[C---:B------:R-:W-:Y:S01]  /*9df0*/  FMUL R3, R38.reuse, R6 ;  /* 0x0000000626037220 */ /* 0x040fe20000400000 */
[----:B------:R-:W-:Y:S01]  /*9e00*/  FMUL R7, R38, R7 ;  /* 0x0000000726077220 */ /* 0x000fe20000400000 */
[----:B------:R-:W-:Y:S01]  /*9e10*/  FFMA R0, R41, R40, R0 ;  /* 0x0000002829007223 */ /* 0x000fe20000000000 */
[----:B------:R-:W-:Y:S01]  /*9e20*/  LOP3.LUT R40, R49, 0xffff0000, RZ, 0xc0, !PT ;  /* 0xffff000031287812 */ /* 0x000fe200078ec0ff */
[C---:B------:R-:W-:Y:S01]  /*9e30*/  FFMA R2, R41.reuse, R43, R2 ;  /* 0x0000002b29027223 */ /* 0x040fe20000000002 */
[C---:B------:R-:W-:Y:S01]  /*9e40*/  SHF.L.U32 R43, R50.reuse, 0x10, RZ ;  /* 0x00000010322b7819 */ /* 0x040fe200000006ff */
[C---:B------:R-:W-:Y:S01]  /*9e50*/  FFMA R3, R41.reuse, R42, R3 ;  /* 0x0000002a29037223 */ /* 0x040fe20000000003 */
[----:B------:R-:W-:Y:S01]  /*9e60*/  LOP3.LUT R42, R50, 0xffff0000, RZ, 0xc0, !PT ;  /* 0xffff0000322a7812 */ /* 0x000fe200078ec0ff */
[----:B------:R-:W-:Y:S01]  /*9e70*/  FMUL R4, R38, R8 ;  /* 0x0000000826047220 */ /* 0x000fe20000400000 */
[----:B--2---:R-:W-:Y:S01]  /*9e80*/  F2FP.BF16.F32.PACK_AB R68, R2, R0 ;  /* 0x000000000244723e */ /* 0x004fe200000010ff */
[----:B------:R-:W-:Y:S01]  /*9e90*/  FMUL R5, R38, R9 ;  /* 0x0000000926057220 */ /* 0x000fe20000400000 */
[C---:B------:R-:W-:Y:S01]  /*9ea0*/  FFMA R7, R41.reuse, R40, R7 ;  /* 0x0000002829077223 */ /* 0x040fe20000000007 */
[----:B------:R-:W-:Y:S01]  /*9eb0*/  SHF.L.U32 R40, R56, 0x10, RZ ;  /* 0x0000001038287819 */ /* 0x000fe200000006ff */
[C---:B------:R-:W-:Y:S01]  /*9ec0*/  FMUL R6, R38.reuse, R10 ;  /* 0x0000000a26067220 */ /* 0x040fe20000400000 */
[C---:B------:R-:W-:Y:S01]  /*9ed0*/  FMUL R11, R38.reuse, R11 ;  /* 0x0000000b260b7220 */ /* 0x040fe20000400000 */
[----:B------:R-:W-:Y:S01]  /*9ee0*/  FFMA R4, R41, R43, R4 ;  /* 0x0000002b29047223 */ /* 0x000fe20000000004 */
[----:B------:R-:W-:Y:S01]  /*9ef0*/  SHF.L.U32 R43, R57, 0x10, RZ ;  /* 0x00000010392b7819 */ /* 0x000fe200000006ff */
[----:B------:R-:W-:Y:S01]  /*9f00*/  FMUL R8, R38, R12 ;  /* 0x0000000c26087220 */ /* 0x000fe20000400000 */
[----:B------:R-:W-:Y:S01]  /*9f10*/  F2FP.BF16.F32.PACK_AB R69, R7, R3 ;  /* 0x000000030745723e */ /* 0x000fe200000010ff */
[C---:B------:R-:W-:Y:S01]  /*9f20*/  FFMA R5, R41.reuse, R42, R5 ;  /* 0x0000002a29057223 */ /* 0x040fe20000000005 */
[----:B------:R-:W-:Y:S01]  /*9f30*/  LOP3.LUT R42, R56, 0xffff0000, RZ, 0xc0, !PT ;  /* 0xffff0000382a7812 */ /* 0x000fe200078ec0ff */
[----:B------:R-:W-:Y:S01]  /*9f40*/  FFMA R6, R41, R45, R6 ;  /* 0x0000002d29067223 */ /* 0x000fe20000000006 */
[----:B------:R-:W-:Y:S01]  /*9f50*/  SHF.L.U32 R45, R65, 0x10, RZ ;  /* 0x00000010412d7819 */ /* 0x000fe200000006ff */
[----:B------:R-:W-:Y:S01]  /*9f60*/  FFMA R11, R41, R44, R11 ;  /* 0x0000002c290b7223 */ /* 0x000fe2000000000b */
[----:B------:R-:W-:Y:S01]  /*9f70*/  F2FP.BF16.F32.PACK_AB R70, R5, R4 ;  /* 0x000000040546723e */ /* 0x000fe200000010ff */
[----:B------:R-:W-:Y:S01]  /*9f80*/  FFMA R8, R41, R40, R8 ;  /* 0x0000002829087223 */ /* 0x000fe20000000008 */
[----:B------:R-:W-:Y:S01]  /*9f90*/  LOP3.LUT R40, R57, 0xffff0000, RZ, 0xc0, !PT ;  /* 0xffff000039287812 */ /* 0x000fe200078ec0ff */
[C---:B------:R-:W-:Y:S01]  /*9fa0*/  FMUL R9, R38.reuse, R13 ;  /* 0x0000000d26097220 */ /* 0x040fe20000400000 */
[----:B------:R-:W-:Y:S01]  /*9fb0*/  F2FP.BF16.F32.PACK_AB R71, R11, R6 ;  /* 0x000000060b47723e */ /* 0x000fe200000010ff */
[C---:B------:R-:W-:Y:S01]  /*9fc0*/  FMUL R10, R38.reuse, R14 ;  /* 0x0000000e260a7220 */ /* 0x040fe20000400000 */
[----:B------:R-:W-:Y:S01]  /*9fd0*/  LOP3.LUT R44, R75, 0xffff0000, RZ, 0xc0, !PT ;  /* 0xffff00004b2c7812 */ /* 0x000fe200078ec0ff */
[----:B------:R-:W-:Y:S01]  /*9fe0*/  FMUL R15, R38, R15 ;  /* 0x0000000f260f7220 */ /* 0x000fe20000400000 */
        /* <DEDUP_REMOVED lines=8> */
[----:B------:R-:W-:Y:S01]  /*a070*/  FMUL R13, R38, R17 ;  /* 0x00000011260d7220 */ /* 0x000fe20000400000 */
[----:B------:R-:W-:Y:S01]  /*a080*/  F2FP.BF16.F32.PACK_AB R53, R15, R10 ;  /* 0x0000000a0f35723e */ /* 0x000fe200000010ff */
[C---:B------:R-:W-:Y:S01]  /*a090*/  FFMA R12, R41.reuse, R42, R12 ;  /* 0x0000002a290c7223 */ /* 0x040fe2000000000c */
[----:B------:R-:W-:Y:S01]  /*a0a0*/  LOP3.LUT R42, R64, 0xffff0000, RZ, 0xc0, !PT ;  /* 0xffff0000402a7812 */ /* 0x000fe200078ec0ff */
[C---:B------:R-:W-:Y:S01]  /*a0b0*/  FMUL R14, R38.reuse, R18 ;  /* 0x00000012260e7220 */ /* 0x040fe20000400000 */
[----:B------:R-:W-:Y:S01]  /*a0c0*/  FFMA R13, R41, R40, R13 ;  /* 0x00000028290d7223 */ /* 0x000fe2000000000d */
[----:B------:R-:W-:Y:S01]  /*a0d0*/  LOP3.LUT R40, R59, 0xffff0000, RZ, 0xc0, !PT ;  /* 0xffff00003b287812 */ /* 0x000fe200078ec0ff */
[----:B------:R1:W-:Y:S01]  /*a0e0*/  STS.128 [R84+0x4000], R68 ;  /* 0x0040004454007388 */ /* 0x0003e20000000c00 */
        /* <DEDUP_REMOVED lines=13> */
[C---:B------:R-:W-:Y:S01]  /*a1c0*/  FFMA R17, R41.reuse, R42, R17 ;  /* 0x0000002a29117223 */ /* 0x040fe20000000011 */
[----:B------:R-:W-:Y:S01]  /*a1d0*/  FFMA R18, R41, R45, R18 ;  /* 0x0000002d29127223 */ /* 0x000fe20000000012 */
[----:B------:R2:W-:Y:S01]  /*a1e0*/  STS.128 [R96+0x4010], R52 ;  /* 0x0040103460007388 */ /* 0x0005e20000000c00 */
[----:B------:R-:W-:Y:S01]  /*a1f0*/  SHF.L.U32 R45, R67, 0x10, RZ ;  /* 0x00000010432d7819 */ /* 0x000fe200000006ff */
[----:B------:R-:W-:Y:S01]  /*a200*/  FFMA R23, R41, R40, R23 ;  /* 0x0000002829177223 */ /* 0x000fe20000000017 */
[----:B------:R-:W-:Y:S01]  /*a210*/  LOP3.LUT R40, R66, 0xffff0000, RZ, 0xc0, !PT ;  /* 0xffff000042287812 */ /* 0x000fe200078ec0ff */
[C---:B------:R-:W-:Y:S01]  /*a220*/  FMUL R20, R38.reuse, R24 ;  /* 0x0000001826147220 */ /* 0x040fe20000400000 */
[----:B------:R-:W-:Y:S01]  /*a230*/  LOP3.LUT R42, R67, 0xffff0000, RZ, 0xc0, !PT ;  /* 0xffff0000432a7812 */ /* 0x000fe200078ec0ff */
[C---:B------:R-:W-:Y:S01]  /*a240*/  FMUL R21, R38.reuse, R25 ;  /* 0x0000001926157220 */ /* 0x040fe20000400000 */
[C---:B------:R-:W-:Y:S01]  /*a250*/  FMUL R22, R38.reuse, R26 ;  /* 0x0000001a26167220 */ /* 0x040fe20000400000 */
[----:B------:R-:W-:Y:S01]  /*a260*/  FMUL R27, R38, R27 ;  /* 0x0000001b261b7220 */ /* 0x000fe20000400000 */
[----:B------:R-:W-:Y:S01]  /*a270*/  FFMA R20, R41, R43, R20 ;  /* 0x0000002b29147223 */ /* 0x000fe20000000014 */
[----:B------:R-:W-:Y:S01]  /*a280*/  SHF.L.U32 R43, R73, 0x10, RZ ;  /* 0x00000010492b7819 */ /* 0x000fe200000006ff */
[C---:B------:R-:W-:Y:S01]  /*a290*/  FFMA R21, R41.reuse, R40, R21 ;  /* 0x0000002829157223 */ /* 0x040fe20000000015 */
[C---:B------:R-:W-:Y:S01]  /*a2a0*/  FFMA R22, R41.reuse, R45, R22 ;  /* 0x0000002d29167223 */ /* 0x040fe20000000016 */
[C---:B------:R-:W-:Y:S01]  /*a2b0*/  FFMA R27, R41.reuse, R42, R27 ;  /* 0x0000002a291b7223 */ /* 0x040fe2000000001b */
[----:B------:R-:W-:Y:S01]  /*a2c0*/  SHF.L.U32 R40, R72, 0x10, RZ ;  /* 0x0000001048287819 */ /* 0x000fe200000006ff */
[----:B------:R-:W-:Y:S01]  /*a2d0*/  FMUL R24, R38, R28 ;  /* 0x0000001c26187220 */ /* 0x000fe20000400000 */
[----:B------:R-:W-:Y:S01]  /*a2e0*/  LOP3.LUT R42, R72, 0xffff0000, RZ, 0xc0, !PT ;  /* 0xffff0000482a7812 */ /* 0x000fe200078ec0ff */
[C---:B------:R-:W-:Y:S01]  /*a2f0*/  FMUL R25, R38.reuse, R29 ;  /* 0x0000001d26197220 */ /* 0x040fe20000400000 */
[C---:B------:R-:W-:Y:S01]  /*a300*/  FMUL R26, R38.reuse, R30 ;  /* 0x0000001e261a7220 */ /* 0x040fe20000400000 */
[----:B------:R-:W-:Y:S01]  /*a310*/  FFMA R24, R41, R40, R24 ;  /* 0x0000002829187223 */ /* 0x000fe20000000018 */
[----:B------:R-:W-:Y:S01]  /*a320*/  LOP3.LUT R40, R73, 0xffff0000, RZ, 0xc0, !PT ;  /* 0xffff000049287812 */ /* 0x000fe200078ec0ff */
[C---:B------:R-:W-:Y:S01]  /*a330*/  FFMA R25, R41.reuse, R42, R25 ;  /* 0x0000002a29197223 */ /* 0x040fe20000000019 */
[----:B------:R-:W-:Y:S01]  /*a340*/  FFMA R26, R41, R43, R26 ;  /* 0x0000002b291a7223 */ /* 0x000fe2000000001a */
[----:B------:R-:W-:Y:S01]  /*a350*/  FMUL R31, R38, R31 ;  /* 0x0000001f261f7220 */ /* 0x000fe20000400000 */
[----:B------:R-:W-:Y:S01]  /*a360*/  SHF.L.U32 R43, R74, 0x10, RZ ;  /* 0x000000104a2b7819 */ /* 0x000fe200000006ff */
[----:B------:R-:W-:Y:S01]  /*a370*/  FMUL R28, R38, R32 ;  /* 0x00000020261c7220 */ /* 0x000fe20000400000 */
[----:B------:R-:W-:Y:S01]  /*a380*/  LOP3.LUT R42, R74, 0xffff0000, RZ, 0xc0, !PT ;  /* 0xffff00004a2a7812 */ /* 0x000fe200078ec0ff */
[C---:B------:R-:W-:Y:S01]  /*a390*/  FMUL R29, R38.reuse, R33 ;  /* 0x00000021261d7220 */ /* 0x040fe20000400000 */
[----:B------:R-:W-:Y:S01]  /*a3a0*/  SHF.L.U32 R45, R75, 0x10, RZ ;  /* 0x000000104b2d7819 */ /* 0x000fe200000006ff */
        /* <DEDUP_REMOVED lines=33> */
.L_x_140:
[----:B------:R-:W-:Y:S05]  /*a5c0*/  BSYNC.RECONVERGENT B0 ;  /* 0x0000000000007941 */ /* 0x000fea0003800200 */
.L_x_139:
        /* <DEDUP_REMOVED lines=21> */
.L_x_144:
[----:B------:R-:W-:Y:S05]  /*a720*/  BSYNC B0 ;  /* 0x0000000000007941 */ /* 0x000fea0003800000 */
.L_x_143:
[----:B------:R-:W-:Y:S11]  /*a730*/  ISETP.NE.AND P0, PT, R60, RZ, PT ;  /* 0x000000ff3c00720c */ /* 0x000ff60003f05270 */
[----:B------:R-:W-:Y:S02]  /*a740*/  @!UPT UIADD3 URZ, UPT, UPT, URZ, URZ, URZ ;  /* 0x000000fffffff290 */ /* 0x000fe4000fffe0ff */
[----:B------:R4:W1:Y:S04]  /*a750*/  @P0 LDS.128 R48, [R3] ;  /* 0x0000000003300984 */ /* 0x0008680000000c00 */
[----:B------:R4:W1:Y:S04]  /*a760*/  @P0 LDS.128 R56, [R2+0x10] ;  /* 0x0000100002380984 */ /* 0x0008680000000c00 */
[----:B------:R4:W1:Y:S04]  /*a770*/  @P0 LDS.128 R64, [R0+0x20] ;  /* 0x0000200000400984 */ /* 0x0008680000000c00 */
[----:B------:R4:W1:Y:S02]  /*a780*/  @P0 LDS.128 R72, [R47+0x30] ;  /* 0x000030002f480984 */ /* 0x0008640000000c00 */
.L_x_142:
[----:B------:R-:W-:Y:S05]  /*a790*/  BSYNC B1 ;  /* 0x0000000000017941 */ /* 0x000fea0003800000 */
.L_x_141:
        /* <DEDUP_REMOVED lines=21> */
.L_x_146:
[----:B------:R-:W-:Y:S01]  /*a8f0*/  ISETP.NE.AND P0, PT, R86, RZ, PT ;  /* 0x000000ff5600720c */ /* 0x000fe20003f05270 */
[----:B------:R-:W-:Y:S05]  /*a900*/  WARPSYNC.ALL ;  /* 0x0000000000007948 */ /* 0x000fea0003800000 */
[----:B------:R-:W-:Y:S01]  /*a910*/  R2UR UR4, R39 ;  /* 0x00000000270472ca */ /* 0x000fe200000e0000 */
[----:B------:R-:W-:Y:S01]  /*a920*/  BSSY.RECONVERGENT B0, `(.L_x_147) ;  /* 0x000008a000007945 */ /* 0x000fe20003800200 */
[C---:B-1----:R-:W-:Y:S02]  /*a930*/  SHF.L.U32 R40, R48.reuse, 0x10, RZ ;  /* 0x0000001030287819 */ /* 0x042fe400000006ff */
[----:B------:R-:W-:Y:S02]  /*a940*/  LOP3.LUT R42, R48, 0xffff0000, RZ, 0xc0, !PT ;  /* 0xffff0000302a7812 */ /* 0x000fe400078ec0ff */
[C---:B------:R-:W-:Y:S02]  /*a950*/  SHF.L.U32 R43, R49.reuse, 0x10, RZ ;  /* 0x00000010312b7819 */ /* 0x040fe400000006ff */
[----:B------:R-:W-:Y:S02]  /*a960*/  LOP3.LUT R44, R49, 0xffff0000, RZ, 0xc0, !PT ;  /* 0xffff0000312c7812 */ /* 0x000fe400078ec0ff */
[C---:B------:R-:W-:Y:S02]  /*a970*/  SHF.L.U32 R45, R50.reuse, 0x10, RZ ;  /* 0x00000010322d7819 */ /* 0x040fe400000006ff */
[----:B------:R-:W-:Y:S01]  /*a980*/  LOP3.LUT R46, R50, 0xffff0000, RZ, 0xc0, !PT ;  /* 0xffff0000322e7812 */ /* 0x000fe200078ec0ff */
[----:B------:R-:W1:Y:S01]  /*a990*/  LDTM.x32 R4, tmem[UR4+0x60] ;  /* 0x00006004000479ee */ /* 0x000e6200082c0000 */
[C---:B------:R-:W-:Y:S01]  /*a9a0*/  SHF.L.U32 R47, R51.reuse, 0x10, RZ ;  /* 0x00000010332f7819 */ /* 0x040fe200000006ff */
[----:B------:R-:W-:Y:S01]  /*a9b0*/  NOP ;  /* 0x0000000000007918 */ /* 0x000fe20000000000 */
[----:B------:R-:W-:Y:S02]  /*a9c0*/  LOP3.LUT R48, R51, 0xffff0000, RZ, 0xc0, !PT ;  /* 0xffff000033307812 */ /* 0x000fe400078ec0ff */
[C---:B------:R-:W-:Y:S02]  /*a9d0*/  SHF.L.U32 R49, R56.reuse, 0x10, RZ ;  /* 0x0000001038317819 */ /* 0x040fe400000006ff */
[----:B------:R-:W-:Y:S02]  /*a9e0*/  LOP3.LUT R51, R56, 0xffff0000, RZ, 0xc0, !PT ;  /* 0xffff000038337812 */ /* 0x000fe400078ec0ff */
[C---:B------:R-:W-:Y:S02]  /*a9f0*/  SHF.L.U32 R50, R57.reuse, 0x10, RZ ;  /* 0x0000001039327819 */ /* 0x040fe400000006ff */
[----:B--2---:R-:W-:Y:S02]  /*aa00*/  LOP3.LUT R52, R57, 0xffff0000, RZ, 0xc0, !PT ;  /* 0xffff000039347812 */ /* 0x004fe400078ec0ff */
[C---:B------:R-:W-:Y:S02]  /*aa10*/  SHF.L.U32 R53, R58.reuse, 0x10, RZ ;  /* 0x000000103a357819 */ /* 0x040fe400000006ff */
[----:B------:R-:W-:Y:S02]  /*aa20*/  LOP3.LUT R54, R58, 0xffff0000, RZ, 0xc0, !PT ;  /* 0xffff00003a367812 */ /* 0x000fe400078ec0ff */
[C---:B------:R-:W-:Y:S02]  /*aa30*/  SHF.L.U32 R55, R59.reuse, 0x10, RZ ;  /* 0x000000103b377819 */ /* 0x040fe400000006ff */
[----:B------:R-:W-:Y:S02]  /*aa40*/  IADD3 R100, PT, PT, R100, 0x170, RZ ;  /* 0x0000017064647810 */ /* 0x000fe40007ffe0ff */
[----:B------:R-:W-:Y:S02]  /*aa50*/  LOP3.LUT R56, R59, 0xffff0000, RZ, 0xc0, !PT ;  /* 0xffff00003b387812 */ /* 0x000fe400078ec0ff */
[----:B------:R-:W-:Y:S01]  /*aa60*/  SHF.L.U32 R57, R64, 0x10, RZ ;  /* 0x0000001040397819 */ /* 0x000fe200000006ff */
[----:B-1----:R-:W-:Y:S01]  /*aa70*/  FMUL R4, R38, R4 ;  /* 0x0000000426047220 */ /* 0x002fe20000400000 */
[----:B------:R-:W-:Y:S01]  /*aa80*/  LOP3.LUT R58, R64, 0xffff0000, RZ, 0xc0, !PT ;  /* 0xffff0000403a7812 */ /* 0x000fe200078ec0ff */
[----:B------:R-:W-:Y:S01]  /*aa90*/  FMUL R5, R38, R5 ;  /* 0x0000000526057220 */ /* 0x000fe20000400000 */
[----:B------:R-:W-:Y:S01]  /*aaa0*/  LOP3.LUT R100, R100, 0xfefffff8, RZ, 0xc0, !PT ;  /* 0xfefffff864647812 */ /* 0x000fe200078ec0ff */
[C---:B------:R-:W-:Y:S01]  /*aab0*/  FFMA R4, R41.reuse, R40, R4 ;  /* 0x0000002829047223 */ /* 0x040fe20000000004 */
[C---:B------:R-:W-:Y:S01]  /*aac0*/  FMUL R6, R38.reuse, R6 ;  /* 0x0000000626067220 */ /* 0x040fe20000400000 */
[----:B------:R-:W-:Y:S01]  /*aad0*/  FFMA R5, R41, R42, R5 ;  /* 0x0000002a29057223 */ /* 0x000fe20000000005 */
[----:B------:R-:W-:Y:S01]  /*aae0*/  SHF.L.U32 R59, R65, 0x10, RZ ;  /* 0x00000010413b7819 */ /* 0x000fe200000006ff */
[----:B------:R1:W-:Y:S01]  /*aaf0*/  SYNCS.ARRIVE.TRANS64.RED.A1T0 RZ, [R100+URZ], RZ ;  /* 0x000000ff64ff79a7 */ /* 0x0003e200081004ff */
[----:B------:R-:W-:Y:S01]  /*ab00*/  FFMA R6, R41, R43, R6 ;  /* 0x0000002b29067223 */ /* 0x000fe20000000006 */
[C---:B------:R-:W-:Y:S01]  /*ab10*/  FMUL R7, R38.reuse, R7 ;  /* 0x0000000726077220 */ /* 0x040fe20000400000 */
[----:B------:R-:W-:Y:S01]  /*ab20*/  F2FP.BF16.F32.PACK_AB R104, R5, R4 ;  /* 0x000000040568723e */ /* 0x000fe200000010ff */
[C---:B------:R-:W-:Y:S01]  /*ab30*/  FMUL R8, R38.reuse, R8 ;  /* 0x0000000826087220 */ /* 0x040fe20000400000 */
[----:B------:R-:W-:Y:S01]  /*ab40*/  FMUL R9, R38, R9 ;  /* 0x0000000926097220 */ /* 0x000fe20000400000 */
[----:B------:R-:W-:Y:S01]  /*ab50*/  LOP3.LUT R60, R65, 0xffff0000, RZ, 0xc0, !PT ;  /* 0xffff0000413c7812 */ /* 0x000fe200078ec0ff */
[C---:B------:R-:W-:Y:S01]  /*ab60*/  FFMA R7, R41.reuse, R44, R7 ;  /* 0x0000002c29077223 */ /* 0x040fe20000000007 */
[C---:B------:R-:W-:Y:S01]  /*ab70*/  FFMA R8, R41.reuse, R45, R8 ;  /* 0x0000002d29087223 */ /* 0x040fe20000000008 */
[----:B------:R-:W-:Y:S01]  /*ab80*/  SHF.L.U32 R61, R66, 0x10, RZ ;  /* 0x00000010423d7819 */ /* 0x000fe200000006ff */
[----:B------:R-:W-:Y:S01]  /*ab90*/  FFMA R9, R41, R46, R9 ;  /* 0x0000002e29097223 */ /* 0x000fe20000000009 */
[C---:B------:R-:W-:Y:S01]  /*aba0*/  FMUL R10, R38.reuse, R10 ;  /* 0x0000000a260a7220 */ /* 0x040fe20000400000 */
[----:B------:R-:W-:Y:S01]  /*abb0*/  F2FP.BF16.F32.PACK_AB R105, R7, R6 ;  /* 0x000000060769723e */ /* 0x000fe200000010ff */
[C---:B------:R-:W-:Y:S01]  /*abc0*/  FMUL R11, R38.reuse, R11 ;  /* 0x0000000b260b7220 */ /* 0x040fe20000400000 */
[----:B------:R-:W-:Y:S01]  /*abd0*/  FMUL R0, R38, R12 ;  /* 0x0000000c26007220 */ /* 0x000fe20000400000 */
[----:B------:R-:W-:Y:S01]  /*abe0*/  F2FP.BF16.F32.PACK_AB R106, R9, R8 ;  /* 0x00000008096a723e */ /* 0x000fe200000010ff */
[C---:B------:R-:W-:Y:S01]  /*abf0*/  FFMA R10, R41.reuse, R47, R10 ;  /* 0x0000002f290a7223 */ /* 0x040fe2000000000a */
[C---:B------:R-:W-:Y:S01]  /*ac00*/  FFMA R11, R41.reuse, R48, R11 ;  /* 0x00000030290b7223 */ /* 0x040fe2000000000b */
[----:B------:R-:W-:Y:S01]  /*ac10*/  LOP3.LUT R62, R66, 0xffff0000, RZ, 0xc0, !PT ;  /* 0xffff0000423e7812 */ /* 0x000fe200078ec0ff */
[----:B------:R-:W-:Y:S01]  /*ac20*/  FFMA R0, R41, R49, R0 ;  /* 0x0000003129007223 */ /* 0x000fe20000000000 */
[C---:B------:R-:W-:Y:S01]  /*ac30*/  FMUL R2, R38.reuse, R13 ;  /* 0x0000000d26027220 */ /* 0x040fe20000400000 */
[----:B------:R-:W-:Y:S01]  /*ac40*/  SHF.L.U32 R63, R67, 0x10, RZ ;  /* 0x00000010433f7819 */ /* 0x000fe200000006ff */
[C---:B------:R-:W-:Y:S01]  /*ac50*/  FMUL R3, R38.reuse, R14 ;  /* 0x0000000e26037220 */ /* 0x040fe20000400000 */
[----:B------:R-:W-:Y:S01]  /*ac60*/  F2FP.BF16.F32.PACK_AB R107, R11, R10 ;  /* 0x0000000a0b6b723e */ /* 0x000fe200000010ff */
[----:B------:R-:W-:Y:S01]  /*ac70*/  FFMA R2, R41, R51, R2 ;  /* 0x0000003329027223 */ /* 0x000fe20000000002 */
[C---:B------:R-:W-:Y:S01]  /*ac80*/  FMUL R15, R38.reuse, R15 ;  /* 0x0000000f260f7220 */ /* 0x040fe20000400000 */
[C---:B------:R-:W-:Y:S01]  /*ac90*/  FMUL R12, R38.reuse, R16 ;  /* 0x00000010260c7220 */ /* 0x040fe20000400000 */
[----:B------:R-:W-:Y:S01]  /*aca0*/  FMUL R13, R38, R17 ;  /* 0x00000011260d7220 */ /* 0x000fe20000400000 */
[----:B------:R1:W-:Y:S01]  /*acb0*/  STS.128 [R84+0x6000], R104 ;  /* 0x0060006854007388 */ /* 0x0003e20000000c00 */
[----:B------:R-:W-:Y:S01]  /*acc0*/  LOP3.LUT R64, R67, 0xffff0000, RZ, 0xc0, !PT ;  /* 0xffff000043407812 */ /* 0x000fe200078ec0ff */
[C---:B------:R-:W-:Y:S01]  /*acd0*/  FFMA R3, R41.reuse, R50, R3 ;  /* 0x0000003229037223 */ /* 0x040fe20000000003 */
[----:B------:R-:W-:Y:S01]  /*ace0*/  SHF.L.U32 R65, R72, 0x10, RZ ;  /* 0x0000001048417819 */ /* 0x000fe200000006ff */
[C---:B------:R-:W-:Y:S01]  /*acf0*/  FFMA R15, R41.reuse, R52, R15 ;  /* 0x00000034290f7223 */ /* 0x040fe2000000000f */
[----:B------:R-:W-:Y:S01]  /*ad00*/  F2FP.BF16.F32.PACK_AB R108, R2, R0 ;  /* 0x00000000026c723e */ /* 0x000fe200000010ff */
[C---:B------:R-:W-:Y:S01]  /*ad10*/  FFMA R12, R41.reuse, R53, R12 ;  /* 0x00000035290c7223 */ /* 0x040fe2000000000c */
[C---:B------:R-:W-:Y:S01]  /*ad20*/  FFMA R13, R41.reuse, R54, R13 ;  /* 0x00000036290d7223 */ /* 0x040fe2000000000d */
[C---:B------:R-:W-:Y:S01]  /*ad30*/  FMUL R14, R38.reuse, R18 ;  /* 0x00000012260e7220 */ /* 0x040fe20000400000 */
[C---:B------:R-:W-:Y:S01]  /*ad40*/  FMUL R19, R38.reuse, R19 ;  /* 0x0000001326137220 */ /* 0x040fe20000400000 */
[C---:B------:R-:W-:Y:S01]  /*ad50*/  FMUL R16, R38.reuse, R20 ;  /* 0x0000001426107220 */ /* 0x040fe20000400000 */
[C---:B------:R-:W-:Y:S01]  /*ad60*/  FMUL R17, R38.reuse, R21 ;  /* 0x0000001526117220 */ /* 0x040fe20000400000 */
[C---:B------:R-:W-:Y:S01]  /*ad70*/  FFMA R14, R41.reuse, R55, R14 ;  /* 0x00000037290e7223 */ /* 0x040fe2000000000e */
        /* <DEDUP_REMOVED lines=9> */
[----:B------:R-:W-:Y:S01]  /*ae10*/  FFMA R23, R41, R60, R23 ;  /* 0x0000003c29177223 */ /* 0x000fe20000000017 */
[C---:B------:R-:W-:Y:S01]  /*ae20*/  FMUL R27, R38.reuse, R27 ;  /* 0x0000001b261b7220 */ /* 0x040fe20000400000 */
[----:B------:R-:W-:Y:S01]  /*ae30*/  F2FP.BF16.F32.PACK_AB R109, R15, R3 ;  /* 0x000000030f6d723e */ /* 0x000fe200000010ff */
[----:B------:R-:W-:Y:S01]  /*ae40*/  FFMA R20, R41, R61, R20 ;  /* 0x0000003d29147223 */ /* 0x000fe20000000014 */
[----:B------:R-:W-:Y:S01]  /*ae50*/  F2FP.BF16.F32.PACK_AB R110, R13, R12 ;  /* 0x0000000c0d6e723e */ /* 0x000fe200000010ff */
[----:B------:R-:W-:Y:S01]  /*ae60*/  FMUL R24, R38, R28 ;  /* 0x0000001c26187220 */ /* 0x000fe20000400000 */
[----:B------:R-:W-:Y:S01]  /*ae70*/  F2FP.BF16.F32.PACK_AB R111, R19, R14 ;  /* 0x0000000e136f723e */ /* 0x000fe200000010ff */
[----:B------:R-:W-:Y:S01]  /*ae80*/  FFMA R21, R41, R62, R21 ;  /* 0x0000003e29157223 */ /* 0x000fe20000000015 */
[----:B------:R-:W-:Y:S01]  /*ae90*/  LOP3.LUT R66, R72, 0xffff0000, RZ, 0xc0, !PT ;  /* 0xffff000048427812 */ /* 0x000fe200078ec0ff */
[C---:B------:R-:W-:Y:S01]  /*aea0*/  FMUL R25, R38.reuse, R29 ;  /* 0x0000001d26197220 */ /* 0x040fe20000400000 */
[----:B------:R-:W-:Y:S01]  /*aeb0*/  SHF.L.U32 R67, R73, 0x10, RZ ;  /* 0x0000001049437819 */ /* 0x000fe200000006ff */
[----:B------:R1:W-:Y:S01]  /*aec0*/  STS.128 [R96+0x6010], R108 ;  /* 0x0060106c60007388 */ /* 0x0003e20000000c00 */
[----:B------:R-:W-:Y:S01]  /*aed0*/  FFMA R22, R41, R63, R22 ;  /* 0x0000003f29167223 */ /* 0x000fe20000000016 */
[----:B------:R-:W-:Y:S01]  /*aee0*/  LOP3.LUT R68, R73, 0xffff0000, RZ, 0xc0, !PT ;  /* 0xffff000049447812 */ /* 0x000fe200078ec0ff */
[----:B------:R-:W-:Y:S01]  /*aef0*/  FMUL R26, R38, R30 ;  /* 0x0000001e261a7220 */ /* 0x000fe20000400000 */
[C---:B------:R-:W-:Y:S01]  /*af00*/  FFMA R27, R41.reuse, R64, R27 ;  /* 0x00000040291b7223 */ /* 0x040fe2000000001b */
[----:B------:R-:W-:Y:S01]  /*af10*/  SHF.L.U32 R69, R74, 0x10, RZ ;  /* 0x000000104a457819 */ /* 0x000fe200000006ff */
[----:B------:R-:W-:Y:S01]  /*af20*/  FMUL R31, R38, R31 ;  /* 0x0000001f261f7220 */ /* 0x000fe20000400000 */
[C---:B------:R-:W-:Y:S01]  /*af30*/  FFMA R24, R41.reuse, R65, R24 ;  /* 0x0000004129187223 */ /* 0x040fe20000000018 */
[----:B------:R-:W-:Y:S01]  /*af40*/  LOP3.LUT R70, R74, 0xffff0000, RZ, 0xc0, !PT ;  /* 0xffff00004a467812 */ /* 0x000fe200078ec0ff */
[C---:B------:R-:W-:Y:S01]  /*af50*/  FMUL R28, R38.reuse, R32 ;  /* 0x00000020261c7220 */ /* 0x040fe20000400000 */
[----:B------:R-:W-:Y:S01]  /*af60*/  FFMA R25, R41, R66, R25 ;  /* 0x0000004229197223 */ /* 0x000fe20000000019 */
[----:B------:R-:W-:Y:S01]  /*af70*/  SHF.L.U32 R71, R75, 0x10, RZ ;  /* 0x000000104b477819 */ /* 0x000fe200000006ff */
[C---:B------:R-:W-:Y:S01]  /*af80*/  FMUL R29, R38.reuse, R33 ;  /* 0x00000021261d7220 */ /* 0x040fe20000400000 */
[----:B------:R-:W-:Y:S01]  /*af90*/  FFMA R26, R41, R67, R26 ;  /* 0x00000043291a7223 */ /* 0x000fe2000000001a */
[----:B------:R-:W-:Y:S01]  /*afa0*/  LOP3.LUT R72, R75, 0xffff0000, RZ, 0xc0, !PT ;  /* 0xffff00004b487812 */ /* 0x000fe200078ec0ff */
        /* <DEDUP_REMOVED lines=26> */
[----:B------:R-:W-:Y:S02]  /*b150*/  UIADD3 UR40, UPT, UPT, UR51, 0x6200, URZ ;  /* 0x0000620033287890 */ /* 0x000fe4000fffe0ff */
[----:B------:R-:W-:Y:S02]  /*b160*/  UIADD3 UR41, UPT, UPT, UR53, 0x60, URZ ;  /* 0x0000006035297890 */ /* 0x000fe4000fffe0ff */
[----:B--2---:R-:W-:Y:S04]  /*b170*/  UIADD3 UR4, UP0, UPT, UR6, 0x780, URZ ;  /* 0x0000078006047890 */ /* 0x004fe8000ff1e0ff */
[----:B------:R-:W-:Y:S09]  /*b180*/  UIADD3.X UR5, UPT, UPT, URZ, UR7, URZ, UP0, !UPT ;  /* 0x00000007ff057290 */ /* 0x000ff200087fe4ff */
[----:B------:R2:W-:Y:S01]  /*b190*/  UTMASTG.5D [UR40], [UR4] ;  /* 0x00000028040073b5 */ /* 0x0005e20008020000 */
[----:B------:R0:W-:Y:S01]  /*b1a0*/  UTMACMDFLUSH ;  /* 0x00000000000079b7 */ /* 0x0001e20000000000 */
[----:B--2---:R-:W-:Y:S04]  /*b1b0*/  DEPBAR.LE SB0, 0x1 ;  /* 0x000080400000791a */ /* 0x004fe80000000000 */
.L_x_148:
[----:B------:R-:W-:Y:S05]  /*b1c0*/  BSYNC.RECONVERGENT B0 ;  /* 0x0000000000007941 */ /* 0x000fea0003800200 */
.L_x_147:
[----:B------:R-:W-:Y:S01]  /*b1d0*/  BAR.SYNC.DEFER_BLOCKING 0x1, 0x80 ;  /* 0x0042000000007b1d */ /* 0x000fe20000010000 */
[----:B------:R-:W-:Y:S01]  /*b1e0*/  UISETP.NE.AND UP0, UPT, UR55, -0x4, UPT ;  /* 0xfffffffc3700788c */ /* 0x000fe2000bf05270 */
[----:B------:R-:W-:Y:S08]  /*b1f0*/  IADD3 R0, PT, PT, R36, 0x1, RZ ;  /* 0x0000000124007810 */ /* 0x000ff00007ffe0ff */
[----:B------:R-:W-:Y:S05]  /*b200*/  BRA.U !UP0, `(.L_x_149) ;  /* 0x0000000108247547 */ /* 0x000fea000b800000 */
[----:B------:R-:W-:Y:S01]  /*b210*/  ISETP.NE.AND P0, PT, R99, RZ, PT ;  /* 0x000000ff6300720c */ /* 0x000fe20003f05270 */
[----:B------:R-:W-:Y:S01]  /*b220*/  IMAD.U32 R2, RZ, RZ, UR52 ;  /* 0x00000034ff027e24 */ /* 0x000fe2000f8e00ff */
[----:B------:R-:W-:Y:S04]  /*b230*/  UIADD3 UR4, UPT, UPT, UR52, 0x1, URZ ;  /* 0x0000000134047890 */ /* 0x000fe8000fffe0ff */
[----:B------:R-:W-:Y:S04]  /*b240*/  UISETP.NE.AND UP0, UPT, UR4, 0x4, UPT ;  /* 0x000000040400788c */ /* 0x000fe8000bf05270 */
[----:B------:R-:W-:Y:S03]  /*b250*/  USEL UR52, UR4, URZ, UP0 ;  /* 0x000000ff04347287 */ /* 0x000fe60008000000 */
[----:B------:R-:W-:Y:S05]  /*b260*/  @P0 LEA R2, R2, UR51, 0x3 ;  /* 0x0000003302020c11 */ /* 0x000fea000f8e18ff */
[----:B------:R-:W-:Y:S05]  /*b270*/  @P0 VIADD R3, R2, 0x120 ;  /* 0x0000012002030836 */ /* 0x000fea0000000000 */
[----:B------:R-:W-:Y:S04]  /*b280*/  @P0 PRMT R3, R102, 0x654, R3 ;  /* 0x0000065466030816 */ /* 0x000fe80000000003 */
[----:B------:R2:W-:Y:S03]  /*b290*/  @P0 SYNCS.ARRIVE.TRANS64.RED.A1T0 RZ, [R3+URZ], RZ ;  /* 0x000000ff03ff09a7 */ /* 0x0005e600081004ff */
.L_x_149:
[----:B------:R-:W-:Y:S01]  /*b2a0*/  R2UR UR6, R95 ;  /* 0x000000005f0672ca */ /* 0x000fe200000e0000 */
[----:B------:R-:W-:Y:S01]  /*b2b0*/  UIADD3 UR55, UPT, UPT, UR55, 0x4, URZ ;  /* 0x0000000437377890 */ /* 0x000fe2000fffe0ff */
[----:B------:R-:W-:Y:S02]  /*b2c0*/  R2UR UR5, R91 ;  /* 0x000000005b0572ca */ /* 0x000fe400000e0000 */
[----:B------:R-:W-:Y:S02]  /*b2d0*/  R2UR UR4, R92 ;  /* 0x000000005c0472ca */ /* 0x000fe400000e0000 */
[----:B------:R-:W-:Y:S02]  /*b2e0*/  R2UR UR50, R98 ;  /* 0x00000000623272ca */ /* 0x000fe400000e0000 */
[C---:B------:R-:W-:Y:S02]  /*b2f0*/  ISETP.NE.AND P0, PT, R0.reuse, 0x2, PT ;  /* 0x000000020000780c */ /* 0x040fe40003f05270 */
[----:B------:R-:W-:Y:S02]  /*b300*/  LOP3.LUT R81, R81, 0x1, RZ, 0x3c, !PT ;  /* 0x0000000151517812 */ /* 0x000fe400078e3cff */
[----:B--2---:R-:W-:Y:S01]  /*b310*/  SEL R3, RZ, 0x1, P0 ;  /* 0x00000001ff037807 */ /* 0x004fe20000000000 */
[----:B------:R-:W-:Y:S01]  /*b320*/  UISETP.NE.AND UP0, UPT, UR6, URZ, UPT ;  /* 0x000000ff0600728c */ /* 0x000fe2000bf05270 */
[----:B------:R-:W-:Y:S01]  /*b330*/  SEL R36, R0, RZ, P0 ;  /* 0x000000ff00247207 */ /* 0x000fe20000000000 */
[----:B------:R-:W-:Y:S01]  /*b340*/  UIADD3 UR21, UPT, UPT, UR36, UR5, URZ ;  /* 0x0000000524157290 */ /* 0x000fe2000fffe0ff */
[----:B------:R-:W-:Y:S01]  /*b350*/  LOP3.LUT R82, R82, R3, RZ, 0x3c, !PT ;  /* 0x0000000352527212 */ /* 0x000fe200078e3cff */
[----:B------:R-:W-:Y:S05]  /*b360*/  UIADD3 UR28, UPT, UPT, UR37, UR4, URZ ;  /* 0x00000004251c7290 */ /* 0x000fea000fffe0ff */
[----:B------:R-:W-:Y:S07]  /*b370*/  BRA.U UP0, `(.L_x_150) ;  /* 0xffffffb900847547 */ /* 0x000fee000b83ffff */
[----:B------:R-:W-:-:S13]  /*b380*/  R2UR UR4, R93 ;  /* 0x000000005d0472ca */ /* 0x000fda00000e0000 */
[----:B------:R-:W-:-:S09]  /*b390*/  UISETP.NE.AND UP0, UPT, UR4, URZ, UPT ;  /* 0x000000ff0400728c */ /* 0x000fd2000bf05270 */
[----:B------:R-:W-:Y:S05]  /*b3a0*/  BRA.U !UP0, `(.L_x_151) ;  /* 0x0000000108487547 */ /* 0x000fea000b800000 */
[----:B------:R-:W2:Y:S02]  /*b3b0*/  LDCU.64 UR4, c[0x0][0x990] ;  /* 0x00013200ff0477ac */ /* 0x000ea40008000a00 */
[----:B--2---:R-:W-:-:S04]  /*b3c0*/  UISETP.NE.U32.AND UP0, UPT, UR4, URZ, UPT ;  /* 0x000000ff0400728c */ /* 0x004fc8000bf05070 */
[----:B------:R-:W-:-:S09]  /*b3d0*/  UISETP.NE.AND.EX UP0, UPT, UR5, URZ, UPT, UP0 ;  /* 0x000000ff0500728c */ /* 0x000fd2000bf05300 */
[----:B------:R-:W-:Y:S05]  /*b3e0*/  BRA.U UP0, `(.L_x_152) ;  /* 0x00000001000c7547 */ /* 0x000fea000b800000 */
[----:B------:R-:W-:-:S13]  /*b3f0*/  FSETP.NEU.AND P0, PT, R41, RZ, PT ;  /* 0x000000ff2900720b */ /* 0x000fda0003f0d000 */
[----:B------:R-:W-:Y:S05]  /*b400*/  @!P0 EXIT ;  /* 0x000000000000894d */ /* 0x000fea0003800000 */
[----:B------:R-:W-:Y:S05]  /*b410*/  BRA `(.L_x_151) ;  /* 0x00000000002c7947 */ /* 0x000fea0003800000 */
.L_x_152:
[----:B------:R-:W-:Y:S01]  /*b420*/  ISETP.NE.AND P0, PT, R97, RZ, PT ;  /* 0x000000ff6100720c */ /* 0x000fe20003f05270 */
[----:B------:R-:W-:-:S12]  /*b430*/  BSSY.RECONVERGENT B0, `(.L_x_151) ;  /* 0x0000009000007945 */ /* 0x000fd80003800200 */
[----:B------:R-:W-:Y:S05]  /*b440*/  @P0 BRA `(.L_x_153) ;  /* 0x0000000000140947 */ /* 0x000fea0003800000 */
[----:B------:R-:W2:Y:S02]  /*b450*/  LDCU.64 UR4, c[0x0][0x988] ;  /* 0x00013100ff0477ac */ /* 0x000ea40008000a00 */
[----:B--2---:R-:W-:-:S04]  /*b460*/  ISETP.NE.U32.AND P0, PT, RZ, UR4, PT ;  /* 0x00000004ff007c0c */ /* 0x004fc8000bf05070 */
[----:B------:R-:W-:-:S13]  /*b470*/  ISETP.NE.AND.EX P0, PT, RZ, UR5, PT, P0 ;  /* 0x00000005ff007c0c */ /* 0x000fda000bf05300 */
[----:B------:R-:W-:Y:S05]  /*b480*/  @!P0 EXIT ;  /* 0x000000000000894d */ /* 0x000fea0003800000 */
[----:B------:R-:W-:Y:S05]  /*b490*/  BRA `(.L_x_154) ;  /* 0x0000000000087947 */ /* 0x000fea0003800000 */
.L_x_153:
[----:B------:R-:W-:-:S13]  /*b4a0*/  FSETP.NEU.AND P0, PT, R41, RZ, PT ;  /* 0x000000ff2900720b */ /* 0x000fda0003f0d000 */
[----:B------:R-:W-:Y:S05]  /*b4b0*/  @!P0 EXIT ;  /* 0x000000000000894d */ /* 0x000fea0003800000 */
.L_x_154:
[----:B------:R-:W-:Y:S05]  /*b4c0*/  BSYNC.RECONVERGENT B0 ;  /* 0x0000000000007941 */ /* 0x000fea0003800200 */
.L_x_151:
[----:B------:R-:W2:Y:S01]  /*b4d0*/  S2UR UR5, SR_CgaCtaId ;  /* 0x00000000000579c3 */ /* 0x000ea20000008800 */
[----:B------:R-:W-:Y:S01]  /*b4e0*/  ULEA UR4, UR52, UR51, 0x3 ;  /* 0x0000003334047291 */ /* 0x000fe2000f8e18ff */
[----:B------:R-:W-:-:S04]  /*b4f0*/  DEPBAR.LE SB0, 0x0 ;  /* 0x000080000000791a */ /* 0x000fc80000000000 */
[----:B------:R-:W-:-:S04]  /*b500*/  UIADD3 UR4, UPT, UPT, UR4, 0x120, URZ ;  /* 0x0000012004047890 */ /* 0x000fc8000fffe0ff */
[----:B--2---:R-:W-:-:S09]  /*b510*/  UPRMT UR4, UR5, 0x654, UR4 ;  /* 0x0000065405047896 */ /* 0x004fd20008000004 */
[----:B------:R-:W-:Y:S01]  /*b520*/  SYNCS.ARRIVE.TRANS64.RED.A1T0 RZ, [UR4], RZ ;  /* 0x000000ffffff79a7 */ /* 0x000fe20008100404 */
[----:B------:R-:W-:Y:S05]  /*b530*/  EXIT ;  /* 0x000000000000794d */ /* 0x000fea0003800000 */
.L_x_25:
[----:B------:R-:W-:Y:S07]  /*b540*/  MOV R0, UR11 ;  /* 0x0000000b00007c02 */ /* 0x000fee0008000f00 */
.L_x_155:
[----:B-1----:R1:W2:Y:S02]  /*b550*/  SYNCS.PHASECHK.TRANS64.TRYWAIT P0, [R0+URZ+0x80], R5 ;  /* 0x00008005000075a7 */ /* 0x0022a400080011ff */
[----:B--2---:R-:W-:Y:S05]  /*b560*/  @!P0 NANOSLEEP.SYNCS 0x989680 ;  /* 0x009896800000895d */ /* 0x004fea0003900000 */
[----:B------:R-:W2:Y:S02]  /*b570*/  @!P0 SYNCS.PHASECHK.TRANS64 P0, [R0+URZ+0x80], R5 ;  /* 0x00008005000085a7 */ /* 0x000ea400080010ff */
[----:B--2---:R-:W-:Y:S05]  /*b580*/  @!P0 BRA `(.L_x_155) ;  /* 0xfffffffc00f08947 */ /* 0x004fea000383ffff */
[----:B------:R-:W-:Y:S05]  /*b590*/  BRA `(.L_x_24) ;  /* 0xffffff6c00407947 */ /* 0x000fea000383ffff */
.L_x_32:
[----:B------:R-:W-:Y:S07]  /*b5a0*/  MOV R0, UR11 ;  /* 0x0000000b00007c02 */ /* 0x000fee0008000f00 */
.L_x_156:
[----:B-1----:R1:W2:Y:S02]  /*b5b0*/  SYNCS.PHASECHK.TRANS64.TRYWAIT P0, [R0+URZ+0x80], R5 ;  /* 0x00008005000075a7 */ /* 0x0022a400080011ff */
[----:B--2---:R-:W-:Y:S05]  /*b5c0*/  @!P0 NANOSLEEP.SYNCS 0x989680 ;  /* 0x009896800000895d */ /* 0x004fea0003900000 */
[----:B------:R-:W2:Y:S02]  /*b5d0*/  @!P0 SYNCS.PHASECHK.TRANS64 P0, [R0+URZ+0x80], R5 ;  /* 0x00008005000085a7 */ /* 0x000ea400080010ff */
[----:B--2---:R-:W-:Y:S05]  /*b5e0*/  @!P0 BRA `(.L_x_156) ;  /* 0xfffffffc00f08947 */ /* 0x004fea000383ffff */
[----:B------:R-:W-:Y:S05]  /*b5f0*/  BRA `(.L_x_31) ;  /* 0xffffff7000c47947 */ /* 0x000fea000383ffff */
.L_x_37:
[----:B-1----:R-:W-:-:S07]  /*b600*/  MOV R0, UR33 ;  /* 0x0000002100007c02 */ /* 0x002fce0008000f00 */
.L_x_157:
[----:B-1----:R1:W2:Y:S02]  /*b610*/  SYNCS.PHASECHK.TRANS64.TRYWAIT P0, [R0+URZ+0x150], R3 ;  /* 0x00015003000075a7 */ /* 0x0022a400080011ff */
[----:B--2---:R-:W-:Y:S05]  /*b620*/  @!P0 NANOSLEEP.SYNCS 0x989680 ;  /* 0x009896800000895d */ /* 0x004fea0003900000 */
[----:B------:R-:W2:Y:S02]  /*b630*/  @!P0 SYNCS.PHASECHK.TRANS64 P0, [R0+URZ+0x150], R3 ;  /* 0x00015003000085a7 */ /* 0x000ea400080010ff */
[----:B--2---:R-:W-:Y:S05]  /*b640*/  @!P0 BRA `(.L_x_157) ;  /* 0xfffffffc00f08947 */ /* 0x004fea000383ffff */
[----:B------:R-:W-:Y:S05]  /*b650*/  BRA `(.L_x_158) ;  /* 0xffffff7400c47947 */ /* 0x000fea000383ffff */
.L_x_41:
[----:B------:R-:W-:-:S07]  /*b660*/  MOV R0, UR4 ;  /* 0x0000000400007c02 */ /* 0x000fce0008000f00 */
.L_x_159:
[----:B-1----:R1:W2:Y:S02]  /*b670*/  SYNCS.PHASECHK.TRANS64.TRYWAIT P0, [R0+URZ], R3 ;  /* 0x00000003000075a7 */ /* 0x0022a400080011ff */
[----:B--2---:R-:W-:Y:S05]  /*b680*/  @!P0 NANOSLEEP.SYNCS 0x989680 ;  /* 0x009896800000895d */ /* 0x004fea0003900000 */
[----:B------:R-:W2:Y:S02]  /*b690*/  @!P0 SYNCS.PHASECHK.TRANS64 P0, [R0+URZ], R3 ;  /* 0x00000003000085a7 */ /* 0x000ea400080010ff */
[----:B--2---:R-:W-:Y:S05]  /*b6a0*/  @!P0 BRA `(.L_x_159) ;  /* 0xfffffffc00f08947 */ /* 0x004fea000383ffff */
[----:B------:R-:W-:Y:S05]  /*b6b0*/  BRA `(.L_x_160) ;  /* 0xffffff7c00587947 */ /* 0x000fea000383ffff */
.L_x_42:
[----:B------:R-:W-:-:S07]  /*b6c0*/  MOV R0, UR5 ;  /* 0x0000000500007c02 */ /* 0x000fce0008000f00 */
.L_x_161:
[----:B-1----:R1:W2:Y:S02]  /*b6d0*/  SYNCS.PHASECHK.TRANS64.TRYWAIT P0, [R0+URZ], R3 ;  /* 0x00000003000075a7 */ /* 0x0022a400080011ff */
[----:B--2---:R-:W-:Y:S05]  /*b6e0*/  @!P0 NANOSLEEP.SYNCS 0x989680 ;  /* 0x009896800000895d */ /* 0x004fea0003900000 */
[----:B------:R-:W2:Y:S02]  /*b6f0*/  @!P0 SYNCS.PHASECHK.TRANS64 P0, [R0+URZ], R3 ;  /* 0x00000003000085a7 */ /* 0x000ea400080010ff */
[----:B--2---:R-:W-:Y:S05]  /*b700*/  @!P0 BRA `(.L_x_161) ;  /* 0xfffffffc00f08947 */ /* 0x004fea000383ffff */
[----:B------:R-:W-:Y:S05]  /*b710*/  BRA `(.L_x_162) ;  /* 0xffffff7c00687947 */ /* 0x000fea000383ffff */
.L_x_43:
[----:B------:R-:W-:-:S07]  /*b720*/  MOV R0, UR5 ;  /* 0x0000000500007c02 */ /* 0x000fce0008000f00 */
.L_x_163:
[----:B-1----:R1:W2:Y:S02]  /*b730*/  SYNCS.PHASECHK.TRANS64.TRYWAIT P0, [R0+URZ], R3 ;  /* 0x00000003000075a7 */ /* 0x0022a400080011ff */
[----:B--2---:R-:W-:Y:S05]  /*b740*/  @!P0 NANOSLEEP.SYNCS 0x989680 ;  /* 0x009896800000895d */ /* 0x004fea0003900000 */
[----:B------:R-:W2:Y:S02]  /*b750*/  @!P0 SYNCS.PHASECHK.TRANS64 P0, [R0+URZ], R3 ;  /* 0x00000003000085a7 */ /* 0x000ea400080010ff */
[----:B--2---:R-:W-:Y:S05]  /*b760*/  @!P0 BRA `(.L_x_163) ;  /* 0xfffffffc00f08947 */ /* 0x004fea000383ffff */
[----:B------:R-:W-:Y:S05]  /*b770*/  BRA `(.L_x_164) ;  /* 0xffffff7c00787947 */ /* 0x000fea000383ffff */
.L_x_44:
[----:B------:R-:W-:-:S07]  /*b780*/  MOV R0, UR5 ;  /* 0x0000000500007c02 */ /* 0x000fce0008000f00 */
.L_x_165:
[----:B-1----:R1:W2:Y:S02]  /*b790*/  SYNCS.PHASECHK.TRANS64.TRYWAIT P0, [R0+URZ], R3 ;  /* 0x00000003000075a7 */ /* 0x0022a400080011ff */
[----:B--2---:R-:W-:Y:S05]  /*b7a0*/  @!P0 NANOSLEEP.SYNCS 0x989680 ;  /* 0x009896800000895d */ /* 0x004fea0003900000 */
[----:B------:R-:W2:Y:S02]  /*b7b0*/  @!P0 SYNCS.PHASECHK.TRANS64 P0, [R0+URZ], R3 ;  /* 0x00000003000085a7 */ /* 0x000ea400080010ff */
[----:B--2---:R-:W-:Y:S05]  /*b7c0*/  @!P0 BRA `(.L_x_165) ;  /* 0xfffffffc00f08947 */ /* 0x004fea000383ffff */
[----:B------:R-:W-:Y:S05]  /*b7d0*/  BRA `(.L_x_166) ;  /* 0xffffff7c00887947 */ /* 0x000fea000383ffff */
.L_x_45:
[----:B------:R-:W-:-:S07]  /*b7e0*/  MOV R0, UR5 ;  /* 0x0000000500007c02 */ /* 0x000fce0008000f00 */
.L_x_167:
[----:B-1----:R1:W2:Y:S02]  /*b7f0*/  SYNCS.PHASECHK.TRANS64.TRYWAIT P0, [R0+URZ], R3 ;  /* 0x00000003000075a7 */ /* 0x0022a400080011ff */
[----:B--2---:R-:W-:Y:S05]  /*b800*/  @!P0 NANOSLEEP.SYNCS 0x989680 ;  /* 0x009896800000895d */ /* 0x004fea0003900000 */
[----:B------:R-:W2:Y:S02]  /*b810*/  @!P0 SYNCS.PHASECHK.TRANS64 P0, [R0+URZ], R3 ;  /* 0x00000003000085a7 */ /* 0x000ea400080010ff */
[----:B--2---:R-:W-:Y:S05]  /*b820*/  @!P0 BRA `(.L_x_167) ;  /* 0xfffffffc00f08947 */ /* 0x004fea000383ffff */
[----:B------:R-:W-:Y:S05]  /*b830*/  BRA `(.L_x_168) ;  /* 0xffffff7c00987947 */ /* 0x000fea000383ffff */
.L_x_46:
[----:B------:R-:W-:-:S07]  /*b840*/  MOV R0, UR5 ;  /* 0x0000000500007c02 */ /* 0x000fce0008000f00 */
.L_x_169:
[----:B-1----:R1:W2:Y:S02]  /*b850*/  SYNCS.PHASECHK.TRANS64.TRYWAIT P0, [R0+URZ], R3 ;  /* 0x00000003000075a7 */ /* 0x0022a400080011ff */
[----:B--2---:R-:W-:Y:S05]  /*b860*/  @!P0 NANOSLEEP.SYNCS 0x989680 ;  /* 0x009896800000895d */ /* 0x004fea0003900000 */
[----:B------:R-:W2:Y:S02]  /*b870*/  @!P0 SYNCS.PHASECHK.TRANS64 P0, [R0+URZ], R3 ;  /* 0x00000003000085a7 */ /* 0x000ea400080010ff */
[----:B--2---:R-:W-:Y:S05]  /*b880*/  @!P0 BRA `(.L_x_169) ;  /* 0xfffffffc00f08947 */ /* 0x004fea000383ffff */
[----:B------:R-:W-:Y:S05]  /*b890*/  BRA `(.L_x_170) ;  /* 0xffffff7c00a87947 */ /* 0x000fea000383ffff */
.L_x_47:
[----:B------:R-:W-:-:S07]  /*b8a0*/  MOV R0, UR5 ;  /* 0x0000000500007c02 */ /* 0x000fce0008000f00 */
.L_x_171:
[----:B-1----:R1:W2:Y:S02]  /*b8b0*/  SYNCS.PHASECHK.TRANS64.TRYWAIT P0, [R0+URZ], R3 ;  /* 0x00000003000075a7 */ /* 0x0022a400080011ff */
[----:B--2---:R-:W-:Y:S05]  /*b8c0*/  @!P0 NANOSLEEP.SYNCS 0x989680 ;  /* 0x009896800000895d */ /* 0x004fea0003900000 */
[----:B------:R-:W2:Y:S02]  /*b8d0*/  @!P0 SYNCS.PHASECHK.TRANS64 P0, [R0+URZ], R3 ;  /* 0x00000003000085a7 */ /* 0x000ea400080010ff */
[----:B--2---:R-:W-:Y:S05]  /*b8e0*/  @!P0 BRA `(.L_x_171) ;  /* 0xfffffffc00f08947 */ /* 0x004fea000383ffff */
[----:B------:R-:W-:Y:S05]  /*b8f0*/  BRA `(.L_x_172) ;  /* 0xffffff7c00b87947 */ /* 0x000fea000383ffff */
.L_x_48:
[----:B------:R-:W-:-:S07]  /*b900*/  MOV R0, UR5 ;  /* 0x0000000500007c02 */ /* 0x000fce0008000f00 */
.L_x_173:
[----:B-1----:R1:W2:Y:S02]  /*b910*/  SYNCS.PHASECHK.TRANS64.TRYWAIT P0, [R0+URZ], R3 ;  /* 0x00000003000075a7 */ /* 0x0022a400080011ff */
[----:B--2---:R-:W-:Y:S05]  /*b920*/  @!P0 NANOSLEEP.SYNCS 0x989680 ;  /* 0x009896800000895d */ /* 0x004fea0003900000 */
[----:B------:R-:W2:Y:S02]  /*b930*/  @!P0 SYNCS.PHASECHK.TRANS64 P0, [R0+URZ], R3 ;  /* 0x00000003000085a7 */ /* 0x000ea400080010ff */
[----:B--2---:R-:W-:Y:S05]  /*b940*/  @!P0 BRA `(.L_x_173) ;  /* 0xfffffffc00f08947 */ /* 0x004fea000383ffff */
[----:B------:R-:W-:Y:S05]  /*b950*/  BRA `(.L_x_174) ;  /* 0xffffff7c00c87947 */ /* 0x000fea000383ffff */
.L_x_49:
[----:B------:R-:W-:-:S07]  /*b960*/  MOV R0, UR5 ;  /* 0x0000000500007c02 */ /* 0x000fce0008000f00 */
.L_x_175:
[----:B-1----:R1:W2:Y:S02]  /*b970*/  SYNCS.PHASECHK.TRANS64.TRYWAIT P0, [R0+URZ], R3 ;  /* 0x00000003000075a7 */ /* 0x0022a400080011ff */
[----:B--2---:R-:W-:Y:S05]  /*b980*/  @!P0 NANOSLEEP.SYNCS 0x989680 ;  /* 0x009896800000895d */ /* 0x004fea0003900000 */
[----:B------:R-:W2:Y:S02]  /*b990*/  @!P0 SYNCS.PHASECHK.TRANS64 P0, [R0+URZ], R3 ;  /* 0x00000003000085a7 */ /* 0x000ea400080010ff */
[----:B--2---:R-:W-:Y:S05]  /*b9a0*/  @!P0 BRA `(.L_x_175) ;  /* 0xfffffffc00f08947 */ /* 0x004fea000383ffff */
[----:B------:R-:W-:Y:S05]  /*b9b0*/  BRA `(.L_x_176) ;  /* 0xffffff7c00d87947 */ /* 0x000fea000383ffff */
.L_x_50:
[----:B------:R-:W-:-:S07]  /*b9c0*/  MOV R0, UR5 ;  /* 0x0000000500007c02 */ /* 0x000fce0008000f00 */
.L_x_177:
[----:B-1----:R1:W2:Y:S02]  /*b9d0*/  SYNCS.PHASECHK.TRANS64.TRYWAIT P0, [R0+URZ], R3 ;  /* 0x00000003000075a7 */ /* 0x0022a400080011ff */
[----:B--2---:R-:W-:Y:S05]  /*b9e0*/  @!P0 NANOSLEEP.SYNCS 0x989680 ;  /* 0x009896800000895d */ /* 0x004fea0003900000 */
[----:B------:R-:W2:Y:S02]  /*b9f0*/  @!P0 SYNCS.PHASECHK.TRANS64 P0, [R0+URZ], R3 ;  /* 0x00000003000085a7 */ /* 0x000ea400080010ff */
[----:B--2---:R-:W-:Y:S05]  /*ba00*/  @!P0 BRA `(.L_x_177) ;  /* 0xfffffffc00f08947 */ /* 0x004fea000383ffff */
[----:B------:R-:W-:Y:S05]  /*ba10*/  BRA `(.L_x_178) ;  /* 0xffffff7c00e87947 */ /* 0x000fea000383ffff */
.L_x_51:
[----:B------:R-:W-:-:S07]  /*ba20*/  MOV R0, UR5 ;  /* 0x0000000500007c02 */ /* 0x000fce0008000f00 */
.L_x_179:
[----:B-1----:R1:W2:Y:S02]  /*ba30*/  SYNCS.PHASECHK.TRANS64.TRYWAIT P0, [R0+URZ], R3 ;  /* 0x00000003000075a7 */ /* 0x0022a400080011ff */
[----:B--2---:R-:W-:Y:S05]  /*ba40*/  @!P0 NANOSLEEP.SYNCS 0x989680 ;  /* 0x009896800000895d */ /* 0x004fea0003900000 */
[----:B------:R-:W2:Y:S02]  /*ba50*/  @!P0 SYNCS.PHASECHK.TRANS64 P0, [R0+URZ], R3 ;  /* 0x00000003000085a7 */ /* 0x000ea400080010ff */
[----:B--2---:R-:W-:Y:S05]  /*ba60*/  @!P0 BRA `(.L_x_179) ;  /* 0xfffffffc00f08947 */ /* 0x004fea000383ffff */
[----:B------:R-:W-:Y:S05]  /*ba70*/  BRA `(.L_x_180) ;  /* 0xffffff7c00f87947 */ /* 0x000fea000383ffff */
.L_x_52:
[----:B------:R-:W-:-:S07]  /*ba80*/  MOV R0, UR5 ;  /* 0x0000000500007c02 */ /* 0x000fce0008000f00 */
.L_x_181:
[----:B-1----:R1:W2:Y:S02]  /*ba90*/  SYNCS.PHASECHK.TRANS64.TRYWAIT P0, [R0+URZ], R3 ;  /* 0x00000003000075a7 */ /* 0x0022a400080011ff */
[----:B--2---:R-:W-:Y:S05]  /*baa0*/  @!P0 NANOSLEEP.SYNCS 0x989680 ;  /* 0x009896800000895d */ /* 0x004fea0003900000 */
[----:B------:R-:W2:Y:S02]  /*bab0*/  @!P0 SYNCS.PHASECHK.TRANS64 P0, [R0+URZ], R3 ;  /* 0x00000003000085a7 */ /* 0x000ea400080010ff */
[----:B--2---:R-:W-:Y:S05]  /*bac0*/  @!P0 BRA `(.L_x_181) ;  /* 0xfffffffc00f08947 */ /* 0x004fea000383ffff */
[----:B------:R-:W-:Y:S05]  /*bad0*/  BRA `(.L_x_182) ;  /* 0xffffff8000087947 */ /* 0x000fea000383ffff */
.L_x_53:
[----:B------:R-:W-:-:S07]  /*bae0*/  MOV R0, UR5 ;  /* 0x0000000500007c02 */ /* 0x000fce0008000f00 */
.L_x_183:
[----:B-1----:R1:W2:Y:S02]  /*baf0*/  SYNCS.PHASECHK.TRANS64.TRYWAIT P0, [R0+URZ], R3 ;  /* 0x00000003000075a7 */ /* 0x0022a400080011ff */
[----:B--2---:R-:W-:Y:S05]  /*bb00*/  @!P0 NANOSLEEP.SYNCS 0x989680 ;  /* 0x009896800000895d */ /* 0x004fea0003900000 */
[----:B------:R-:W2:Y:S02]  /*bb10*/  @!P0 SYNCS.PHASECHK.TRANS64 P0, [R0+URZ], R3 ;  /* 0x00000003000085a7 */ /* 0x000ea400080010ff */
[----:B--2---:R-:W-:Y:S05]  /*bb20*/  @!P0 BRA `(.L_x_183) ;  /* 0xfffffffc00f08947 */ /* 0x004fea000383ffff */
[----:B------:R-:W-:Y:S05]  /*bb30*/  BRA `(.L_x_184) ;  /* 0xffffff8000187947 */ /* 0x000fea000383ffff */
.L_x_54:
[----:B------:R-:W-:-:S07]  /*bb40*/  MOV R0, UR5 ;  /* 0x0000000500007c02 */ /* 0x000fce0008000f00 */
.L_x_185:
[----:B-1----:R1:W2:Y:S02]  /*bb50*/  SYNCS.PHASECHK.TRANS64.TRYWAIT P0, [R0+URZ], R3 ;  /* 0x00000003000075a7 */ /* 0x0022a400080011ff */
[----:B--2---:R-:W-:Y:S05]  /*bb60*/  @!P0 NANOSLEEP.SYNCS 0x989680 ;  /* 0x009896800000895d */ /* 0x004fea0003900000 */
[----:B------:R-:W2:Y:S02]  /*bb70*/  @!P0 SYNCS.PHASECHK.TRANS64 P0, [R0+URZ], R3 ;  /* 0x00000003000085a7 */ /* 0x000ea400080010ff */
[----:B--2---:R-:W-:Y:S05]  /*bb80*/  @!P0 BRA `(.L_x_185) ;  /* 0xfffffffc00f08947 */ /* 0x004fea000383ffff */
[----:B------:R-:W-:Y:S05]  /*bb90*/  BRA `(.L_x_186) ;  /* 0xffffff8000287947 */ /* 0x000fea000383ffff */
.L_x_55:
[----:B------:R-:W-:-:S07]  /*bba0*/  MOV R0, UR5 ;  /* 0x0000000500007c02 */ /* 0x000fce0008000f00 */
.L_x_187:
[----:B-1----:R1:W2:Y:S02]  /*bbb0*/  SYNCS.PHASECHK.TRANS64.TRYWAIT P0, [R0+URZ], R3 ;  /* 0x00000003000075a7 */ /* 0x0022a400080011ff */
[----:B--2---:R-:W-:Y:S05]  /*bbc0*/  @!P0 NANOSLEEP.SYNCS 0x989680 ;  /* 0x009896800000895d */ /* 0x004fea0003900000 */
[----:B------:R-:W2:Y:S02]  /*bbd0*/  @!P0 SYNCS.PHASECHK.TRANS64 P0, [R0+URZ], R3 ;  /* 0x00000003000085a7 */ /* 0x000ea400080010ff */
[----:B--2---:R-:W-:Y:S05]  /*bbe0*/  @!P0 BRA `(.L_x_187) ;  /* 0xfffffffc00f08947 */ /* 0x004fea000383ffff */
[----:B------:R-:W-:Y:S05]  /*bbf0*/  BRA `(.L_x_188) ;  /* 0xffffff8000387947 */ /* 0x000fea000383ffff */
.L_x_58:
[----:B------:R-:W-:-:S07]  /*bc00*/  MOV R4, UR4 ;  /* 0x0000000400047c02 */ /* 0x000fce0008000f00 */
.L_x_189:
[----:B--2---:R2:W3:Y:S02]  /*bc10*/  SYNCS.PHASECHK.TRANS64.TRYWAIT P1, [R4+URZ+0x158], R7 ;  /* 0x00015807040075a7 */ /* 0x0044e400080211ff */
[----:B---3--:R-:W-:Y:S05]  /*bc20*/  @!P1 NANOSLEEP.SYNCS 0x989680 ;  /* 0x009896800000995d */ /* 0x008fea0003900000 */
[----:B------:R-:W3:Y:S02]  /*bc30*/  @!P1 SYNCS.PHASECHK.TRANS64 P1, [R4+URZ+0x158], R7 ;  /* 0x00015807040095a7 */ /* 0x000ee400080210ff */
[----:B---3--:R-:W-:Y:S05]  /*bc40*/  @!P1 BRA `(.L_x_189) ;  /* 0xfffffffc00f09947 */ /* 0x008fea000383ffff */
[----:B------:R-:W-:Y:S05]  /*bc50*/  BRA `(.L_x_190) ;  /* 0xffffff8000a87947 */ /* 0x000fea000383ffff */
.L_x_59:
[----:B--2---:R-:W-:-:S07]  /*bc60*/  MOV R4, UR4 ;  /* 0x0000000400047c02 */ /* 0x004fce0008000f00 */
.L_x_191:
[----:B--2---:R2:W3:Y:S02]  /*bc70*/  SYNCS.PHASECHK.TRANS64.TRYWAIT P1, [R4+URZ+0x150], R5 ;  /* 0x00015005040075a7 */ /* 0x0044e400080211ff */
[----:B---3--:R-:W-:Y:S05]  /*bc80*/  @!P1 NANOSLEEP.SYNCS 0x989680 ;  /* 0x009896800000995d */ /* 0x008fea0003900000 */
[----:B------:R-:W3:Y:S02]  /*bc90*/  @!P1 SYNCS.PHASECHK.TRANS64 P1, [R4+URZ+0x150], R5 ;  /* 0x00015005040095a7 */ /* 0x000ee400080210ff */
[----:B---3--:R-:W-:Y:S05]  /*bca0*/  @!P1 BRA `(.L_x_191) ;  /* 0xfffffffc00f09947 */ /* 0x008fea000383ffff */
[----:B------:R-:W-:Y:S05]  /*bcb0*/  BRA `(.L_x_192) ;  /* 0xffffff8000b07947 */ /* 0x000fea000383ffff */
.L_x_69:
[----:B--2---:R-:W-:-:S04]  /*bcc0*/  MOV R5, UR5 ;  /* 0x0000000500057c02 */ /* 0x004fc80008000f00 */
[----:B------:R2:W3:Y:S03]  /*bcd0*/  SYNCS.PHASECHK.TRANS64.TRYWAIT P0, [R5+URZ+0x8], R6 ;  /* 0x00000806050075a7 */ /* 0x0004e600080011ff */
[----:B---3--:R-:W-:Y:S05]  /*bce0*/  @!P0 NANOSLEEP.SYNCS 0x989680 ;  /* 0x009896800000895d */ /* 0x008fea0003900000 */
[----:B------:R-:W3:Y:S02]  /*bcf0*/  @!P0 SYNCS.PHASECHK.TRANS64 P0, [R5+URZ+0x8], R6 ;  /* 0x00000806050085a7 */ /* 0x000ee400080010ff */
[----:B---3--:R-:W-:Y:S05]  /*bd00*/  @!P0 BRA `(.L_x_69) ;  /* 0xfffffffc00ec8947 */ /* 0x008fea000383ffff */
[----:B------:R-:W-:Y:S05]  /*bd10*/  BRA `(.L_x_68) ;  /* 0xffffff84007c7947 */ /* 0x000fea000383ffff */
.L_x_71:
[----:B------:R-:W-:Y:S01]  /*bd20*/  BSSY B0, `(.L_x_193) ;  /* 0x0000006000007945 */ /* 0x000fe20003800000 */
[----:B------:R-:W-:-:S07]  /*bd30*/  MOV R15, 0xffffffff ;  /* 0xffffffff000f7802 */ /* 0x000fce0000000f00 */
[----:B-12--5:R-:W-:Y:S05]  /*bd40*/  WARPSYNC.COLLECTIVE R15, `(.L_x_194) ;  /* 0x000000000f0c7348 */ /* 0x026fea0003c00000 */
[----:B------:R-:W-:Y:S02]  /*bd50*/  ELECT P6, UR79, PT ;  /* 0x00000000004f782f */ /* 0x000fe400038c0000 */
[----:B------:R-:W-:Y:S01]  /*bd60*/  MOV R14, UR79 ;  /* 0x0000004f000e7c02 */ /* 0x000fe20008000f00 */
[----:B-12--5:R-:W-:Y:S10]  /*bd70*/  ENDCOLLECTIVE ;  /* 0x000000000000791b */ /* 0x026ff40003800000 */
.L_x_194:
[----:B------:R-:W-:Y:S05]  /*bd80*/  BSYNC B0 ;  /* 0x0000000000007941 */ /* 0x000fea0003800000 */
.L_x_193:
[----:B------:R-:W-:Y:S01]  /*bd90*/  PLOP3.LUT P0, PT, P6, PT, PT, 0x80, 0x8 ;  /* 0x000000000008781c */ /* 0x000fe2000370f070 */
[----:B------:R-:W-:-:S12]  /*bda0*/  BRA `(.L_x_195) ;  /* 0xffffff8400a87947 */ /* 0x000fd8000383ffff */
.L_x_73:
[----:B--2---:R-:W-:-:S04]  /*bdb0*/  MOV R3, UR5 ;  /* 0x0000000500037c02 */ /* 0x004fc80008000f00 */
[----:B------:R2:W3:Y:S03]  /*bdc0*/  SYNCS.PHASECHK.TRANS64.TRYWAIT P0, [R3+URZ+0x8], R4 ;  /* 0x00000804030075a7 */ /* 0x0004e600080011ff */
[----:B---3--:R-:W-:Y:S05]  /*bdd0*/  @!P0 NANOSLEEP.SYNCS 0x989680 ;  /* 0x009896800000895d */ /* 0x008fea0003900000 */
[----:B------:R-:W3:Y:S02]  /*bde0*/  @!P0 SYNCS.PHASECHK.TRANS64 P0, [R3+URZ+0x8], R4 ;  /* 0x00000804030085a7 */ /* 0x000ee400080010ff */
[----:B---3--:R-:W-:Y:S05]  /*bdf0*/  @!P0 BRA `(.L_x_73) ;  /* 0xfffffffc00ec8947 */ /* 0x008fea000383ffff */
[----:B------:R-:W-:Y:S05]  /*be00*/  BRA `(.L_x_72) ;  /* 0xffffff8400ac7947 */ /* 0x000fea000383ffff */
.L_x_74:
[----:B------:R-:W-:-:S07]  /*be10*/  MOV R4, UR18 ;  /* 0x0000001200047c02 */ /* 0x000fce0008000f00 */
.L_x_196:
[----:B-1----:R1:W2:Y:S02]  /*be20*/  SYNCS.PHASECHK.TRANS64.TRYWAIT P0, [R4+URZ+0x150], R5 ;  /* 0x00015005040075a7 */ /* 0x0022a400080011ff */
[----:B--2---:R-:W-:Y:S05]  /*be30*/  @!P0 NANOSLEEP.SYNCS 0x989680 ;  /* 0x009896800000895d */ /* 0x004fea0003900000 */
[----:B------:R-:W2:Y:S02]  /*be40*/  @!P0 SYNCS.PHASECHK.TRANS64 P0, [R4+URZ+0x150], R5 ;  /* 0x00015005040085a7 */ /* 0x000ea400080010ff */
[----:B--2---:R-:W-:Y:S05]  /*be50*/  @!P0 BRA `(.L_x_196) ;  /* 0xfffffffc00f08947 */ /* 0x004fea000383ffff */
[----:B------:R-:W-:Y:S05]  /*be60*/  BRA `(.L_x_197) ;  /* 0xffffff88008c7947 */ /* 0x000fea000383ffff */
.L_x_76:
[----:B------:R-:W-:-:S07]  /*be70*/  MOV R4, UR23 ;  /* 0x0000001700047c02 */ /* 0x000fce0008000f00 */
.L_x_198:
[----:B-1----:R1:W2:Y:S02]  /*be80*/  SYNCS.PHASECHK.TRANS64.TRYWAIT P0, [R4+URZ+0x170], R5 ;  /* 0x00017005040075a7 */ /* 0x0022a400080011ff */
[----:B--2---:R-:W-:Y:S05]  /*be90*/  @!P0 NANOSLEEP.SYNCS 0x989680 ;  /* 0x009896800000895d */ /* 0x004fea0003900000 */
[----:B------:R-:W2:Y:S02]  /*bea0*/  @!P0 SYNCS.PHASECHK.TRANS64 P0, [R4+URZ+0x170], R5 ;  /* 0x00017005040085a7 */ /* 0x000ea400080010ff */
[----:B--2---:R-:W-:Y:S05]  /*beb0*/  @!P0 BRA `(.L_x_198) ;  /* 0xfffffffc00f08947 */ /* 0x004fea000383ffff */
[----:B------:R-:W-:Y:S05]  /*bec0*/  BRA `(.L_x_75) ;  /* 0xffffff8800ac7947 */ /* 0x000fea000383ffff */
.L_x_80:
[----:B-1----:R-:W-:Y:S07]  /*bed0*/  MOV R4, UR10 ;  /* 0x0000000a00047c02 */ /* 0x002fee0008000f00 */
.L_x_199:
[----:B-1----:R1:W2:Y:S02]  /*bee0*/  SYNCS.PHASECHK.TRANS64.TRYWAIT P0, [R4+URZ], R7 ;  /* 0x00000007040075a7 */ /* 0x0022a400080011ff */
[----:B--2---:R-:W-:Y:S05]  /*bef0*/  @!P0 NANOSLEEP.SYNCS 0x989680 ;  /* 0x009896800000895d */ /* 0x004fea0003900000 */
[----:B------:R-:W2:Y:S02]  /*bf00*/  @!P0 SYNCS.PHASECHK.TRANS64 P0, [R4+URZ], R7 ;  /* 0x00000007040085a7 */ /* 0x000ea400080010ff */
[----:B--2---:R-:W-:Y:S05]  /*bf10*/  @!P0 BRA `(.L_x_199) ;  /* 0xfffffffc00f08947 */ /* 0x004fea000383ffff */
[----:B------:R-:W-:Y:S05]  /*bf20*/  BRA `(.L_x_79) ;  /* 0xffffff8800e47947 */ /* 0x000fea000383ffff */
.L_x_84:
[----:B--2---:R-:W-:-:S07]  /*bf30*/  MOV R0, UR4 ;  /* 0x0000000400007c02 */ /* 0x004fce0008000f00 */
.L_x_200:
[----:B-1----:R1:W2:Y:S02]  /*bf40*/  SYNCS.PHASECHK.TRANS64.TRYWAIT P0, [R0+URZ], R5 ;  /* 0x00000005000075a7 */ /* 0x0022a400080011ff */
[----:B--2---:R-:W-:Y:S05]  /*bf50*/  @!P0 NANOSLEEP.SYNCS 0x989680 ;  /* 0x009896800000895d */ /* 0x004fea0003900000 */
[----:B------:R-:W2:Y:S02]  /*bf60*/  @!P0 SYNCS.PHASECHK.TRANS64 P0, [R0+URZ], R5 ;  /* 0x00000005000085a7 */ /* 0x000ea400080010ff */
[----:B--2---:R-:W-:Y:S05]  /*bf70*/  @!P0 BRA `(.L_x_200) ;  /* 0xfffffffc00f08947 */ /* 0x004fea000383ffff */
[----:B------:R-:W-:Y:S05]  /*bf80*/  BRA `(.L_x_201) ;  /* 0xffffff8c00b07947 */ /* 0x000fea000383ffff */
.L_x_87:
[----:B------:R-:W-:-:S07]  /*bf90*/  MOV R0, UR18 ;  /* 0x0000001200007c02 */ /* 0x000fce0008000f00 */
.L_x_202:
[----:B-1----:R1:W2:Y:S02]  /*bfa0*/  SYNCS.PHASECHK.TRANS64.TRYWAIT P1, [R0+URZ+0x180], R5 ;  /* 0x00018005000075a7 */ /* 0x0022a400080211ff */
[----:B--2---:R-:W-:Y:S05]  /*bfb0*/  @!P1 NANOSLEEP.SYNCS 0x989680 ;  /* 0x009896800000995d */ /* 0x004fea0003900000 */
[----:B------:R-:W2:Y:S02]  /*bfc0*/  @!P1 SYNCS.PHASECHK.TRANS64 P1, [R0+URZ+0x180], R5 ;  /* 0x00018005000095a7 */ /* 0x000ea400080210ff */
[----:B--2---:R-:W-:Y:S05]  /*bfd0*/  @!P1 BRA `(.L_x_202) ;  /* 0xfffffffc00f09947 */ /* 0x004fea000383ffff */
[----:B------:R-:W-:Y:S05]  /*bfe0*/  BRA `(.L_x_203) ;  /* 0xffffff8c00fc7947 */ /* 0x000fea000383ffff */
.L_x_92:
[----:B------:R-:W-:Y:S07]  /*bff0*/  MOV R0, UR20 ;  /* 0x0000001400007c02 */ /* 0x000fee0008000f00 */
.L_x_204:
[----:B-1----:R1:W2:Y:S02]  /*c000*/  SYNCS.PHASECHK.TRANS64.TRYWAIT P0, [R0+URZ+0x150], R3 ;  /* 0x00015003000075a7 */ /* 0x0022a400080011ff */
[----:B--2---:R-:W-:Y:S05]  /*c010*/  @!P0 NANOSLEEP.SYNCS 0x989680 ;  /* 0x009896800000895d */ /* 0x004fea0003900000 */
[----:B------:R-:W2:Y:S02]  /*c020*/  @!P0 SYNCS.PHASECHK.TRANS64 P0, [R0+URZ+0x150], R3 ;  /* 0x00015003000085a7 */ /* 0x000ea400080010ff */
[----:B--2---:R-:W-:Y:S05]  /*c030*/  @!P0 BRA `(.L_x_204) ;  /* 0xfffffffc00f08947 */ /* 0x004fea000383ffff */
[----:B------:R-:W-:Y:S05]  /*c040*/  BRA `(.L_x_205) ;  /* 0xffffff9400e07947 */ /* 0x000fea000383ffff */
.L_x_95:
[----:B------:R-:W-:Y:S07]  /*c050*/  MOV R3, UR20 ;  /* 0x0000001400037c02 */ /* 0x000fee0008000f00 */
.L_x_206:
[----:B-1----:R1:W2:Y:S02]  /*c060*/  SYNCS.PHASECHK.TRANS64.TRYWAIT P1, [R3+URZ+0x148], R12 ;  /* 0x0001480c030075a7 */ /* 0x0022a400080211ff */
[----:B--2---:R-:W-:Y:S05]  /*c070*/  @!P1 NANOSLEEP.SYNCS 0x989680 ;  /* 0x009896800000995d */ /* 0x004fea0003900000 */
[----:B------:R-:W2:Y:S02]  /*c080*/  @!P1 SYNCS.PHASECHK.TRANS64 P1, [R3+URZ+0x148], R12 ;  /* 0x0001480c030095a7 */ /* 0x000ea400080210ff */
[----:B--2---:R-:W-:Y:S05]  /*c090*/  @!P1 BRA `(.L_x_206) ;  /* 0xfffffffc00f09947 */ /* 0x004fea000383ffff */
[----:B------:R-:W-:Y:S05]  /*c0a0*/  BRA `(.L_x_94) ;  /* 0xffffff9c003c7947 */ /* 0x000fea000383ffff */
.L_x_98:
[----:B------:R-:W-:Y:S07]  /*c0b0*/  MOV R0, UR20 ;  /* 0x0000001400007c02 */ /* 0x000fee0008000f00 */
.L_x_207:
[----:B-1----:R1:W2:Y:S02]  /*c0c0*/  SYNCS.PHASECHK.TRANS64.TRYWAIT P1, [R0+URZ+0x120], R9 ;  /* 0x00012009000075a7 */ /* 0x0022a400080211ff */
[----:B--2---:R-:W-:Y:S05]  /*c0d0*/  @!P1 NANOSLEEP.SYNCS 0x989680 ;  /* 0x009896800000995d */ /* 0x004fea0003900000 */
[----:B------:R-:W2:Y:S02]  /*c0e0*/  @!P1 SYNCS.PHASECHK.TRANS64 P1, [R0+URZ+0x120], R9 ;  /* 0x00012009000095a7 */ /* 0x000ea400080210ff */
[----:B--2---:R-:W-:Y:S05]  /*c0f0*/  @!P1 BRA `(.L_x_207) ;  /* 0xfffffffc00f09947 */ /* 0x004fea000383ffff */
[----:B------:R-:W-:Y:S05]  /*c100*/  BRA `(.L_x_208) ;  /* 0xffffffa000ac7947 */ /* 0x000fea000383ffff */
.L_x_99:
[----:B------:R-:W-:Y:S07]  /*c110*/  MOV R0, UR20 ;  /* 0x0000001400007c02 */ /* 0x000fee0008000f00 */
.L_x_209:
[----:B-1----:R1:W2:Y:S02]  /*c120*/  SYNCS.PHASECHK.TRANS64.TRYWAIT P1, [R0+URZ+0x128], R9 ;  /* 0x00012809000075a7 */ /* 0x0022a400080211ff */
[----:B--2---:R-:W-:Y:S05]  /*c130*/  @!P1 NANOSLEEP.SYNCS 0x989680 ;  /* 0x009896800000995d */ /* 0x004fea0003900000 */
[----:B------:R-:W2:Y:S02]  /*c140*/  @!P1 SYNCS.PHASECHK.TRANS64 P1, [R0+URZ+0x128], R9 ;  /* 0x00012809000095a7 */ /* 0x000ea400080210ff */
[----:B--2---:R-:W-:Y:S05]  /*c150*/  @!P1 BRA `(.L_x_209) ;  /* 0xfffffffc00f09947 */ /* 0x004fea000383ffff */
[----:B------:R-:W-:Y:S05]  /*c160*/  BRA `(.L_x_210) ;  /* 0xffffffa000ec7947 */ /* 0x000fea000383ffff */
.L_x_100:
[----:B------:R-:W-:Y:S07]  /*c170*/  MOV R0, UR20 ;  /* 0x0000001400007c02 */ /* 0x000fee0008000f00 */
.L_x_211:
[----:B-1----:R1:W2:Y:S02]  /*c180*/  SYNCS.PHASECHK.TRANS64.TRYWAIT P1, [R0+URZ+0x130], R9 ;  /* 0x00013009000075a7 */ /* 0x0022a400080211ff */
[----:B--2---:R-:W-:Y:S05]  /*c190*/  @!P1 NANOSLEEP.SYNCS 0x989680 ;  /* 0x009896800000995d */ /* 0x004fea0003900000 */
[----:B------:R-:W2:Y:S02]  /*c1a0*/  @!P1 SYNCS.PHASECHK.TRANS64 P1, [R0+URZ+0x130], R9 ;  /* 0x00013009000095a7 */ /* 0x000ea400080210ff */
[----:B--2---:R-:W-:Y:S05]  /*c1b0*/  @!P1 BRA `(.L_x_211) ;  /* 0xfffffffc00f09947 */ /* 0x004fea000383ffff */
[----:B------:R-:W-:Y:S05]  /*c1c0*/  BRA `(.L_x_212) ;  /* 0xffffffa4002c7947 */ /* 0x000fea000383ffff */
.L_x_101:
[----:B------:R-:W-:Y:S07]  /*c1d0*/  MOV R0, UR20 ;  /* 0x0000001400007c02 */ /* 0x000fee0008000f00 */
.L_x_213:
[----:B-1----:R1:W2:Y:S02]  /*c1e0*/  SYNCS.PHASECHK.TRANS64.TRYWAIT P0, [R0+URZ+0x138], R9 ;  /* 0x00013809000075a7 */ /* 0x0022a400080011ff */
[----:B--2---:R-:W-:Y:S05]  /*c1f0*/  @!P0 NANOSLEEP.SYNCS 0x989680 ;  /* 0x009896800000895d */ /* 0x004fea0003900000 */
[----:B------:R-:W2:Y:S02]  /*c200*/  @!P0 SYNCS.PHASECHK.TRANS64 P0, [R0+URZ+0x138], R9 ;  /* 0x00013809000085a7 */ /* 0x000ea400080010ff */
[----:B--2---:R-:W-:Y:S05]  /*c210*/  @!P0 BRA `(.L_x_213) ;  /* 0xfffffffc00f08947 */ /* 0x004fea000383ffff */
[----:B------:R-:W-:Y:S05]  /*c220*/  BRA `(.L_x_214) ;  /* 0xffffffa400747947 */ /* 0x000fea000383ffff */
.L_x_103:
[----:B------:R-:W-:-:S07]  /*c230*/  MOV R0, UR20 ;  /* 0x0000001400007c02 */ /* 0x000fce0008000f00 */
.L_x_215:
[----:B--2---:R2:W3:Y:S02]  /*c240*/  SYNCS.PHASECHK.TRANS64.TRYWAIT P0, [R0+URZ+0x120], R3 ;  /* 0x00012003000075a7 */ /* 0x0044e400080011ff */
[----:B---3--:R-:W-:Y:S05]  /*c250*/  @!P0 NANOSLEEP.SYNCS 0x989680 ;  /* 0x009896800000895d */ /* 0x008fea0003900000 */
[----:B------:R-:W3:Y:S02]  /*c260*/  @!P0 SYNCS.PHASECHK.TRANS64 P0, [R0+URZ+0x120], R3 ;  /* 0x00012003000085a7 */ /* 0x000ee400080010ff */
[----:B---3--:R-:W-:Y:S05]  /*c270*/  @!P0 BRA `(.L_x_215) ;  /* 0xfffffffc00f08947 */ /* 0x008fea000383ffff */
[----:B------:R-:W-:Y:S05]  /*c280*/  BRA `(.L_x_216) ;  /* 0xffffffa400d47947 */ /* 0x000fea000383ffff */
.L_x_104:
[----:B--2---:R-:W-:-:S07]  /*c290*/  MOV R0, UR20 ;  /* 0x0000001400007c02 */ /* 0x004fce0008000f00 */
.L_x_217:
[----:B--2---:R2:W3:Y:S02]  /*c2a0*/  SYNCS.PHASECHK.TRANS64.TRYWAIT P0, [R0+URZ+0x128], R3 ;  /* 0x00012803000075a7 */ /* 0x0044e400080011ff */
[----:B---3--:R-:W-:Y:S05]  /*c2b0*/  @!P0 NANOSLEEP.SYNCS 0x989680 ;  /* 0x009896800000895d */ /* 0x008fea0003900000 */
[----:B------:R-:W3:Y:S02]  /*c2c0*/  @!P0 SYNCS.PHASECHK.TRANS64 P0, [R0+URZ+0x128], R3 ;  /* 0x00012803000085a7 */ /* 0x000ee400080010ff */
[----:B---3--:R-:W-:Y:S05]  /*c2d0*/  @!P0 BRA `(.L_x_217) ;  /* 0xfffffffc00f08947 */ /* 0x008fea000383ffff */
[----:B------:R-:W-:Y:S05]  /*c2e0*/  BRA `(.L_x_218) ;  /* 0xffffffa400c47947 */ /* 0x000fea000383ffff */
.L_x_105:
[----:B--2---:R-:W-:-:S07]  /*c2f0*/  MOV R0, UR20 ;  /* 0x0000001400007c02 */ /* 0x004fce0008000f00 */
.L_x_219:
[----:B--2---:R2:W3:Y:S02]  /*c300*/  SYNCS.PHASECHK.TRANS64.TRYWAIT P0, [R0+URZ+0x130], R3 ;  /* 0x00013003000075a7 */ /* 0x0044e400080011ff */
[----:B---3--:R-:W-:Y:S05]  /*c310*/  @!P0 NANOSLEEP.SYNCS 0x989680 ;  /* 0x009896800000895d */ /* 0x008fea0003900000 */
[----:B------:R-:W3:Y:S02]  /*c320*/  @!P0 SYNCS.PHASECHK.TRANS64 P0, [R0+URZ+0x130], R3 ;  /* 0x00013003000085a7 */ /* 0x000ee400080010ff */
[----:B---3--:R-:W-:Y:S05]  /*c330*/  @!P0 BRA `(.L_x_219) ;  /* 0xfffffffc00f08947 */ /* 0x008fea000383ffff */
[----:B------:R-:W-:Y:S05]  /*c340*/  BRA `(.L_x_220) ;  /* 0xffffffa400b47947 */ /* 0x000fea000383ffff */
.L_x_107:
[----:B------:R-:W-:Y:S07]  /*c350*/  MOV R0, UR51 ;  /* 0x0000003300007c02 */ /* 0x000fee0008000f00 */
.L_x_221:
[----:B-1----:R1:W2:Y:S02]  /*c360*/  SYNCS.PHASECHK.TRANS64.TRYWAIT P0, [R0+URZ+0x150], R3 ;  /* 0x00015003000075a7 */ /* 0x0022a400080011ff */
[----:B--2---:R-:W-:Y:S05]  /*c370*/  @!P0 NANOSLEEP.SYNCS 0x989680 ;  /* 0x009896800000895d */ /* 0x004fea0003900000 */
[----:B------:R-:W2:Y:S02]  /*c380*/  @!P0 SYNCS.PHASECHK.TRANS64 P0, [R0+URZ+0x150], R3 ;  /* 0x00015003000085a7 */ /* 0x000ea400080010ff */
[----:B--2---:R-:W-:Y:S05]  /*c390*/  @!P0 BRA `(.L_x_221) ;  /* 0xfffffffc00f08947 */ /* 0x004fea000383ffff */
[----:B------:R-:W-:Y:S05]  /*c3a0*/  BRA `(.L_x_222) ;  /* 0xffffffa800847947 */ /* 0x000fea000383ffff */
.L_x_118:
[----:B-1----:R-:W-:Y:S04]  /*c3b0*/  MOV R0, UR51 ;  /* 0x0000003300007c02 */ /* 0x002fe80008000f00 */
[----:B------:R1:W3:Y:S03]  /*c3c0*/  SYNCS.PHASECHK.TRANS64.TRYWAIT P1, [R0+URZ+0x100], R5 ;  /* 0x00010005000075a7 */ /* 0x0002e600080211ff */
[----:B---3--:R-:W-:Y:S05]  /*c3d0*/  @!P1 NANOSLEEP.SYNCS 0x989680 ;  /* 0x009896800000995d */ /* 0x008fea0003900000 */
[----:B------:R-:W3:Y:S02]  /*c3e0*/  @!P1 SYNCS.PHASECHK.TRANS64 P1, [R0+URZ+0x100], R5 ;  /* 0x00010005000095a7 */ /* 0x000ee400080210ff */
[----:B---3--:R-:W-:Y:S05]  /*c3f0*/  @!P1 BRA `(.L_x_118) ;  /* 0xfffffffc00ec9947 */ /* 0x008fea000383ffff */
[----:B------:R-:W-:Y:S05]  /*c400*/  BRA `(.L_x_117) ;  /* 0xffffffbc007c7947 */ /* 0x000fea000383ffff */
.L_x_120:
[----:B-1----:R1:W4:Y:S02]  /*c410*/  SYNCS.PHASECHK.TRANS64.TRYWAIT P0, [R100+URZ+0x160], R3 ;  /* 0x00016003640075a7 */ /* 0x00232400080011ff */
[----:B----4-:R-:W-:Y:S05]  /*c420*/  @!P0 NANOSLEEP.SYNCS 0x989680 ;  /* 0x009896800000895d */ /* 0x010fea0003900000 */
[----:B------:R-:W4:Y:S02]  /*c430*/  @!P0 SYNCS.PHASECHK.TRANS64 P0, [R100+URZ+0x160], R3 ;  /* 0x00016003640085a7 */ /* 0x000f2400080010ff */
[----:B----4-:R-:W-:Y:S05]  /*c440*/  @!P0 BRA `(.L_x_120) ;  /* 0xfffffffc00f08947 */ /* 0x010fea000383ffff */
[----:B------:R-:W-:Y:S05]  /*c450*/  BRA `(.L_x_119) ;  /* 0xffffffbc00a47947 */ /* 0x000fea000383ffff */
.L_x_129:
[----:B--2---:R2:W4:Y:S02]  /*c460*/  SYNCS.PHASECHK.TRANS64.TRYWAIT P0, [R3+URZ+0x100], R0 ;  /* 0x00010000030075a7 */ /* 0x00452400080011ff */
[----:B----4-:R-:W-:Y:S05]  /*c470*/  @!P0 NANOSLEEP.SYNCS 0x989680 ;  /* 0x009896800000895d */ /* 0x010fea0003900000 */
[----:B------:R-:W4:Y:S02]  /*c480*/  @!P0 SYNCS.PHASECHK.TRANS64 P0, [R3+URZ+0x100], R0 ;  /* 0x00010000030085a7 */ /* 0x000f2400080010ff */
[----:B----4-:R-:W-:Y:S05]  /*c490*/  @!P0 BRA `(.L_x_129) ;  /* 0xfffffffc00f08947 */ /* 0x010fea000383ffff */
[----:B------:R-:W-:Y:S05]  /*c4a0*/  BRA `(.L_x_128) ;  /* 0xffffffc800807947 */ /* 0x000fea000383ffff */
.L_x_137:
[----:B-1----:R1:W4:Y:S02]  /*c4b0*/  SYNCS.PHASECHK.TRANS64.TRYWAIT P0, [R62+URZ+0x100], R5 ;  /* 0x000100053e0075a7 */ /* 0x00232400080011ff */
[----:B----4-:R-:W-:Y:S05]  /*c4c0*/  @!P0 NANOSLEEP.SYNCS 0x989680 ;  /* 0x009896800000895d */ /* 0x010fea0003900000 */
[----:B------:R-:W4:Y:S02]  /*c4d0*/  @!P0 SYNCS.PHASECHK.TRANS64 P0, [R62+URZ+0x100], R5 ;  /* 0x000100053e0085a7 */ /* 0x000f2400080010ff */
[----:B----4-:R-:W-:Y:S05]  /*c4e0*/  @!P0 BRA `(.L_x_137) ;  /* 0xfffffffc00f08947 */ /* 0x010fea000383ffff */
[----:B------:R-:W-:Y:S05]  /*c4f0*/  BRA `(.L_x_136) ;  /* 0xffffffd4007c7947 */ /* 0x000fea000383ffff */
.L_x_145:
[----:B-1----:R1:W4:Y:S02]  /*c500*/  SYNCS.PHASECHK.TRANS64.TRYWAIT P0, [R62+URZ+0x100], R5 ;  /* 0x000100053e0075a7 */ /* 0x00232400080011ff */
[----:B----4-:R-:W-:Y:S05]  /*c510*/  @!P0 NANOSLEEP.SYNCS 0x989680 ;  /* 0x009896800000895d */ /* 0x010fea0003900000 */
[----:B------:R-:W4:Y:S02]  /*c520*/  @!P0 SYNCS.PHASECHK.TRANS64 P0, [R62+URZ+0x100], R5 ;  /* 0x000100053e0085a7 */ /* 0x000f2400080010ff */
[----:B----4-:R-:W-:Y:S05]  /*c530*/  @!P0 BRA `(.L_x_145) ;  /* 0xfffffffc00f08947 */ /* 0x010fea000383ffff */
[----:B------:R-:W-:Y:S05]  /*c540*/  BRA `(.L_x_144) ;  /* 0xffffffe000747947 */ /* 0x000fea000383ffff */
        .weak           $__internal_0_$__cuda_sm10x_tcgen05_guardrail_trap_col_being_dealloced_not_returned_by_alloc
        .type           $__internal_0_$__cuda_sm10x_tcgen05_guardrail_trap_col_being_dealloced_not_returned_by_alloc,@function
        .size           $__internal_0_$__cuda_sm10x_tcgen05_guardrail_trap_col_being_dealloced_not_returned_by_alloc,($__internal_1_$__cuda_sm10x_tcgen05_guardrail_trap_phase_invalid_during_alloc - $__internal_0_$__cuda_sm10x_tcgen05_guardrail_trap_col_being_dealloced_not_returned_by_alloc)
$__internal_0_$__cuda_sm10x_tcgen05_guardrail_trap_col_being_dealloced_not_returned_by_alloc:
[----:B------:R-:W-:Y:S05]  /*c550*/  BPT.TRAP 0x1 ;  /* 0x000000040000795c */ /* 0x000fea0000300000 */
[----:B------:R-:W-:-:S04]  /*c560*/  HFMA2 R3, -RZ, RZ, 0, 0 ;  /* 0x00000000ff037431 */ /* 0x000fc800000001ff */
[----:B------:R-:W-:Y:S05]  /*c570*/  RET.REL.NODEC R2 `(_ZN7cutlass13device_kernelINS_4conv6kernel13ConvUniversalINS1_16ConvProblemShapeILNS1_8OperatorE2ELi3EEENS1_10collective14CollectiveConvINS1_47MainloopSm100TmaUmmaWarpSpecializedImplicitGemmILS5_2ELi16ELi3ELi1ELi2EN4cute5tupleIJNSA_1CILi2EEENSC_ILi1EEESE_EEEEENSB_IJNSC_ILi256EEENSB_IJNSC_ILi128EEEEEENSB_IJNSC_ILi32EEEEEEEEENS_10bfloat16_tESN_NSA_8TiledMMAINSA_8MMA_AtomIJNSA_26SM100_MMA_F16BF16_2x1SM_SSISN_SN_fLi256ELi128ELNSA_4UMMA5MajorE1ELSS_1ELNSR_7ScaleInE0ELST_0EEEEEENSA_6LayoutINSB_IJSE_SE_SE_EEENSB_IJNSC_ILi0EEESY_SY_EEEEENSB_IJNSA_10UnderscoreES11_S11_EEEEENS7_6detail27Sm100ImplicitGemmTileTraitsINSA_18SM100_TMA_2SM_LOADENSA_14ComposedLayoutINSA_7SwizzleILi3ELi4ELi3EEENSA_18smem_ptr_flag_bitsILi16EEENSW_INSB_IJNSC_ILi64EEENSC_ILi8EEEEEENSB_IJSE_S1C_EEEEEEEvEENS15_INSA_25SM100_TMA_2SM_LOAD_IM2COLES1H_vEEEENS_8epilogue10collective18CollectiveEpilogueINS1M_23Sm100TmaWarpSpecializedILi4ELi2ELi32ELb1ELb0EEEJNSB_IJSI_SJ_SL_EEENSB_IJNSW_ISI_SE_EENSW_ISK_SE_EEEEESN_NSB_IJlNSB_IJSE_lllEEESY_EEESN_S1W_NS1M_6fusion15FusionCallbacksIS1Q_NS1X_17LinearCombinationISN_fSN_fLNS_15FloatRoundStyleE2EEES1R_S1U_JEEENSA_5SM1004TMEM4LOAD26SM100_TMEM_LOAD_32dp32b32xENSA_13SM90_TMA_LOADENS17_INS18_ILi2ELi4ELi3EEES1B_NSW_INSB_IJS1D_SK_EEENSB_IJSK_SE_EEEEEEENSA_39AutoVectorizingCopyWithAssumedAlignmentILi128EEENSA_14SM90_TMA_STOREES2C_S2E_S2E_EEEvvEEEEvNT_6ParamsE) ;  /* 0xffffff3802a07950 */ /* 0x000fea0003c3ffff */
        .weak           $__internal_1_$__cuda_sm10x_tcgen05_guardrail_trap_phase_invalid_during_alloc
        .type           $__internal_1_$__cuda_sm10x_tcgen05_guardrail_trap_phase_invalid_during_alloc,@function
        .size           $__internal_1_$__cuda_sm10x_tcgen05_guardrail_trap_phase_invalid_during_alloc,($__internal_2_$__cuda_sm10x_tcgen05_guardrail_trap_unallocated_columns_being_dealloced - $__internal_1_$__cuda_sm10x_tcgen05_guardrail_trap_phase_invalid_during_alloc)
$__internal_1_$__cuda_sm10x_tcgen05_guardrail_trap_phase_invalid_during_alloc:
[----:B------:R-:W-:Y:S05]  /*c580*/  BPT.TRAP 0x1 ;  /* 0x000000040000795c */ /* 0x000fea0000300000 */
[----:B------:R-:W-:-:S04]  /*c590*/  MOV R5, 0x0 ;  /* 0x0000000000057802 */ /* 0x000fc80000000f00 */
[----:B------:R-:W-:Y:S05]  /*c5a0*/  RET.REL.NODEC R4 `(_ZN7cutlass13device_kernelINS_4conv6kernel13ConvUniversalINS1_16ConvProblemShapeILNS1_8OperatorE2ELi3EEENS1_10collective14CollectiveConvINS1_47MainloopSm100TmaUmmaWarpSpecializedImplicitGemmILS5_2ELi16ELi3ELi1ELi2EN4cute5tupleIJNSA_1CILi2EEENSC_ILi1EEESE_EEEEENSB_IJNSC_ILi256EEENSB_IJNSC_ILi128EEEEEENSB_IJNSC_ILi32EEEEEEEEENS_10bfloat16_tESN_NSA_8TiledMMAINSA_8MMA_AtomIJNSA_26SM100_MMA_F16BF16_2x1SM_SSISN_SN_fLi256ELi128ELNSA_4UMMA5MajorE1ELSS_1ELNSR_7ScaleInE0ELST_0EEEEEENSA_6LayoutINSB_IJSE_SE_SE_EEENSB_IJNSC_ILi0EEESY_SY_EEEEENSB_IJNSA_10UnderscoreES11_S11_EEEEENS7_6detail27Sm100ImplicitGemmTileTraitsINSA_18SM100_TMA_2SM_LOADENSA_14ComposedLayoutINSA_7SwizzleILi3ELi4ELi3EEENSA_18smem_ptr_flag_bitsILi16EEENSW_INSB_IJNSC_ILi64EEENSC_ILi8EEEEEENSB_IJSE_S1C_EEEEEEEvEENS15_INSA_25SM100_TMA_2SM_LOAD_IM2COLES1H_vEEEENS_8epilogue10collective18CollectiveEpilogueINS1M_23Sm100TmaWarpSpecializedILi4ELi2ELi32ELb1ELb0EEEJNSB_IJSI_SJ_SL_EEENSB_IJNSW_ISI_SE_EENSW_ISK_SE_EEEEESN_NSB_IJlNSB_IJSE_lllEEESY_EEESN_S1W_NS1M_6fusion15FusionCallbacksIS1Q_NS1X_17LinearCombinationISN_fSN_fLNS_15FloatRoundStyleE2EEES1R_S1U_JEEENSA_5SM1004TMEM4LOAD26SM100_TMEM_LOAD_32dp32b32xENSA_13SM90_TMA_LOADENS17_INS18_ILi2ELi4ELi3EEES1B_NSW_INSB_IJS1D_SK_EEENSB_IJSK_SE_EEEEEEENSA_39AutoVectorizingCopyWithAssumedAlignmentILi128EEENSA_14SM90_TMA_STOREES2C_S2E_S2E_EEEvvEEEEvNT_6ParamsE) ;  /* 0xffffff3804947950 */ /* 0x000fea0003c3ffff */
        .weak           $__internal_2_$__cuda_sm10x_tcgen05_guardrail_trap_unallocated_columns_being_dealloced
        .type           $__internal_2_$__cuda_sm10x_tcgen05_guardrail_trap_unallocated_columns_being_dealloced,@function
        .size           $__internal_2_$__cuda_sm10x_tcgen05_guardrail_trap_unallocated_columns_being_dealloced,(.L_x_224 - $__internal_2_$__cuda_sm10x_tcgen05_guardrail_trap_unallocated_columns_being_dealloced)
$__internal_2_$__cuda_sm10x_tcgen05_guardrail_trap_unallocated_columns_being_dealloced:
[----:B------:R-:W-:Y:S05]  /*c5b0*/  BPT.TRAP 0x1 ;  /* 0x000000040000795c */ /* 0x000fea0000300000 */
[----:B------:R-:W-:-:S04]  /*c5c0*/  HFMA2 R3, -RZ, RZ, 0, 0 ;  /* 0x00000000ff037431 */ /* 0x000fc800000001ff */
[----:B------:R-:W-:Y:S05]  /*c5d0*/  RET.REL.NODEC R2 `(_ZN7cutlass13device_kernelINS_4conv6kernel13ConvUniversalINS1_16ConvProblemShapeILNS1_8OperatorE2ELi3EEENS1_10collective14CollectiveConvINS1_47MainloopSm100TmaUmmaWarpSpecializedImplicitGemmILS5_2ELi16ELi3ELi1ELi2EN4cute5tupleIJNSA_1CILi2EEENSC_ILi1EEESE_EEEEENSB_IJNSC_ILi256EEENSB_IJNSC_ILi128EEEEEENSB_IJNSC_ILi32EEEEEEEEENS_10bfloat16_tESN_NSA_8TiledMMAINSA_8MMA_AtomIJNSA_26SM100_MMA_F16BF16_2x1SM_SSISN_SN_fLi256ELi128ELNSA_4UMMA5MajorE1ELSS_1ELNSR_7ScaleInE0ELST_0EEEEEENSA_6LayoutINSB_IJSE_SE_SE_EEENSB_IJNSC_ILi0EEESY_SY_EEEEENSB_IJNSA_10UnderscoreES11_S11_EEEEENS7_6detail27Sm100ImplicitGemmTileTraitsINSA_18SM100_TMA_2SM_LOADENSA_14ComposedLayoutINSA_7SwizzleILi3ELi4ELi3EEENSA_18smem_ptr_flag_bitsILi16EEENSW_INSB_IJNSC_ILi64EEENSC_ILi8EEEEEENSB_IJSE_S1C_EEEEEEEvEENS15_INSA_25SM100_TMA_2SM_LOAD_IM2COLES1H_vEEEENS_8epilogue10collective18CollectiveEpilogueINS1M_23Sm100TmaWarpSpecializedILi4ELi2ELi32ELb1ELb0EEEJNSB_IJSI_SJ_SL_EEENSB_IJNSW_ISI_SE_EENSW_ISK_SE_EEEEESN_NSB_IJlNSB_IJSE_lllEEESY_EEESN_S1W_NS1M_6fusion15FusionCallbacksIS1Q_NS1X_17LinearCombinationISN_fSN_fLNS_15FloatRoundStyleE2EEES1R_S1U_JEEENSA_5SM1004TMEM4LOAD26SM100_TMEM_LOAD_32dp32b32xENSA_13SM90_TMA_LOADENS17_INS18_ILi2ELi4ELi3EEES1B_NSW_INSB_IJS1D_SK_EEENSB_IJSK_SE_EEEEEEENSA_39AutoVectorizingCopyWithAssumedAlignmentILi128EEENSA_14SM90_TMA_STOREES2C_S2E_S2E_EEEvvEEEEvNT_6ParamsE) ;  /* 0xffffff3802887950 */ /* 0x000fea0003c3ffff */
.L_x_223:
[----:B------:R-:W-:-:S00]  /*c5e0*/  BRA `(.L_x_223) ;  /* 0xfffffffc00fc7947 */ /* 0x000fc0000383ffff */
[----:B------:R-:W-:-:S00]  /*c5f0*/  NOP ;  /* 0x0000000000007918 */ /* 0x000fc00000000000 */
        /* <DEDUP_REMOVED lines=8> */
.L_x_224:


//--------------------- .nv.global.init           --------------------------
	.section	.nv.global.init,"aw",@progbits
.nv.global.init:
	.type		$str$29,@object
	.size		$str$29,($str$30 - $str$29)
$str$29:
        /*0000*/ 	.byte	0x28, 0x61, 0x64, 0x64, 0x72, 0x65, 0x73, 0x73, 0x20, 0x26, 0x20, 0x6d, 0x61, 0x73, 0x6b, 0x29
        /*0010*/ 	.byte	0x20, 0x3d, 0x3d, 0x20, 0x30, 0x00
	.type		$str$30,@object
	.size		$str$30,($str$28 - $str$30)
$str$30:
        /*0016*/ 	.byte	0x2f, 0x74, 0x6d, 0x70, 0x2f, 0x63, 0x75, 0x74, 0x6c, 0x61, 0x73, 0x73, 0x5f, 0x73, 0x77, 0x65
        /*0026*/ 	.byte	0x65, 0x70, 0x5f, 0x73, 0x72, 0x63, 0x2f, 0x69, 0x6e, 0x63, 0x6c, 0x75, 0x64, 0x65, 0x2f, 0x63
        /*0036*/ 	.byte	0x75, 0x74, 0x65, 0x2f, 0x70, 0x6f, 0x69, 0x6e, 0x74, 0x65, 0x72, 0x5f, 0x66, 0x6c, 0x61, 0x67
        /*0046*/ 	.byte	0x67, 0x65, 0x64, 0x2e, 0x68, 0x70, 0x70, 0x00
	.type		$str$28,@object
	.size		$str$28,($str$27 - $str$28)
$str$28:
        /*004e*/ 	.byte	0x2f, 0x74, 0x6d, 0x70, 0x2f, 0x63, 0x75, 0x74, 0x6c, 0x61, 0x73, 0x73, 0x5f, 0x73, 0x77, 0x65
        /*005e*/ 	.byte	0x65, 0x70, 0x5f, 0x73, 0x72, 0x63, 0x2f, 0x69, 0x6e, 0x63, 0x6c, 0x75, 0x64, 0x65, 0x2f, 0x63
        /*006e*/ 	.byte	0x75, 0x74, 0x65, 0x2f, 0x61, 0x74, 0x6f, 0x6d, 0x2f, 0x63, 0x6f, 0x70, 0x79, 0x5f, 0x74, 0x72
        /*007e*/ 	.byte	0x61, 0x69, 0x74, 0x73, 0x5f, 0x73, 0x6d, 0x31, 0x30, 0x30, 0x2e, 0x68, 0x70, 0x70, 0x00
	.type		$str$27,@object
	.size		$str$27,(__unnamed_1 - $str$27)
$str$27:
        /*008d*/ 	.byte	0x28, 0x28, 0x75, 0x69, 0x6e, 0x74, 0x33, 0x32, 0x5f, 0x74, 0x28, 0x74, 0x68, 0x72, 0x65, 0x61
        /*009d*/ 	.byte	0x64, 0x49, 0x64, 0x78, 0x2e, 0x78, 0x29, 0x20, 0x2f, 0x20, 0x33, 0x32, 0x29, 0x20, 0x25, 0x20
        /*00ad*/ 	.byte	0x34, 0x29, 0x20, 0x3d, 0x3d, 0x20, 0x28, 0x28, 0x28, 0x74, 0x6d, 0x65, 0x6d, 0x5f, 0x61, 0x64
        /*00bd*/ 	.byte	0x64, 0x72, 0x20, 0x3e, 0x3e, 0x20, 0x31, 0x36, 0x29, 0x20, 0x2f, 0x20, 0x33, 0x32, 0x29, 0x20
        /*00cd*/ 	.byte	0x25, 0x20, 0x34, 0x29, 0x00
	.type		__unnamed_1,@object
	.size		__unnamed_1,(__unnamed_2 - __unnamed_1)
__unnamed_1:
        /*00d2*/ 	.byte	0x61, 0x75, 0x74, 0x6f, 0x20, 0x63, 0x75, 0x74, 0x65, 0x3a, 0x3a, 0x61, 0x73, 0x5f, 0x70, 0x6f
        /* <DEDUP_REMOVED lines=24> */
        /*0262*/ 	.byte	0x34, 0x30, 0x39, 0x36, 0x3e, 0x3e, 0x3e, 0x3e, 0x5d, 0x00
	.type		__unnamed_2,@object
	.size		__unnamed_2,(.L_2 - __unnamed_2)
__unnamed_2:
        /* <DEDUP_REMOVED lines=42> */
        /*050c*/ 	.byte	0x3e, 0x3e, 0x5d, 0x00
.L_2:


//--------------------- .nv.shared._ZN7cutlass13device_kernelINS_4conv6kernel13ConvUniversalINS1_16ConvProblemShapeILNS1_8OperatorE2ELi3EEENS1_10collective14CollectiveConvINS1_47MainloopSm100TmaUmmaWarpSpecializedImplicitGemmILS5_2ELi16ELi3ELi1ELi2EN4cute5tupleIJNSA_1CILi2EEENSC_ILi1EEESE_EEEEENSB_IJNSC_ILi256EEENSB_IJNSC_ILi128EEEEEENSB_IJNSC_ILi32EEEEEEEEENS_10bfloat16_tESN_NSA_8TiledMMAINSA_8MMA_AtomIJNSA_26SM100_MMA_F16BF16_2x1SM_SSISN_SN_fLi256ELi128ELNSA_4UMMA5MajorE1ELSS_1ELNSR_7ScaleInE0ELST_0EEEEEENSA_6LayoutINSB_IJSE_SE_SE_EEENSB_IJNSC_ILi0EEESY_SY_EEEEENSB_IJNSA_10UnderscoreES11_S11_EEEEENS7_6detail27Sm100ImplicitGemmTileTraitsINSA_18SM100_TMA_2SM_LOADENSA_14ComposedLayoutINSA_7SwizzleILi3ELi4ELi3EEENSA_18smem_ptr_flag_bitsILi16EEENSW_INSB_IJNSC_ILi64EEENSC_ILi8EEEEEENSB_IJSE_S1C_EEEEEEEvEENS15_INSA_25SM100_TMA_2SM_LOAD_IM2COLES1H_vEEEENS_8epilogue10collective18CollectiveEpilogueINS1M_23Sm100TmaWarpSpecializedILi4ELi2ELi32ELb1ELb0EEEJNSB_IJSI_SJ_SL_EEENSB_IJNSW_ISI_SE_EENSW_ISK_SE_EEEEESN_NSB_IJlNSB_IJSE_lllEEESY_EEESN_S1W_NS1M_6fusion15FusionCallbacksIS1Q_NS1X_17LinearCombinationISN_fSN_fLNS_15FloatRoundStyleE2EEES1R_S1U_JEEENSA_5SM1004TMEM4LOAD26SM100_TMEM_LOAD_32dp32b32xENSA_13SM90_TMA_LOADENS17_INS18_ILi2ELi4ELi3EEES1B_NSW_INSB_IJS1D_SK_EEENSB_IJSK_SE_EEEEEEENSA_39AutoVectorizingCopyWithAssumedAlignmentILi128EEENSA_14SM90_TMA_STOREES2C_S2E_S2E_EEEvvEEEEvNT_6ParamsE --------------------------
	.section	.nv.shared._ZN7cutlass13device_kernelINS_4conv6kernel13ConvUniversalINS1_16ConvProblemShapeILNS1_8OperatorE2ELi3EEENS1_10collective14CollectiveConvINS1_47MainloopSm100TmaUmmaWarpSpecializedImplicitGemmILS5_2ELi16ELi3ELi1ELi2EN4cute5tupleIJNSA_1CILi2EEENSC_ILi1EEESE_EEEEENSB_IJNSC_ILi256EEENSB_IJNSC_ILi128EEEEEENSB_IJNSC_ILi32EEEEEEEEENS_10bfloat16_tESN_NSA_8TiledMMAINSA_8MMA_AtomIJNSA_26SM100_MMA_F16BF16_2x1SM_SSISN_SN_fLi256ELi128ELNSA_4UMMA5MajorE1ELSS_1ELNSR_7ScaleInE0ELST_0EEEEEENSA_6LayoutINSB_IJSE_SE_SE_EEENSB_IJNSC_ILi0EEESY_SY_EEEEENSB_IJNSA_10UnderscoreES11_S11_EEEEENS7_6detail27Sm100ImplicitGemmTileTraitsINSA_18SM100_TMA_2SM_LOADENSA_14ComposedLayoutINSA_7SwizzleILi3ELi4ELi3EEENSA_18smem_ptr_flag_bitsILi16EEENSW_INSB_IJNSC_ILi64EEENSC_ILi8EEEEEENSB_IJSE_S1C_EEEEEEEvEENS15_INSA_25SM100_TMA_2SM_LOAD_IM2COLES1H_vEEEENS_8epilogue10collective18CollectiveEpilogueINS1M_23Sm100TmaWarpSpecializedILi4ELi2ELi32ELb1ELb0EEEJNSB_IJSI_SJ_SL_EEENSB_IJNSW_ISI_SE_EENSW_ISK_SE_EEEEESN_NSB_IJlNSB_IJSE_lllEEESY_EEESN_S1W_NS1M_6fusion15FusionCallbacksIS1Q_NS1X_17LinearCombinationISN_fSN_fLNS_15FloatRoundStyleE2EEES1R_S1U_JEEENSA_5SM1004TMEM4LOAD26SM100_TMEM_LOAD_32dp32b32xENSA_13SM90_TMA_LOADENS17_INS18_ILi2ELi4ELi3EEES1B_NSW_INSB_IJS1D_SK_EEENSB_IJSK_SE_EEEEEEENSA_39AutoVectorizingCopyWithAssumedAlignmentILi128EEENSA_14SM90_TMA_STOREES2C_S2E_S2E_EEEvvEEEEvNT_6ParamsE,"aw",@nobits
	.sectionflags	@""
	.align	16
	.zero		1024


//--------------------- .nv.shared.reserved.0     --------------------------
	.section	.nv.shared.reserved.0,"aw",@nobits
	.weak		__nv_reservedSMEM_offset_0_alias
	.size		__nv_reservedSMEM_offset_0_alias, 0, 64
	.other		__nv_reservedSMEM_offset_0_alias,@"STO_CUDA_RESERVED_SHARED STV_DEFAULT"
__nv_reservedSMEM_offset_0_alias:
	.zero		0
.nv.shared.reserved.0:
	.zero		64
	.weak		__nv_reservedSMEM_tcgen05_partition
	.type		__nv_reservedSMEM_tcgen05_partition,@object
	.size		__nv_reservedSMEM_tcgen05_partition,(.L_0 - __nv_reservedSMEM_tcgen05_partition)
__nv_reservedSMEM_tcgen05_partition:
	.zero		32
.L_0:


//--------------------- .nv.global                --------------------------
	.section	.nv.global,"aw",@nobits
.nv.global:
	.type		_ZN39_INTERNAL_0d3c2a8c_4_k_cu_4870070e_33194cute1_E,@object
	.size		_ZN39_INTERNAL_0d3c2a8c_4_k_cu_4870070e_33194cute1_E,(_ZN39_INTERNAL_0d3c2a8c_4_k_cu_4870070e_33194cuda3std3__45__cpo6cbeginE - _ZN39_INTERNAL_0d3c2a8c_4_k_cu_4870070e_33194cute1_E)
_ZN39_INTERNAL_0d3c2a8c_4_k_cu_4870070e_33194cute1_E:
	.zero		1
	.type		_ZN39_INTERNAL_0d3c2a8c_4_k_cu_4870070e_33194cuda3std3__45__cpo6cbeginE,@object
	.size		_ZN39_INTERNAL_0d3c2a8c_4_k_cu_4870070e_33194cuda3std3__45__cpo6cbeginE,(_ZN39_INTERNAL_0d3c2a8c_4_k_cu_4870070e_33194cuda3std3__48in_placeE - _ZN39_INTERNAL_0d3c2a8c_4_k_cu_4870070e_33194cuda3std3__45__cpo6cbeginE)
_ZN39_INTERNAL_0d3c2a8c_4_k_cu_4870070e_33194cuda3std3__45__cpo6cbeginE:
	.zero		1
	.type		_ZN39_INTERNAL_0d3c2a8c_4_k_cu_4870070e_33194cuda3std3__48in_placeE,@object
	.size		_ZN39_INTERNAL_0d3c2a8c_4_k_cu_4870070e_33194cuda3std3__48in_placeE,(_ZN39_INTERNAL_0d3c2a8c_4_k_cu_4870070e_33194cuda3std6ranges3__45__cpo9iter_moveE - _ZN39_INTERNAL_0d3c2a8c_4_k_cu_4870070e_33194cuda3std3__48in_placeE)
_ZN39_INTERNAL_0d3c2a8c_4_k_cu_4870070e_33194cuda3std3__48in_placeE:
	.zero		1
	.type		_ZN39_INTERNAL_0d3c2a8c_4_k_cu_4870070e_33194cuda3std6ranges3__45__cpo9iter_moveE,@object
	.size		_ZN39_INTERNAL_0d3c2a8c_4_k_cu_4870070e_33194cuda3std6ranges3__45__cpo9iter_moveE,(_ZN39_INTERNAL_0d3c2a8c_4_k_cu_4870070e_33194cuda3std3__45__cpo5beginE - _ZN39_INTERNAL_0d3c2a8c_4_k_cu_4870070e_33194cuda3std6ranges3__45__cpo9iter_moveE)
_ZN39_INTERNAL_0d3c2a8c_4_k_cu_4870070e_33194cuda3std6ranges3__45__cpo9iter_moveE:
	.zero		1
	.type		_ZN39_INTERNAL_0d3c2a8c_4_k_cu_4870070e_33194cuda3std3__45__cpo5beginE,@object
	.size		_ZN39_INTERNAL_0d3c2a8c_4_k_cu_4870070e_33194cuda3std3__45__cpo5beginE,(_ZN39_INTERNAL_0d3c2a8c_4_k_cu_4870070e_33194cuda3std3__441_GLOBAL__N__0d3c2a8c_4_k_cu_4870070e_33196ignoreE - _ZN39_INTERNAL_0d3c2a8c_4_k_cu_4870070e_33194cuda3std3__45__cpo5beginE)
_ZN39_INTERNAL_0d3c2a8c_4_k_cu_4870070e_33194cuda3std3__45__cpo5beginE:
	.zero		1
	.type		_ZN39_INTERNAL_0d3c2a8c_4_k_cu_4870070e_33194cuda3std3__441_GLOBAL__N__0d3c2a8c_4_k_cu_4870070e_33196ignoreE,@object
	.size		_ZN39_INTERNAL_0d3c2a8c_4_k_cu_4870070e_33194cuda3std3__441_GLOBAL__N__0d3c2a8c_4_k_cu_4870070e_33196ignoreE,(_ZN39_INTERNAL_0d3c2a8c_4_k_cu_4870070e_33194cute7productE - _ZN39_INTERNAL_0d3c2a8c_4_k_cu_4870070e_33194cuda3std3__441_GLOBAL__N__0d3c2a8c_4_k_cu_4870070e_33196ignoreE)
_ZN39_INTERNAL_0d3c2a8c_4_k_cu_4870070e_33194cuda3std3__441_GLOBAL__N__0d3c2a8c_4_k_cu_4870070e_33196ignoreE:
	.zero		1
	.type		_ZN39_INTERNAL_0d3c2a8c_4_k_cu_4870070e_33194cute7productE,@object
	.size		_ZN39_INTERNAL_0d3c2a8c_4_k_cu_4870070e_33194cute7productE,(_ZN39_INTERNAL_0d3c2a8c_4_k_cu_4870070e_33194cuda3std3__45__cpo3endE - _ZN39_INTERNAL_0d3c2a8c_4_k_cu_4870070e_33194cute7productE)
_ZN39_INTERNAL_0d3c2a8c_4_k_cu_4870070e_33194cute7productE:
	.zero		1
	.type		_ZN39_INTERNAL_0d3c2a8c_4_k_cu_4870070e_33194cuda3std3__45__cpo3endE,@object
	.size		_ZN39_INTERNAL_0d3c2a8c_4_k_cu_4870070e_33194cuda3std3__45__cpo3endE,(_ZN39_INTERNAL_0d3c2a8c_4_k_cu_4870070e_33194cuda3std3__419piecewise_constructE - _ZN39_INTERNAL_0d3c2a8c_4_k_cu_4870070e_33194cuda3std3__45__cpo3endE)
_ZN39_INTERNAL_0d3c2a8c_4_k_cu_4870070e_33194cuda3std3__45__cpo3endE:
	.zero		1
	.type		_ZN39_INTERNAL_0d3c2a8c_4_k_cu_4870070e_33194cuda3std3__419piecewise_constructE,@object
	.size		_ZN39_INTERNAL_0d3c2a8c_4_k_cu_4870070e_33194cuda3std3__419piecewise_constructE,(_ZN39_INTERNAL_0d3c2a8c_4_k_cu_4870070e_33194cuda3std3__45__cpo4cendE - _ZN39_INTERNAL_0d3c2a8c_4_k_cu_4870070e_33194cuda3std3__419piecewise_constructE)
_ZN39_INTERNAL_0d3c2a8c_4_k_cu_4870070e_33194cuda3std3__419piecewise_constructE:
	.zero		1
	.type		_ZN39_INTERNAL_0d3c2a8c_4_k_cu_4870070e_33194cuda3std3__45__cpo4cendE,@object
	.size		_ZN39_INTERNAL_0d3c2a8c_4_k_cu_4870070e_33194cuda3std3__45__cpo4cendE,(_ZN39_INTERNAL_0d3c2a8c_4_k_cu_4870070e_33194cuda3std6ranges3__45__cpo4swapE - _ZN39_INTERNAL_0d3c2a8c_4_k_cu_4870070e_33194cuda3std3__45__cpo4cendE)
_ZN39_INTERNAL_0d3c2a8c_4_k_cu_4870070e_33194cuda3std3__45__cpo4cendE:
	.zero		1
	.type		_ZN39_INTERNAL_0d3c2a8c_4_k_cu_4870070e_33194cuda3std6ranges3__45__cpo4swapE,@object
	.size		_ZN39_INTERNAL_0d3c2a8c_4_k_cu_4870070e_33194cuda3std6ranges3__45__cpo4swapE,(.L_10 - _ZN39_INTERNAL_0d3c2a8c_4_k_cu_4870070e_33194cuda3std6ranges3__45__cpo4swapE)
_ZN39_INTERNAL_0d3c2a8c_4_k_cu_4870070e_33194cuda3std6ranges3__45__cpo4swapE:
	.zero		1
.L_10:


//--------------------- .nv.constant0._ZN7cutlass13device_kernelINS_4conv6kernel13ConvUniversalINS1_16ConvProblemShapeILNS1_8OperatorE2ELi3EEENS1_10collective14CollectiveConvINS1_47MainloopSm100TmaUmmaWarpSpecializedImplicitGemmILS5_2ELi16ELi3ELi1ELi2EN4cute5tupleIJNSA_1CILi2EEENSC_ILi1EEESE_EEEEENSB_IJNSC_ILi256EEENSB_IJNSC_ILi128EEEEEENSB_IJNSC_ILi32EEEEEEEEENS_10bfloat16_tESN_NSA_8TiledMMAINSA_8MMA_AtomIJNSA_26SM100_MMA_F16BF16_2x1SM_SSISN_SN_fLi256ELi128ELNSA_4UMMA5MajorE1ELSS_1ELNSR_7ScaleInE0ELST_0EEEEEENSA_6LayoutINSB_IJSE_SE_SE_EEENSB_IJNSC_ILi0EEESY_SY_EEEEENSB_IJNSA_10UnderscoreES11_S11_EEEEENS7_6detail27Sm100ImplicitGemmTileTraitsINSA_18SM100_TMA_2SM_LOADENSA_14ComposedLayoutINSA_7SwizzleILi3ELi4ELi3EEENSA_18smem_ptr_flag_bitsILi16EEENSW_INSB_IJNSC_ILi64EEENSC_ILi8EEEEEENSB_IJSE_S1C_EEEEEEEvEENS15_INSA_25SM100_TMA_2SM_LOAD_IM2COLES1H_vEEEENS_8epilogue10collective18CollectiveEpilogueINS1M_23Sm100TmaWarpSpecializedILi4ELi2ELi32ELb1ELb0EEEJNSB_IJSI_SJ_SL_EEENSB_IJNSW_ISI_SE_EENSW_ISK_SE_EEEEESN_NSB_IJlNSB_IJSE_lllEEESY_EEESN_S1W_NS1M_6fusion15FusionCallbacksIS1Q_NS1X_17LinearCombinationISN_fSN_fLNS_15FloatRoundStyleE2EEES1R_S1U_JEEENSA_5SM1004TMEM4LOAD26SM100_TMEM_LOAD_32dp32b32xENSA_13SM90_TMA_LOADENS17_INS18_ILi2ELi4ELi3EEES1B_NSW_INSB_IJS1D_SK_EEENSB_IJSK_SE_EEEEEEENSA_39AutoVectorizingCopyWithAssumedAlignmentILi128EEENSA_14SM90_TMA_STOREES2C_S2E_S2E_EEEvvEEEEvNT_6ParamsE --------------------------
	.section	.nv.constant0._ZN7cutlass13device_kernelINS_4conv6kernel13ConvUniversalINS1_16ConvProblemShapeILNS1_8OperatorE2ELi3EEENS1_10collective14CollectiveConvINS1_47MainloopSm100TmaUmmaWarpSpecializedImplicitGemmILS5_2ELi16ELi3ELi1ELi2EN4cute5tupleIJNSA_1CILi2EEENSC_ILi1EEESE_EEEEENSB_IJNSC_ILi256EEENSB_IJNSC_ILi128EEEEEENSB_IJNSC_ILi32EEEEEEEEENS_10bfloat16_tESN_NSA_8TiledMMAINSA_8MMA_AtomIJNSA_26SM100_MMA_F16BF16_2x1SM_SSISN_SN_fLi256ELi128ELNSA_4UMMA5MajorE1ELSS_1ELNSR_7ScaleInE0ELST_0EEEEEENSA_6LayoutINSB_IJSE_SE_SE_EEENSB_IJNSC_ILi0EEESY_SY_EEEEENSB_IJNSA_10UnderscoreES11_S11_EEEEENS7_6detail27Sm100ImplicitGemmTileTraitsINSA_18SM100_TMA_2SM_LOADENSA_14ComposedLayoutINSA_7SwizzleILi3ELi4ELi3EEENSA_18smem_ptr_flag_bitsILi16EEENSW_INSB_IJNSC_ILi64EEENSC_ILi8EEEEEENSB_IJSE_S1C_EEEEEEEvEENS15_INSA_25SM100_TMA_2SM_LOAD_IM2COLES1H_vEEEENS_8epilogue10collective18CollectiveEpilogueINS1M_23Sm100TmaWarpSpecializedILi4ELi2ELi32ELb1ELb0EEEJNSB_IJSI_SJ_SL_EEENSB_IJNSW_ISI_SE_EENSW_ISK_SE_EEEEESN_NSB_IJlNSB_IJSE_lllEEESY_EEESN_S1W_NS1M_6fusion15FusionCallbacksIS1Q_NS1X_17LinearCombinationISN_fSN_fLNS_15FloatRoundStyleE2EEES1R_S1U_JEEENSA_5SM1004TMEM4LOAD26SM100_TMEM_LOAD_32dp32b32xENSA_13SM90_TMA_LOADENS17_INS18_ILi2ELi4ELi3EEES1B_NSW_INSB_IJS1D_SK_EEENSB_IJSK_SE_EEEEEEENSA_39AutoVectorizingCopyWithAssumedAlignmentILi128EEENSA_14SM90_TMA_STOREES2C_S2E_S2E_EEEvvEEEEvNT_6ParamsE,"a",@progbits
	.sectionflags	@""
	.align	4
.nv.constant0._ZN7cutlass13device_kernelINS_4conv6kernel13ConvUniversalINS1_16ConvProblemShapeILNS1_8OperatorE2ELi3EEENS1_10collective14CollectiveConvINS1_47MainloopSm100TmaUmmaWarpSpecializedImplicitGemmILS5_2ELi16ELi3ELi1ELi2EN4cute5tupleIJNSA_1CILi2EEENSC_ILi1EEESE_EEEEENSB_IJNSC_ILi256EEENSB_IJNSC_ILi128EEEEEENSB_IJNSC_ILi32EEEEEEEEENS_10bfloat16_tESN_NSA_8TiledMMAINSA_8MMA_AtomIJNSA_26SM100_MMA_F16BF16_2x1SM_SSISN_SN_fLi256ELi128ELNSA_4UMMA5MajorE1ELSS_1ELNSR_7ScaleInE0ELST_0EEEEEENSA_6LayoutINSB_IJSE_SE_SE_EEENSB_IJNSC_ILi0EEESY_SY_EEEEENSB_IJNSA_10UnderscoreES11_S11_EEEEENS7_6detail27Sm100ImplicitGemmTileTraitsINSA_18SM100_TMA_2SM_LOADENSA_14ComposedLayoutINSA_7SwizzleILi3ELi4ELi3EEENSA_18smem_ptr_flag_bitsILi16EEENSW_INSB_IJNSC_ILi64EEENSC_ILi8EEEEEENSB_IJSE_S1C_EEEEEEEvEENS15_INSA_25SM100_TMA_2SM_LOAD_IM2COLES1H_vEEEENS_8epilogue10collective18CollectiveEpilogueINS1M_23Sm100TmaWarpSpecializedILi4ELi2ELi32ELb1ELb0EEEJNSB_IJSI_SJ_SL_EEENSB_IJNSW_ISI_SE_EENSW_ISK_SE_EEEEESN_NSB_IJlNSB_IJSE_lllEEESY_EEESN_S1W_NS1M_6fusion15FusionCallbacksIS1Q_NS1X_17LinearCombinationISN_fSN_fLNS_15FloatRoundStyleE2EEES1R_S1U_JEEENSA_5SM1004TMEM4LOAD26SM100_TMEM_LOAD_32dp32b32xENSA_13SM90_TMA_LOADENS17_INS18_ILi2ELi4ELi3EEES1B_NSW_INSB_IJS1D_SK_EEENSB_IJSK_SE_EEEEEEENSA_39AutoVectorizingCopyWithAssumedAlignmentILi128EEENSA_14SM90_TMA_STOREES2C_S2E_S2E_EEEvvEEEEvNT_6ParamsE:
	.zero		3200


//--------------------- SYMBOLS --------------------------

	.type		.nv.reservedSmem.offset0,@object
	.size		.nv.reservedSmem.offset0,0x4
	.type		.nv.reservedSmem.cap,@object
	.size		.nv.reservedSmem.cap,0x4
	.type		__assertfail,@function
